	.target	sm_90a

	.elftype	@"ET_EXEC"


//--------------------- .note.nv.tkinfo           --------------------------
	.section	.note.nv.tkinfo,"",@"SHT_NOTE"
	.sectionflags	@"SHF_NOTE_NV_TKINFO"
	.tkinfo
        /*0018*/ 	.word	0x00000002
        /*0030*/ 	.string	""
        /*0030*/ 	.string	"ptxas"
        /*0030*/ 	.string	"Cuda compilation tools, release 13.0, V13.0.88"
        /*0030*/ 	.string	"Build cuda_13.0.r13.0/compiler.36424714_0"
        /*0030*/ 	.string	"-v  -suppress-debug-info  -lineinfo  -arch sm_90a "



//--------------------- .note.nv.cuinfo           --------------------------
	.section	.note.nv.cuinfo,"",@"SHT_NOTE"
	.sectionflags	@"SHF_NOTE_NV_CUINFO"
        /*0018*/ 	.short	0x0002
        /*001a*/ 	.short	0x005a
        /*001c*/ 	.short	0x0082
	.zero		2


//--------------------- .nv.info                  --------------------------
	.section	.nv.info,"",@"SHT_CUDA_INFO"
	.align	4


	//----- nvinfo : EIATTR_REGCOUNT
	.align		4
        /*0000*/ 	.byte	0x04, 0x2f
        /*0002*/ 	.short	(.L_1 - .L_0)
	.align		4
.L_0:
        /*0004*/ 	.word	index@(matmul_kernel)
        /*0008*/ 	.word	0x000000ff


	//----- nvinfo : EIATTR_FRAME_SIZE
	.align		4
.L_1:
        /*000c*/ 	.byte	0x04, 0x11
        /*000e*/ 	.short	(.L_3 - .L_2)
	.align		4
.L_2:
        /*0010*/ 	.word	index@(matmul_kernel)
        /*0014*/ 	.word	0x000005f8


	//----- nvinfo : EIATTR_MIN_STACK_SIZE
	.align		4
.L_3:
        /*0018*/ 	.byte	0x04, 0x12
        /*001a*/ 	.short	(.L_5 - .L_4)
	.align		4
.L_4:
        /*001c*/ 	.word	index@(matmul_kernel)
        /*0020*/ 	.word	0x000005f8
.L_5:


//--------------------- .nv.compat                --------------------------
	.section	.nv.compat,"",@"SHT_CUDA_COMPAT_INFO"
	.align	4
        /*0000*/ 	.byte	0x02, 0x09, 0x01, 0x00, 0x02, 0x02, 0x04, 0x00, 0x02, 0x05, 0x05, 0x00, 0x03, 0x07, 0x01, 0x01
        /*0010*/ 	.byte	0x02, 0x03, 0x00, 0x00, 0x02, 0x06, 0x01, 0x00, 0x04, 0x0b, 0x08, 0x00, 0x00, 0x00, 0x00, 0x00
        /*0020*/ 	.byte	0x00, 0x00, 0x00, 0x00


//--------------------- .nv.info.matmul_kernel    --------------------------
	.section	.nv.info.matmul_kernel,"",@"SHT_CUDA_INFO"
	.sectionflags	@""
	.align	4


	//----- nvinfo : EIATTR_CUDA_API_VERSION
	.align		4
        /*0000*/ 	.byte	0x04, 0x37
        /*0002*/ 	.short	(.L_7 - .L_6)
.L_6:
        /*0004*/ 	.word	0x00000082


	//----- nvinfo : EIATTR_KPARAM_INFO
	.align		4
.L_7:
        /*0008*/ 	.byte	0x04, 0x17
        /*000a*/ 	.short	(.L_9 - .L_8)
.L_8:
        /*000c*/ 	.word	0x00000000
        /*0010*/ 	.short	0x000d
        /*0012*/ 	.short	0x0048
        /*0014*/ 	.byte	0x00, 0xf4, 0x21, 0x00


	//----- nvinfo : EIATTR_KPARAM_INFO
	.align		4
.L_9:
        /*0018*/ 	.byte	0x04, 0x17
        /*001a*/ 	.short	(.L_11 - .L_10)
.L_10:
        /*001c*/ 	.word	0x00000000
        /*0020*/ 	.short	0x000c
        /*0022*/ 	.short	0x0040
        /*0024*/ 	.byte	0x00, 0xf4, 0x21, 0x00


	//----- nvinfo : EIATTR_KPARAM_INFO
	.align		4
.L_11:
        /*0028*/ 	.byte	0x04, 0x17
        /*002a*/ 	.short	(.L_13 - .L_12)
.L_12:
        /*002c*/ 	.word	0x00000000
        /*0030*/ 	.short	0x000b
        /*0032*/ 	.short	0x0038
        /*0034*/ 	.byte	0x00, 0xf0, 0x11, 0x00


	//----- nvinfo : EIATTR_KPARAM_INFO
	.align		4
.L_13:
        /*0038*/ 	.byte	0x04, 0x17
        /*003a*/ 	.short	(.L_15 - .L_14)
.L_14:
        /*003c*/ 	.word	0x00000000
        /*0040*/ 	.short	0x000a
        /*0042*/ 	.short	0x0034
        /*0044*/ 	.byte	0x00, 0xf0, 0x11, 0x00


	//----- nvinfo : EIATTR_KPARAM_INFO
	.align		4
.L_15:
        /*0048*/ 	.byte	0x04, 0x17
        /*004a*/ 	.short	(.L_17 - .L_16)
.L_16:
        /*004c*/ 	.word	0x00000000
        /*0050*/ 	.short	0x0009
        /*0052*/ 	.short	0x0030
        /*0054*/ 	.byte	0x00, 0xf0, 0x11, 0x00


	//----- nvinfo : EIATTR_KPARAM_INFO
	.align		4
.L_17:
        /*0058*/ 	.byte	0x04, 0x17
        /*005a*/ 	.short	(.L_19 - .L_18)
.L_18:
        /*005c*/ 	.word	0x00000000
        /*0060*/ 	.short	0x0008
        /*0062*/ 	.short	0x002c
        /*0064*/ 	.byte	0x00, 0xf0, 0x11, 0x00


	//----- nvinfo : EIATTR_KPARAM_INFO
	.align		4
.L_19:
        /*0068*/ 	.byte	0x04, 0x17
        /*006a*/ 	.short	(.L_21 - .L_20)
.L_20:
        /*006c*/ 	.word	0x00000000
        /*0070*/ 	.short	0x0007
        /*0072*/ 	.short	0x0028
        /*0074*/ 	.byte	0x00, 0xf0, 0x11, 0x00


	//----- nvinfo : EIATTR_KPARAM_INFO
	.align		4
.L_21:
        /*0078*/ 	.byte	0x04, 0x17
        /*007a*/ 	.short	(.L_23 - .L_22)
.L_22:
        /*007c*/ 	.word	0x00000000
        /*0080*/ 	.short	0x0006
        /*0082*/ 	.short	0x0024
        /*0084*/ 	.byte	0x00, 0xf0, 0x11, 0x00


	//----- nvinfo : EIATTR_KPARAM_INFO
	.align		4
.L_23:
        /*0088*/ 	.byte	0x04, 0x17
        /*008a*/ 	.short	(.L_25 - .L_24)
.L_24:
        /*008c*/ 	.word	0x00000000
        /*0090*/ 	.short	0x0005
        /*0092*/ 	.short	0x0020
        /*0094*/ 	.byte	0x00, 0xf0, 0x11, 0x00


	//----- nvinfo : EIATTR_KPARAM_INFO
	.align		4
.L_25:
        /*0098*/ 	.byte	0x04, 0x17
        /*009a*/ 	.short	(.L_27 - .L_26)
.L_26:
        /*009c*/ 	.word	0x00000000
        /*00a0*/ 	.short	0x0004
        /*00a2*/ 	.short	0x001c
        /*00a4*/ 	.byte	0x00, 0xf0, 0x11, 0x00


	//----- nvinfo : EIATTR_KPARAM_INFO
	.align		4
.L_27:
        /*00a8*/ 	.byte	0x04, 0x17
        /*00aa*/ 	.short	(.L_29 - .L_28)
.L_28:
        /*00ac*/ 	.word	0x00000000
        /*00b0*/ 	.short	0x0003
        /*00b2*/ 	.short	0x0018
        /*00b4*/ 	.byte	0x00, 0xf0, 0x11, 0x00


	//----- nvinfo : EIATTR_KPARAM_INFO
	.align		4
.L_29:
        /*00b8*/ 	.byte	0x04, 0x17
        /*00ba*/ 	.short	(.L_31 - .L_30)
.L_30:
        /*00bc*/ 	.word	0x00000000
        /*00c0*/ 	.short	0x0002
        /*00c2*/ 	.short	0x0010
        /*00c4*/ 	.byte	0x00, 0xf4, 0x21, 0x00


	//----- nvinfo : EIATTR_KPARAM_INFO
	.align		4
.L_31:
        /*00c8*/ 	.byte	0x04, 0x17
        /*00ca*/ 	.short	(.L_33 - .L_32)
.L_32:
        /*00cc*/ 	.word	0x00000000
        /*00d0*/ 	.short	0x0001
        /*00d2*/ 	.short	0x0008
        /*00d4*/ 	.byte	0x00, 0xf4, 0x21, 0x00


	//----- nvinfo : EIATTR_KPARAM_INFO
	.align		4
.L_33:
        /*00d8*/ 	.byte	0x04, 0x17
        /*00da*/ 	.short	(.L_35 - .L_34)
.L_34:
        /*00dc*/ 	.word	0x00000000
        /*00e0*/ 	.short	0x0000
        /*00e2*/ 	.short	0x0000
        /*00e4*/ 	.byte	0x00, 0xf4, 0x21, 0x00


	//----- nvinfo : EIATTR_SPARSE_MMA_MASK
	.align		4
.L_35:
        /*00e8*/ 	.byte	0x03, 0x50
        /*00ea*/ 	.short	0x0000


	//----- nvinfo : EIATTR_MAXREG_COUNT
	.align		4
        /*00ec*/ 	.byte	0x03, 0x1b
        /*00ee*/ 	.short	0x00ff


	//----- nvinfo : EIATTR_NUM_BARRIERS
	.align		4
        /*00f0*/ 	.byte	0x02, 0x4c
        /*00f2*/ 	.byte	0x01
	.zero		1


	//----- nvinfo : EIATTR_ANNOTATIONS
	.align		4
        /*00f4*/ 	.byte	0x04, 0x55
        /*00f6*/ 	.short	(.L_37 - .L_36)


	//   ....[0]....
.L_36:
        /*00f8*/ 	.word	0x00000001
        /*00fc*/ 	.byte	0xb0, 0x00, 0x00, 0x00, 0x01, 0x00, 0x00, 0x00, 0x50, 0x06, 0x00, 0x00, 0x01, 0x00, 0x00, 0x00
        /* <DEDUP_REMOVED lines=521> */
        /*219c*/ 	.byte	0xb0, 0x6b, 0x01, 0x00


	//----- nvinfo : EIATTR_MERCURY_ISA_VERSION
	.align		4
.L_37:
        /*21a0*/ 	.byte	0x03, 0x5f
        /*21a2*/ 	.short	0x0101


	//----- nvinfo : EIATTR_EXIT_INSTR_OFFSETS
	.align		4
        /*21a4*/ 	.byte	0x04, 0x1c
        /*21a6*/ 	.short	(.L_39 - .L_38)


	//   ....[0]....
.L_38:
        /*21a8*/ 	.word	0x0001e550


	//   ....[1]....
        /*21ac*/ 	.word	0x0001e570


	//----- nvinfo : EIATTR_REQNTID
	.align		4
.L_39:
        /*21b0*/ 	.byte	0x04, 0x10
        /*21b2*/ 	.short	(.L_41 - .L_40)
.L_40:
        /*21b4*/ 	.word	0x00000080
        /*21b8*/ 	.word	0x00000001
        /*21bc*/ 	.word	0x00000001


	//----- nvinfo : EIATTR_CBANK_PARAM_SIZE
	.align		4
.L_41:
        /*21c0*/ 	.byte	0x03, 0x19
        /*21c2*/ 	.short	0x0050


	//----- nvinfo : EIATTR_PARAM_CBANK
	.align		4
        /*21c4*/ 	.byte	0x04, 0x0a
        /*21c6*/ 	.short	(.L_43 - .L_42)
	.align		4
.L_42:
        /*21c8*/ 	.word	index@(.nv.constant0.matmul_kernel)
        /*21cc*/ 	.short	0x0210
        /*21ce*/ 	.short	0x0050


	//----- nvinfo : EIATTR_SW_WAR
	.align		4
.L_43:
        /*21d0*/ 	.byte	0x04, 0x36
        /*21d2*/ 	.short	(.L_45 - .L_44)
.L_44:
        /*21d4*/ 	.word	0x00000008
.L_45:


//--------------------- .nv.callgraph             --------------------------
	.section	.nv.callgraph,"",@"SHT_CUDA_CALLGRAPH"
	.align	4
	.sectionentsize	8
	.align		4
        /*0000*/ 	.word	0x00000000
	.align		4
        /*0004*/ 	.word	0xffffffff
	.align		4
        /*0008*/ 	.word	0x00000000
	.align		4
        /*000c*/ 	.word	0xfffffffe
	.align		4
        /*0010*/ 	.word	0x00000000
	.align		4
        /*0014*/ 	.word	0xfffffffd
	.align		4
        /*0018*/ 	.word	0x00000000
	.align		4
        /*001c*/ 	.word	0xfffffffc


//--------------------- .text.matmul_kernel       --------------------------
	.section	.text.matmul_kernel,"ax",@progbits
	.align	128
        .global         matmul_kernel
        .type           matmul_kernel,@function
        .size           matmul_kernel,(.L_x_3 - matmul_kernel)
        .other          matmul_kernel,@"STO_CUDA_ENTRY STV_DEFAULT"
matmul_kernel:
.text.matmul_kernel:
[----:B------:R-:W1:Y:S08]  /*0000*/  LDC R1, c[0x0][0x28] ;  /* 0x00000a00ff017b82 */ /* 0x000e700000000800 */
[----:B------:R-:W2:Y:S01]  /*0010*/  LDC.64 R2, c[0x0][0x228] ;  /* 0x00008a00ff027b82 */ /* 0x000ea20000000a00 */
[----:B-1----:R-:W-:Y:S01]  /*0020*/  VIADD R1, R1, 0xfffffa08 ;  /* 0xfffffa0801017836 */ /* 0x002fe20000000000 */
[----:B------:R-:W1:Y:S01]  /*0030*/  S2R R7, SR_CTAID.X ;  /* 0x0000000000077919 */ /* 0x000e620000002500 */
[----:B------:R-:W-:Y:S01]  /*0040*/  ULDC.64 UR4, c[0x0][0x218] ;  /* 0x0000860000047ab9 */ /* 0x000fe20000000a00 */
[----:B------:R-:W-:Y:S01]  /*0050*/  ULDC.64 UR6, c[0x0][0x210] ;  /* 0x0000840000067ab9 */ /* 0x000fe20000000a00 */
[----:B------:R-:W-:Y:S01]  /*0060*/  UMOV UR12, 0x400 ;  /* 0x00000400000c7882 */ /* 0x000fe20000000000 */
[----:B------:R-:W3:Y:S01]  /*0070*/  S2R R15, SR_TID.X ;  /* 0x00000000000f7919 */ /* 0x000ee20000002100 */
[----:B------:R-:W-:Y:S01]  /*0080*/  ULDC.64 UR16, c[0x0][0x208] ;  /* 0x0000820000107ab9 */ /* 0x000fe20000000a00 */
[----:B------:R-:W4:Y:S01]  /*0090*/  LDC R251, c[0x0][0x230] ;  /* 0x00008c00fffb7b82 */ /* 0x000f220000000800 */
[----:B--2---:R-:W-:Y:S01]  /*00a0*/  IMAD.MOV.U32 R80, RZ, RZ, R3 ;  /* 0x000000ffff507224 */ /* 0x004fe200078e0003 */
[----:B------:R2:W-:Y:S01]  /*00b0*/  STL.64 [R1+0x358], R2 ;  /* 0x0003580201007387 */ /* 0x0005e20000100a00 */
[----:B------:R-:W-:-:S02]  /*00c0*/  IMAD.MOV.U32 R78, RZ, RZ, R2 ;  /* 0x000000ffff4e7224 */ /* 0x000fc400078e0002 */
[----:B------:R-:W-:Y:S01]  /*00d0*/  VIADD R0, R80, 0xff ;  /* 0x000000ff50007836 */ /* 0x000fe20000000000 */
[----:B-1----:R-:W-:-:S04]  /*00e0*/  IABS R8, R7 ;  /* 0x0000000700087213 */ /* 0x002fc80000000000 */
[----:B--2---:R-:W-:Y:S02]  /*00f0*/  SHF.R.S32.HI R3, RZ, 0x1f, R0 ;  /* 0x0000001fff037819 */ /* 0x004fe40000011400 */
[----:B---3--:R-:W-:Y:S02]  /*0100*/  LOP3.LUT R244, R15, 0x7f, RZ, 0xc0, !PT ;  /* 0x0000007f0ff47812 */ /* 0x008fe400078ec0ff */
[----:B------:R-:W-:Y:S02]  /*0110*/  LEA.HI R3, R3, R0, RZ, 0x8 ;  /* 0x0000000003037211 */ /* 0x000fe400078f40ff */
[----:B------:R-:W-:Y:S01]  /*0120*/  LOP3.LUT R18, R15, 0x60, RZ, 0xc0, !PT ;  /* 0x000000600f127812 */ /* 0x000fe200078ec0ff */
[----:B------:R-:W-:Y:S01]  /*0130*/  IMAD.SHL.U32 R16, R244, 0x4, RZ ;  /* 0x00000004f4107824 */ /* 0x000fe200078e00ff */
[----:B------:R-:W-:-:S05]  /*0140*/  SHF.R.S32.HI R3, RZ, 0x8, R3 ;  /* 0x00000008ff037819 */ /* 0x000fca0000011403 */
[----:B------:R-:W-:-:S05]  /*0150*/  IMAD.SHL.U32 R4, R3, 0x8, RZ ;  /* 0x0000000803047824 */ /* 0x000fca00078e00ff */
[-C--:B------:R-:W-:Y:S02]  /*0160*/  IABS R5, R4.reuse ;  /* 0x0000000400057213 */ /* 0x080fe40000000000 */
[----:B------:R-:W-:Y:S02]  /*0170*/  IABS R10, R4 ;  /* 0x00000004000a7213 */ /* 0x000fe40000000000 */
[----:B------:R-:W1:Y:S08]  /*0180*/  I2F.RP R0, R5 ;  /* 0x0000000500007306 */ /* 0x000e700000209400 */
[----:B-1----:R-:W1:Y:S02]  /*0190*/  MUFU.RCP R0, R0 ;  /* 0x0000000000007308 */ /* 0x002e640000001000 */
[----:B-1----:R-:W-:-:S02]  /*01a0*/  VIADD R2, R0, 0xffffffe ;  /* 0x0ffffffe00027836 */ /* 0x002fc40000000000 */
[----:B------:R-:W-:-:S04]  /*01b0*/  IMAD.MOV R0, RZ, RZ, -R10 ;  /* 0x000000ffff007224 */ /* 0x000fc800078e0a0a */
[----:B------:R1:W2:Y:S02]  /*01c0*/  F2I.FTZ.U32.TRUNC.NTZ R3, R2 ;  /* 0x0000000200037305 */ /* 0x0002a4000021f000 */
[----:B-1----:R-:W-:Y:S02]  /*01d0*/  IMAD.MOV.U32 R2, RZ, RZ, RZ ;  /* 0x000000ffff027224 */ /* 0x002fe400078e00ff */
[----:B--2---:R-:W-:-:S04]  /*01e0*/  IMAD.MOV R6, RZ, RZ, -R3 ;  /* 0x000000ffff067224 */ /* 0x004fc800078e0a03 */
[----:B------:R-:W-:Y:S02]  /*01f0*/  IMAD R9, R6, R5, RZ ;  /* 0x0000000506097224 */ /* 0x000fe400078e02ff */
[----:B------:R-:W-:Y:S02]  /*0200*/  IMAD.MOV.U32 R6, RZ, RZ, R8 ;  /* 0x000000ffff067224 */ /* 0x000fe400078e0008 */
[----:B------:R-:W-:-:S06]  /*0210*/  IMAD.HI.U32 R3, R3, R9, R2 ;  /* 0x0000000903037227 */ /* 0x000fcc00078e0002 */
[----:B------:R-:W-:-:S04]  /*0220*/  IMAD.HI.U32 R3, R3, R6, RZ ;  /* 0x0000000603037227 */ /* 0x000fc800078e00ff */
[----:B------:R-:W-:-:S05]  /*0230*/  IMAD R0, R3, R0, R6 ;  /* 0x0000000003007224 */ /* 0x000fca00078e0206 */
[----:B------:R-:W-:-:S13]  /*0240*/  ISETP.GT.U32.AND P1, PT, R5, R0, PT ;  /* 0x000000000500720c */ /* 0x000fda0003f24070 */
[----:B------:R-:W-:Y:S02]  /*0250*/  @!P1 IMAD.IADD R0, R0, 0x1, -R5 ;  /* 0x0000000100009824 */ /* 0x000fe400078e0a05 */
[----:B------:R-:W-:Y:S01]  /*0260*/  @!P1 VIADD R3, R3, 0x1 ;  /* 0x0000000103039836 */ /* 0x000fe20000000000 */
[----:B------:R-:W-:Y:S02]  /*0270*/  ISETP.NE.AND P1, PT, R4, RZ, PT ;  /* 0x000000ff0400720c */ /* 0x000fe40003f25270 */
[----:B------:R-:W-:Y:S02]  /*0280*/  ISETP.GE.U32.AND P0, PT, R0, R5, PT ;  /* 0x000000050000720c */ /* 0x000fe40003f06070 */
[----:B------:R-:W-:-:S04]  /*0290*/  LOP3.LUT R0, R7, R4, RZ, 0x3c, !PT ;  /* 0x0000000407007212 */ /* 0x000fc800078e3cff */
[----:B------:R-:W-:Y:S01]  /*02a0*/  ISETP.GE.AND P2, PT, R0, RZ, PT ;  /* 0x000000ff0000720c */ /* 0x000fe20003f46270 */
[----:B------:R-:W-:-:S06]  /*02b0*/  VIADD R0, R78, 0x7f ;  /* 0x0000007f4e007836 */ /* 0x000fcc0000000000 */
[----:B------:R-:W-:-:S04]  /*02c0*/  @P0 VIADD R3, R3, 0x1 ;  /* 0x0000000103030836 */ /* 0x000fc80000000000 */
[----:B------:R-:W-:Y:S01]  /*02d0*/  IMAD.MOV.U32 R2, RZ, RZ, R3 ;  /* 0x000000ffff027224 */ /* 0x000fe200078e0003 */
[----:B------:R-:W-:-:S03]  /*02e0*/  SHF.R.S32.HI R3, RZ, 0x1f, R0 ;  /* 0x0000001fff037819 */ /* 0x000fc60000011400 */
[----:B------:R-:W-:Y:S01]  /*02f0*/  @!P2 IMAD.MOV R2, RZ, RZ, -R2 ;  /* 0x000000ffff02a224 */ /* 0x000fe200078e0a02 */
[----:B------:R-:W-:Y:S02]  /*0300*/  @!P1 LOP3.LUT R2, RZ, R4, RZ, 0x33, !PT ;  /* 0x00000004ff029212 */ /* 0x000fe400078e33ff */
[----:B------:R-:W-:Y:S02]  /*0310*/  LEA.HI R3, R3, R0, RZ, 0x7 ;  /* 0x0000000003037211 */ /* 0x000fe400078f38ff */
[----:B------:R-:W-:Y:S01]  /*0320*/  IABS R0, R80 ;  /* 0x0000005000007213 */ /* 0x000fe20000000000 */
[----:B------:R-:W-:Y:S02]  /*0330*/  IMAD.SHL.U32 R13, R2, 0x8, RZ ;  /* 0x00000008020d7824 */ /* 0x000fe400078e00ff */
[----:B------:R-:W-:Y:S01]  /*0340*/  IMAD.MOV R2, RZ, RZ, -R2 ;  /* 0x000000ffff027224 */ /* 0x000fe200078e0a02 */
[----:B------:R-:W1:Y:S02]  /*0350*/  I2F.RP R6, R0 ;  /* 0x0000000000067306 */ /* 0x000e640000209400 */
[----:B------:R-:W-:Y:S01]  /*0360*/  LEA.HI.SX32 R3, R3, -R13, 0x19 ;  /* 0x8000000d03037211 */ /* 0x000fe200078fcaff */
[----:B------:R-:W-:-:S02]  /*0370*/  IMAD R12, R4, R2, R7 ;  /* 0x00000002040c7224 */ /* 0x000fc400078e0207 */
[----:B------:R-:W-:Y:S01]  /*0380*/  IMAD.MOV.U32 R2, RZ, RZ, RZ ;  /* 0x000000ffff027224 */ /* 0x000fe200078e00ff */
[----:B------:R-:W-:Y:S02]  /*0390*/  VIMNMX R9, R3, 0x8, PT ;  /* 0x0000000803097848 */ /* 0x000fe40003fe0100 */
[----:B------:R-:W-:Y:S02]  /*03a0*/  IABS R10, R12 ;  /* 0x0000000c000a7213 */ /* 0x000fe40000000000 */
[----:B------:R-:W-:-:S04]  /*03b0*/  IABS R8, R9 ;  /* 0x0000000900087213 */ /* 0x000fc80000000000 */
[----:B------:R-:W2:Y:S08]  /*03c0*/  I2F.RP R5, R8 ;  /* 0x0000000800057306 */ /* 0x000eb00000209400 */
[----:B-1----:R-:W-:Y:S08]  /*03d0*/  MUFU.RCP R6, R6 ;  /* 0x0000000600067308 */ /* 0x002ff00000001000 */
[----:B--2---:R-:W1:Y:S02]  /*03e0*/  MUFU.RCP R5, R5 ;  /* 0x0000000500057308 */ /* 0x004e640000001000 */
[----:B-1----:R-:W-:Y:S01]  /*03f0*/  VIADD R3, R5, 0xffffffe ;  /* 0x0ffffffe05037836 */ /* 0x002fe20000000000 */
[----:B------:R-:W-:-:S05]  /*0400*/  IABS R5, R78 ;  /* 0x0000004e00057213 */ /* 0x000fca0000000000 */
[----:B------:R-:W1:Y:S02]  /*0410*/  F2I.FTZ.U32.TRUNC.NTZ R3, R3 ;  /* 0x0000000300037305 */ /* 0x000e64000021f000 */
[----:B-1----:R-:W-:-:S04]  /*0420*/  IMAD.MOV R11, RZ, RZ, -R3 ;  /* 0x000000ffff0b7224 */ /* 0x002fc800078e0a03 */
[----:B------:R-:W-:-:S04]  /*0430*/  IMAD R7, R11, R8, RZ ;  /* 0x000000080b077224 */ /* 0x000fc800078e02ff */
[----:B------:R-:W-:Y:S01]  /*0440*/  IMAD.HI.U32 R4, R3, R7, R2 ;  /* 0x0000000703047227 */ /* 0x000fe200078e0002 */
[----:B------:R-:W-:-:S03]  /*0450*/  IABS R2, R9 ;  /* 0x0000000900027213 */ /* 0x000fc60000000000 */
[----:B------:R-:W-:Y:S02]  /*0460*/  IMAD.MOV.U32 R3, RZ, RZ, R10 ;  /* 0x000000ffff037224 */ /* 0x000fe400078e000a */
[----:B------:R-:W-:Y:S02]  /*0470*/  IMAD.MOV R7, RZ, RZ, -R2 ;  /* 0x000000ffff077224 */ /* 0x000fe400078e0a02 */
[----:B------:R-:W-:-:S04]  /*0480*/  IMAD.HI.U32 R4, R4, R3, RZ ;  /* 0x0000000304047227 */ /* 0x000fc800078e00ff */
[----:B------:R-:W-:Y:S02]  /*0490*/  IMAD R3, R4, R7, R3 ;  /* 0x0000000704037224 */ /* 0x000fe400078e0203 */
[----:B------:R-:W-:Y:S02]  /*04a0*/  IMAD.MOV.U32 R2, RZ, RZ, R5 ;  /* 0x000000ffff027224 */ /* 0x000fe400078e0005 */
[----:B------:R-:W-:Y:S01]  /*04b0*/  VIADD R10, R6, 0xffffffe ;  /* 0x0ffffffe060a7836 */ /* 0x000fe20000000000 */
[----:B------:R-:W-:Y:S01]  /*04c0*/  ISETP.GT.U32.AND P1, PT, R8, R3, PT ;  /* 0x000000030800720c */ /* 0x000fe20003f24070 */
[----:B------:R-:W1:Y:S08]  /*04d0*/  I2F.RP R5, R2 ;  /* 0x0000000200057306 */ /* 0x000e700000209400 */
[----:B------:R2:W3:Y:S04]  /*04e0*/  F2I.FTZ.U32.TRUNC.NTZ R11, R10 ;  /* 0x0000000a000b7305 */ /* 0x0004e8000021f000 */
[----:B------:R-:W-:-:S02]  /*04f0*/  @!P1 IMAD.IADD R3, R3, 0x1, -R8 ;  /* 0x0000000103039824 */ /* 0x000fc400078e0a08 */
[----:B------:R-:W-:Y:S01]  /*0500*/  @!P1 VIADD R4, R4, 0x1 ;  /* 0x0000000104049836 */ /* 0x000fe20000000000 */
[----:B------:R-:W-:Y:S01]  /*0510*/  ISETP.NE.AND P1, PT, R9, RZ, PT ;  /* 0x000000ff0900720c */ /* 0x000fe20003f25270 */
[----:B-1----:R-:W1:Y:S01]  /*0520*/  MUFU.RCP R5, R5 ;  /* 0x0000000500057308 */ /* 0x002e620000001000 */
[----:B------:R-:W-:Y:S01]  /*0530*/  ISETP.GE.U32.AND P0, PT, R3, R8, PT ;  /* 0x000000080300720c */ /* 0x000fe20003f06070 */
[----:B--2---:R-:W-:Y:S01]  /*0540*/  IMAD.MOV.U32 R10, RZ, RZ, RZ ;  /* 0x000000ffff0a7224 */ /* 0x004fe200078e00ff */
[----:B------:R-:W-:-:S04]  /*0550*/  LOP3.LUT R3, R12, R9, RZ, 0x3c, !PT ;  /* 0x000000090c037212 */ /* 0x000fc800078e3cff */
[----:B------:R-:W-:Y:S01]  /*0560*/  ISETP.GE.AND P2, PT, R3, RZ, PT ;  /* 0x000000ff0300720c */ /* 0x000fe20003f46270 */
[----:B---3--:R-:W-:Y:S01]  /*0570*/  IMAD.MOV R7, RZ, RZ, -R11 ;  /* 0x000000ffff077224 */ /* 0x008fe200078e0a0b */
[----:B------:R-:W-:-:S03]  /*0580*/  SHF.R.U32.HI R3, RZ, 0x5, R15 ;  /* 0x00000005ff037819 */ /* 0x000fc6000001160f */
[----:B------:R-:W-:Y:S01]  /*0590*/  IMAD R7, R7, R0, RZ ;  /* 0x0000000007077224 */ /* 0x000fe200078e02ff */
[----:B------:R-:W-:Y:S01]  /*05a0*/  SGXT.U32 R3, R3, 0x2 ;  /* 0x000000020303781a */ /* 0x000fe20000000000 */
[----:B------:R-:W-:-:S04]  /*05b0*/  @P0 VIADD R4, R4, 0x1 ;  /* 0x0000000104040836 */ /* 0x000fc80000000000 */
[----:B------:R-:W-:Y:S02]  /*05c0*/  IMAD.MOV.U32 R14, RZ, RZ, R4 ;  /* 0x000000ffff0e7224 */ /* 0x000fe400078e0004 */
[----:B-1----:R-:W-:Y:S02]  /*05d0*/  VIADD R4, R5, 0xffffffe ;  /* 0x0ffffffe05047836 */ /* 0x002fe40000000000 */
[----:B------:R-:W-:Y:S01]  /*05e0*/  @!P2 IMAD.MOV R14, RZ, RZ, -R14 ;  /* 0x000000ffff0ea224 */ /* 0x000fe200078e0a0e */
[----:B------:R-:W-:Y:S01]  /*05f0*/  @!P1 LOP3.LUT R14, RZ, R9, RZ, 0x33, !PT ;  /* 0x00000009ff0e9212 */ /* 0x000fe200078e33ff */
[----:B------:R-:W1:Y:S04]  /*0600*/  F2I.FTZ.U32.TRUNC.NTZ R5, R4 ;  /* 0x0000000400057305 */ /* 0x000e68000021f000 */
[----:B------:R-:W-:-:S05]  /*0610*/  IMAD.SHL.U32 R8, R14, 0x100, RZ ;  /* 0x000001000e087824 */ /* 0x000fca00078e00ff */
[----:B------:R-:W-:Y:S01]  /*0620*/  LOP3.LUT R6, R8, R3, RZ, 0xfc, !PT ;  /* 0x0000000308067212 */ /* 0x000fe200078efcff */
[----:B------:R-:W-:Y:S01]  /*0630*/  IMAD.HI.U32 R3, R11, R7, R10 ;  /* 0x000000070b037227 */ /* 0x000fe200078e000a */
[----:B------:R-:W-:Y:S01]  /*0640*/  SHF.R.U32.HI R7, RZ, 0x1, R18 ;  /* 0x00000001ff077819 */ /* 0x000fe20000011612 */
[----:B------:R2:W-:Y:S01]  /*0650*/  STL [R1+0x3f4], R8 ;  /* 0x0003f40801007387 */ /* 0x0005e20000100800 */
[----:B------:R-:W-:Y:S01]  /*0660*/  IABS R11, R6 ;  /* 0x00000006000b7213 */ /* 0x000fe20000000000 */
[----:B------:R-:W-:Y:S01]  /*0670*/  IMAD.MOV R10, RZ, RZ, -R14 ;  /* 0x000000ffff0a7224 */ /* 0x000fe200078e0a0e */
[----:B------:R-:W-:Y:S01]  /*0680*/  LOP3.LUT R16, R16, R7, RZ, 0x3c, !PT ;  /* 0x0000000710107212 */ /* 0x000fe200078e3cff */
[----:B-1----:R-:W-:Y:S01]  /*0690*/  IMAD.MOV R17, RZ, RZ, -R5 ;  /* 0x000000ffff117224 */ /* 0x002fe200078e0a05 */
[C---:B------:R-:W-:Y:S01]  /*06a0*/  LOP3.LUT R19, R6.reuse, 0xfc, RZ, 0xfc, !PT ;  /* 0x000000fc06137812 */ /* 0x040fe200078efcff */
[----:B------:R-:W-:Y:S01]  /*06b0*/  IMAD.HI.U32 R7, R3, R11, RZ ;  /* 0x0000000b03077227 */ /* 0x000fe200078e00ff */
[----:B------:R-:W-:-:S02]  /*06c0*/  LOP3.LUT R20, R6, 0xc, RZ, 0xfc, !PT ;  /* 0x0000000c06147812 */ /* 0x000fc400078efcff */
[C---:B------:R-:W-:Y:S01]  /*06d0*/  LOP3.LUT R21, R6.reuse, 0x10, RZ, 0xfc, !PT ;  /* 0x0000001006157812 */ /* 0x040fe200078efcff */
[----:B------:R-:W-:Y:S01]  /*06e0*/  IMAD R10, R9, R10, R12 ;  /* 0x0000000a090a7224 */ /* 0x000fe200078e020c */
[----:B------:R-:W-:Y:S01]  /*06f0*/  IABS R14, R20 ;  /* 0x00000014000e7213 */ /* 0x000fe20000000000 */
[----:B------:R-:W-:Y:S01]  /*0700*/  IMAD R9, R17, R2, RZ ;  /* 0x0000000211097224 */ /* 0x000fe200078e02ff */
[----:B------:R-:W-:Y:S01]  /*0710*/  IABS R17, R19 ;  /* 0x0000001300117213 */ /* 0x000fe20000000000 */
[----:B------:R-:W-:Y:S01]  /*0720*/  IMAD.MOV.U32 R4, RZ, RZ, RZ ;  /* 0x000000ffff047224 */ /* 0x000fe200078e00ff */
[----:B------:R-:W-:Y:S01]  /*0730*/  IABS R18, R21 ;  /* 0x0000001500127213 */ /* 0x000fe20000000000 */
[----:B------:R-:W-:Y:S01]  /*0740*/  IMAD.MOV R12, RZ, RZ, -R7 ;  /* 0x000000ffff0c7224 */ /* 0x000fe200078e0a07 */
[C---:B------:R-:W-:Y:S01]  /*0750*/  LOP3.LUT R22, R6.reuse, 0x14, RZ, 0xfc, !PT ;  /* 0x0000001406167812 */ /* 0x040fe200078efcff */
[----:B------:R-:W-:Y:S01]  /*0760*/  IMAD.HI.U32 R7, R5, R9, R4 ;  /* 0x0000000905077227 */ /* 0x000fe200078e0004 */
[----:B------:R-:W-:-:S02]  /*0770*/  LOP3.LUT R4, R6, 0x4, RZ, 0xfc, !PT ;  /* 0x0000000406047812 */ /* 0x000fc400078efcff */
[----:B------:R-:W-:Y:S01]  /*0780*/  ISETP.GE.AND P2, PT, R19, RZ, PT ;  /* 0x000000ff1300720c */ /* 0x000fe20003f46270 */
[----:B------:R-:W-:Y:S01]  /*0790*/  IMAD R5, R0, R12, R11 ;  /* 0x0000000c00057224 */ /* 0x000fe200078e020b */
[----:B------:R-:W-:Y:S01]  /*07a0*/  ISETP.GE.AND P3, PT, R4, RZ, PT ;  /* 0x000000ff0400720c */ /* 0x000fe20003f66270 */
[----:B------:R-:W-:Y:S01]  /*07b0*/  IMAD.IADD R10, R13, 0x1, R10 ;  /* 0x000000010d0a7824 */ /* 0x000fe200078e020a */
[----:B------:R-:W-:Y:S01]  /*07c0*/  IABS R9, R4 ;  /* 0x0000000400097213 */ /* 0x000fe20000000000 */
[C---:B------:R-:W-:Y:S01]  /*07d0*/  IMAD.HI.U32 R4, R3.reuse, R17, RZ ;  /* 0x0000001103047227 */ /* 0x040fe200078e00ff */
[----:B------:R-:W-:Y:S02]  /*07e0*/  LOP3.LUT R12, R6, 0x8, RZ, 0xfc, !PT ;  /* 0x00000008060c7812 */ /* 0x000fe400078efcff */
[----:B------:R-:W-:Y:S01]  /*07f0*/  ISETP.GT.U32.AND P0, PT, R0, R5, PT ;  /* 0x000000050000720c */ /* 0x000fe20003f04070 */
[----:B------:R-:W-:Y:S01]  /*0800*/  IMAD.MOV R11, RZ, RZ, -R4 ;  /* 0x000000ffff0b7224 */ /* 0x000fe200078e0a04 */
[----:B------:R-:W-:Y:S01]  /*0810*/  IABS R13, R12 ;  /* 0x0000000c000d7213 */ /* 0x000fe20000000000 */
[----:B------:R-:W-:Y:S01]  /*0820*/  IMAD.HI.U32 R4, R3, R9, RZ ;  /* 0x0000000903047227 */ /* 0x000fe200078e00ff */
[----:B------:R-:W-:-:S02]  /*0830*/  ISETP.GE.AND P1, PT, R12, RZ, PT ;  /* 0x000000ff0c00720c */ /* 0x000fc40003f26270 */
[----:B------:R-:W-:Y:S01]  /*0840*/  IABS R19, R22 ;  /* 0x0000001600137213 */ /* 0x000fe20000000000 */
[----:B------:R-:W-:Y:S01]  /*0850*/  IMAD R17, R0, R11, R17 ;  /* 0x0000000b00117224 */ /* 0x000fe200078e0211 */
[C---:B------:R-:W-:Y:S01]  /*0860*/  LOP3.LUT R23, R6.reuse, 0x18, RZ, 0xfc, !PT ;  /* 0x0000001806177812 */ /* 0x040fe200078efcff */
[----:B------:R-:W-:Y:S01]  /*0870*/  IMAD.MOV R12, RZ, RZ, -R4 ;  /* 0x000000ffff0c7224 */ /* 0x000fe200078e0a04 */
[----:B------:R-:W-:Y:S01]  /*0880*/  LOP3.LUT R29, R6, 0x2c, RZ, 0xfc, !PT ;  /* 0x0000002c061d7812 */ /* 0x000fe200078efcff */
[----:B------:R-:W-:Y:S01]  /*0890*/  IMAD.HI.U32 R4, R3, R13, RZ ;  /* 0x0000000d03047227 */ /* 0x000fe200078e00ff */
[----:B------:R-:W-:Y:S02]  /*08a0*/  ISETP.GT.U32.AND P4, PT, R0, R17, PT ;  /* 0x000000110000720c */ /* 0x000fe40003f84070 */
[C---:B------:R-:W-:Y:S01]  /*08b0*/  LOP3.LUT R30, R6.reuse, 0x30, RZ, 0xfc, !PT ;  /* 0x00000030061e7812 */ /* 0x040fe200078efcff */
[----:B------:R-:W-:Y:S01]  /*08c0*/  IMAD.MOV R4, RZ, RZ, -R4 ;  /* 0x000000ffff047224 */ /* 0x000fe200078e0a04 */
[C---:B------:R-:W-:Y:S01]  /*08d0*/  LOP3.LUT R31, R6.reuse, 0x34, RZ, 0xfc, !PT ;  /* 0x00000034061f7812 */ /* 0x040fe200078efcff */
[----:B------:R-:W-:Y:S01]  /*08e0*/  @!P0 IMAD.IADD R5, R5, 0x1, -R0 ;  /* 0x0000000105058824 */ /* 0x000fe200078e0a00 */
[----:B------:R-:W-:Y:S01]  /*08f0*/  LOP3.LUT R32, R6, 0x38, RZ, 0xfc, !PT ;  /* 0x0000003806207812 */ /* 0x000fe200078efcff */
[C---:B------:R-:W-:Y:S01]  /*0900*/  IMAD R9, R0.reuse, R12, R9 ;  /* 0x0000000c00097224 */ /* 0x040fe200078e0209 */
[----:B------:R-:W-:Y:S01]  /*0910*/  IABS R27, R31 ;  /* 0x0000001f001b7213 */ /* 0x000fe20000000000 */
[C---:B------:R-:W-:Y:S01]  /*0920*/  IMAD R12, R0.reuse, R4, R13 ;  /* 0x00000004000c7224 */ /* 0x040fe200078e020d */
[C---:B------:R-:W-:Y:S01]  /*0930*/  ISETP.GT.U32.AND P5, PT, R0.reuse, R5, PT ;  /* 0x000000050000720c */ /* 0x040fe20003fa4070 */
[----:B------:R-:W-:Y:S01]  /*0940*/  IMAD.HI.U32 R11, R3, R14, RZ ;  /* 0x0000000e030b7227 */ /* 0x000fe200078e00ff */
[----:B------:R-:W-:-:S02]  /*0950*/  ISETP.GT.U32.AND P6, PT, R0, R9, PT ;  /* 0x000000090000720c */ /* 0x000fc40003fc4070 */
[----:B------:R-:W-:Y:S01]  /*0960*/  ISETP.GT.U32.AND P0, PT, R0, R12, PT ;  /* 0x0000000c0000720c */ /* 0x000fe20003f04070 */
[--C-:B------:R-:W-:Y:S01]  /*0970*/  @!P4 IMAD.IADD R17, R17, 0x1, -R0.reuse ;  /* 0x000000011111c824 */ /* 0x100fe200078e0a00 */
[----:B------:R-:W-:Y:S01]  /*0980*/  IABS R28, R32 ;  /* 0x00000020001c7213 */ /* 0x000fe20000000000 */
[----:B------:R-:W-:Y:S01]  /*0990*/  IMAD.MOV R11, RZ, RZ, -R11 ;  /* 0x000000ffff0b7224 */ /* 0x000fe200078e0a0b */
[----:B------:R-:W-:Y:S01]  /*09a0*/  LOP3.LUT R33, R6, 0x3c, RZ, 0xfc, !PT ;  /* 0x0000003c06217812 */ /* 0x000fe200078efcff */
[----:B------:R-:W-:Y:S01]  /*09b0*/  IMAD.HI.U32 R4, R3, R18, RZ ;  /* 0x0000001203047227 */ /* 0x000fe200078e00ff */
[----:B------:R-:W-:Y:S02]  /*09c0*/  ISETP.GT.U32.AND P4, PT, R0, R17, PT ;  /* 0x000000110000720c */ /* 0x000fe40003f84070 */
[C---:B------:R-:W-:Y:S01]  /*09d0*/  LOP3.LUT R34, R6.reuse, 0x40, RZ, 0xfc, !PT ;  /* 0x0000004006227812 */ /* 0x040fe200078efcff */
[----:B------:R-:W-:Y:S01]  /*09e0*/  @!P5 IMAD.IADD R5, R5, 0x1, -R0 ;  /* 0x000000010505d824 */ /* 0x000fe200078e0a00 */
[----:B------:R-:W-:Y:S01]  /*09f0*/  ISETP.GE.AND P5, PT, R6, RZ, PT ;  /* 0x000000ff0600720c */ /* 0x000fe20003fa6270 */
[----:B------:R-:W-:Y:S01]  /*0a00*/  IMAD R13, R0, R11, R14 ;  /* 0x0000000b000d7224 */ /* 0x000fe200078e020e */
[----:B------:R-:W-:Y:S01]  /*0a10*/  LOP3.LUT R35, R6, 0x44, RZ, 0xfc, !PT ;  /* 0x0000004406237812 */ /* 0x000fe200078efcff */
[----:B------:R-:W-:Y:S01]  /*0a20*/  @!P0 IMAD.IADD R12, R12, 0x1, -R0 ;  /* 0x000000010c0c8824 */ /* 0x000fe200078e0a00 */
[C---:B------:R-:W-:Y:S01]  /*0a30*/  LOP3.LUT R36, R6.reuse, 0x48, RZ, 0xfc, !PT ;  /* 0x0000004806247812 */ /* 0x040fe200078efcff */
[----:B------:R-:W-:Y:S01]  /*0a40*/  IMAD.MOV R11, RZ, RZ, -R4 ;  /* 0x000000ffff0b7224 */ /* 0x000fe200078e0a04 */
[----:B------:R-:W-:Y:S01]  /*0a50*/  LOP3.LUT R37, R6, 0x4c, RZ, 0xfc, !PT ;  /* 0x0000004c06257812 */ /* 0x000fe200078efcff */
[--C-:B------:R-:W-:Y:S01]  /*0a60*/  @!P6 IMAD.IADD R9, R9, 0x1, -R0.reuse ;  /* 0x000000010909e824 */ /* 0x100fe200078e0a00 */
[C---:B------:R-:W-:Y:S01]  /*0a70*/  ISETP.GT.U32.AND P6, PT, R0.reuse, R13, PT ;  /* 0x0000000d0000720c */ /* 0x040fe20003fc4070 */
[----:B------:R-:W-:Y:S01]  /*0a80*/  @!P4 IMAD.IADD R17, R17, 0x1, -R0 ;  /* 0x000000011111c824 */ /* 0x000fe200078e0a00 */
[C---:B------:R-:W-:Y:S01]  /*0a90*/  ISETP.GT.U32.AND P4, PT, R0.reuse, R12, PT ;  /* 0x0000000c0000720c */ /* 0x040fe20003f84070 */
[----:B------:R-:W-:Y:S01]  /*0aa0*/  IMAD.HI.U32 R4, R3, R19, RZ ;  /* 0x0000001303047227 */ /* 0x000fe200078e00ff */
[----:B------:R-:W-:-:S02]  /*0ab0*/  ISETP.GT.U32.AND P0, PT, R0, R9, PT ;  /* 0x000000090000720c */ /* 0x000fc40003f04070 */
[----:B------:R-:W-:Y:S01]  /*0ac0*/  LOP3.LUT R38, R6, 0x50, RZ, 0xfc, !PT ;  /* 0x0000005006267812 */ /* 0x000fe200078efcff */
[----:B------:R-:W-:Y:S01]  /*0ad0*/  IMAD R14, R0, R11, R18 ;  /* 0x0000000b000e7224 */ /* 0x000fe200078e0212 */
[----:B------:R-:W-:Y:S01]  /*0ae0*/  IABS R18, R23 ;  /* 0x0000001700127213 */ /* 0x000fe20000000000 */
[----:B------:R-:W-:Y:S01]  /*0af0*/  IMAD.MOV R11, RZ, RZ, -R4 ;  /* 0x000000ffff0b7224 */ /* 0x000fe200078e0a04 */
[C---:B------:R-:W-:Y:S01]  /*0b00*/  LOP3.LUT R39, R6.reuse, 0x54, RZ, 0xfc, !PT ;  /* 0x0000005406277812 */ /* 0x040fe200078efcff */
[----:B------:R-:W-:Y:S01]  /*0b10*/  IMAD.MOV.U32 R4, RZ, RZ, R17 ;  /* 0x000000ffff047224 */ /* 0x000fe200078e0011 */
[----:B------:R-:W-:Y:S01]  /*0b20*/  LOP3.LUT R40, R6, 0x5c, RZ, 0xfc, !PT ;  /* 0x0000005c06287812 */ /* 0x000fe200078efcff */
[----:B------:R-:W-:Y:S01]  /*0b30*/  @!P5 IMAD.MOV R5, RZ, RZ, -R5 ;  /* 0x000000ffff05d224 */ /* 0x000fe200078e0a05 */
[C---:B------:R-:W-:Y:S01]  /*0b40*/  ISETP.GT.U32.AND P5, PT, R0.reuse, R14, PT ;  /* 0x0000000e0000720c */ /* 0x040fe20003fa4070 */
[----:B------:R-:W-:Y:S01]  /*0b50*/  IMAD R17, R0, R11, R19 ;  /* 0x0000000b00117224 */ /* 0x000fe200078e0213 */
[----:B------:R-:W-:Y:S01]  /*0b60*/  LOP3.LUT R19, R6, 0x20, RZ, 0xfc, !PT ;  /* 0x0000002006137812 */ /* 0x000fe200078efcff */
[--C-:B------:R-:W-:Y:S01]  /*0b70*/  @!P4 IMAD.IADD R12, R12, 0x1, -R0.reuse ;  /* 0x000000010c0cc824 */ /* 0x100fe200078e0a00 */
[----:B------:R-:W-:Y:S01]  /*0b80*/  LOP3.LUT R42, R6, 0x60, RZ, 0xfc, !PT ;  /* 0x00000060062a7812 */ /* 0x000fe200078efcff */
[----:B------:R-:W-:Y:S01]  /*0b90*/  @!P6 IMAD.IADD R13, R13, 0x1, -R0 ;  /* 0x000000010d0de824 */ /* 0x000fe200078e0a00 */
[----:B------:R-:W-:Y:S01]  /*0ba0*/  ISETP.GT.U32.AND P4, PT, R0, R17, PT ;  /* 0x000000110000720c */ /* 0x000fe20003f84070 */
[----:B------:R-:W-:Y:S01]  /*0bb0*/  IMAD.HI.U32 R11, R3, R18, RZ ;  /* 0x00000012030b7227 */ /* 0x000fe200078e00ff */
[----:B------:R-:W-:-:S02]  /*0bc0*/  LOP3.LUT R43, R6, 0x64, RZ, 0xfc, !PT ;  /* 0x00000064062b7812 */ /* 0x000fc400078efcff */
[----:B------:R-:W-:Y:S01]  /*0bd0*/  ISETP.GT.U32.AND P6, PT, R0, R13, PT ;  /* 0x0000000d0000720c */ /* 0x000fe20003fc4070 */
[--C-:B------:R-:W-:Y:S01]  /*0be0*/  @!P0 IMAD.IADD R9, R9, 0x1, -R0.reuse ;  /* 0x0000000109098824 */ /* 0x100fe200078e0a00 */
[----:B------:R-:W-:Y:S01]  /*0bf0*/  ISETP.GE.AND P0, PT, R21, RZ, PT ;  /* 0x000000ff1500720c */ /* 0x000fe20003f06270 */
[----:B------:R-:W-:Y:S01]  /*0c00*/  @!P5 IMAD.IADD R14, R14, 0x1, -R0 ;  /* 0x000000010e0ed824 */ /* 0x000fe200078e0a00 */
[----:B------:R-:W-:Y:S01]  /*0c10*/  ISETP.GE.AND P5, PT, R22, RZ, PT ;  /* 0x000000ff1600720c */ /* 0x000fe20003fa6270 */
[----:B------:R-:W-:Y:S01]  /*0c20*/  @!P2 IMAD.MOV R4, RZ, RZ, -R4 ;  /* 0x000000ffff04a224 */ /* 0x000fe200078e0a04 */
[----:B------:R-:W-:Y:S01]  /*0c30*/  ISETP.GE.AND P2, PT, R20, RZ, PT ;  /* 0x000000ff1400720c */ /* 0x000fe20003f46270 */
[----:B------:R-:W-:Y:S01]  /*0c40*/  IMAD.MOV R11, RZ, RZ, -R11 ;  /* 0x000000ffff0b7224 */ /* 0x000fe200078e0a0b */
[----:B------:R-:W-:Y:S01]  /*0c50*/  IABS R22, R19 ;  /* 0x0000001300167213 */ /* 0x000fe20000000000 */
[----:B------:R-:W-:Y:S01]  /*0c60*/  @!P3 IMAD.MOV R9, RZ, RZ, -R9 ;  /* 0x000000ffff09b224 */ /* 0x000fe200078e0a09 */
[----:B------:R-:W-:Y:S01]  /*0c70*/  ISETP.GT.U32.AND P3, PT, R0, R14, PT ;  /* 0x0000000e0000720c */ /* 0x000fe20003f64070 */
[----:B------:R-:W-:Y:S01]  /*0c80*/  @!P4 IMAD.IADD R17, R17, 0x1, -R0 ;  /* 0x000000011111c824 */ /* 0x000fe200078e0a00 */
[----:B------:R-:W-:Y:S01]  /*0c90*/  LOP3.LUT R21, R6, 0x28, RZ, 0xfc, !PT ;  /* 0x0000002806157812 */ /* 0x000fe200078efcff */
[----:B------:R-:W-:Y:S01]  /*0ca0*/  IMAD R18, R0, R11, R18 ;  /* 0x0000000b00127224 */ /* 0x000fe200078e0212 */
[----:B------:R-:W-:Y:S01]  /*0cb0*/  LOP3.LUT R11, R6, 0x1c, RZ, 0xfc, !PT ;  /* 0x0000001c060b7812 */ /* 0x000fe200078efcff */
[----:B------:R-:W-:Y:S01]  /*0cc0*/  @!P1 IMAD.MOV R12, RZ, RZ, -R12 ;  /* 0x000000ffff0c9224 */ /* 0x000fe200078e0a0c */
[----:B------:R-:W-:Y:S01]  /*0cd0*/  ISETP.GT.U32.AND P4, PT, R0, R17, PT ;  /* 0x000000110000720c */ /* 0x000fe20003f84070 */
[----:B------:R-:W-:Y:S01]  /*0ce0*/  @!P6 IMAD.IADD R13, R13, 0x1, -R0 ;  /* 0x000000010d0de824 */ /* 0x000fe200078e0a00 */
[----:B------:R-:W-:Y:S01]  /*0cf0*/  ISETP.GE.AND P1, PT, R11, RZ, PT ;  /* 0x000000ff0b00720c */ /* 0x000fe20003f26270 */
[----:B--2---:R-:W-:Y:S01]  /*0d00*/  IMAD R8, R10, 0x80, R244 ;  /* 0x000000800a087824 */ /* 0x004fe200078e02f4 */
[----:B------:R-:W-:Y:S01]  /*0d10*/  IABS R11, R11 ;  /* 0x0000000b000b7213 */ /* 0x000fe20000000000 */
[----:B------:R-:W-:Y:S01]  /*0d20*/  @!P2 IMAD.MOV R13, RZ, RZ, -R13 ;  /* 0x000000ffff0da224 */ /* 0x000fe200078e0a0d */
[----:B------:R-:W-:Y:S01]  /*0d30*/  ISETP.GE.AND P2, PT, R19, RZ, PT ;  /* 0x000000ff1300720c */ /* 0x000fe20003f46270 */
[----:B------:R-:W-:Y:S01]  /*0d40*/  @!P3 IMAD.IADD R14, R14, 0x1, -R0 ;  /* 0x000000010e0eb824 */ /* 0x000fe200078e0a00 */
[----:B------:R-:W-:Y:S01]  /*0d50*/  ISETP.GT.U32.AND P3, PT, R0, R18, PT ;  /* 0x000000120000720c */ /* 0x000fe20003f64070 */
[----:B------:R-:W-:Y:S01]  /*0d60*/  IMAD.MOV.U32 R19, RZ, RZ, R11 ;  /* 0x000000ffff137224 */ /* 0x000fe200078e000b */
[----:B------:R-:W-:Y:S01]  /*0d70*/  IABS R25, R21 ;  /* 0x0000001500197213 */ /* 0x000fe20000000000 */
[----:B------:R-:W-:Y:S01]  /*0d80*/  @!P0 IMAD.MOV R14, RZ, RZ, -R14 ;  /* 0x000000ffff0e8224 */ /* 0x000fe200078e0a0e */
[----:B------:R-:W-:Y:S01]  /*0d90*/  LOP3.LUT R20, R6, 0x24, RZ, 0xfc, !PT ;  /* 0x0000002406147812 */ /* 0x000fe200078efcff */
[----:B------:R-:W-:Y:S01]  /*0da0*/  IMAD.HI.U32 R11, R3, R19, RZ ;  /* 0x00000013030b7227 */ /* 0x000fe200078e00ff */
[----:B------:R-:W-:Y:S01]  /*0db0*/  ISETP.GE.AND P6, PT, R23, RZ, PT ;  /* 0x000000ff1700720c */ /* 0x000fe20003fc6270 */
[----:B------:R1:W-:Y:S01]  /*0dc0*/  STL [R1+0x3c4], R8 ;  /* 0x0003c40801007387 */ /* 0x0003e20000100800 */
[----:B------:R-:W-:Y:S01]  /*0dd0*/  IABS R23, R20 ;  /* 0x0000001400177213 */ /* 0x000fe20000000000 */
[--C-:B------:R-:W-:Y:S01]  /*0de0*/  @!P4 IMAD.IADD R17, R17, 0x1, -R0.reuse ;  /* 0x000000011111c824 */ /* 0x100fe200078e0a00 */
[----:B------:R-:W-:Y:S01]  /*0df0*/  ISETP.GE.AND P4, PT, R21, RZ, PT ;  /* 0x000000ff1500720c */ /* 0x000fe20003f86270 */
[----:B------:R-:W-:Y:S01]  /*0e00*/  IMAD.MOV R21, RZ, RZ, -R11 ;  /* 0x000000ffff157224 */ /* 0x000fe200078e0a0b */
[----:B------:R-:W-:Y:S01]  /*0e10*/  ISETP.GE.AND P0, PT, R20, RZ, PT ;  /* 0x000000ff1400720c */ /* 0x000fe20003f06270 */
[----:B------:R-:W-:Y:S01]  /*0e20*/  @!P3 IMAD.IADD R18, R18, 0x1, -R0 ;  /* 0x000000011212b824 */ /* 0x000fe200078e0a00 */
[----:B------:R-:W-:Y:S01]  /*0e30*/  LOP3.LUT R44, R6, 0x68, RZ, 0xfc, !PT ;  /* 0x00000068062c7812 */ /* 0x000fe200078efcff */
[----:B------:R-:W-:Y:S01]  /*0e40*/  IMAD R19, R0, R21, R19 ;  /* 0x0000001500137224 */ /* 0x000fe200078e0213 */
[----:B------:R-:W-:Y:S01]  /*0e50*/  LOP3.LUT R45, R6, 0x6c, RZ, 0xfc, !PT ;  /* 0x0000006c062d7812 */ /* 0x000fe200078efcff */
[----:B------:R-:W-:Y:S01]  /*0e60*/  @!P5 IMAD.MOV R17, RZ, RZ, -R17 ;  /* 0x000000ffff11d224 */ /* 0x000fe200078e0a11 */
[C---:B------:R-:W-:Y:S01]  /*0e70*/  ISETP.GT.U32.AND P3, PT, R0.reuse, R18, PT ;  /* 0x000000120000720c */ /* 0x040fe20003f64070 */
[----:B------:R-:W-:Y:S01]  /*0e80*/  IMAD.HI.U32 R11, R3, R22, RZ ;  /* 0x00000016030b7227 */ /* 0x000fe200078e00ff */
[----:B------:R-:W-:-:S02]  /*0e90*/  ISETP.GT.U32.AND P5, PT, R0, R19, PT ;  /* 0x000000130000720c */ /* 0x000fc40003fa4070 */
[C---:B------:R-:W-:Y:S01]  /*0ea0*/  LOP3.LUT R46, R6.reuse, 0x70, RZ, 0xfc, !PT ;  /* 0x00000070062e7812 */ /* 0x040fe200078efcff */
[----:B------:R-:W-:Y:S01]  /*0eb0*/  IMAD.HI.U32 R20, R3, R23, RZ ;  /* 0x0000001703147227 */ /* 0x000fe200078e00ff */
[C---:B------:R-:W-:Y:S02]  /*0ec0*/  LOP3.LUT R50, R6.reuse, 0x84, RZ, 0xfc, !PT ;  /* 0x0000008406327812 */ /* 0x040fe400078efcff */
[C---:B------:R-:W-:Y:S01]  /*0ed0*/  LOP3.LUT R51, R6.reuse, 0x88, RZ, 0xfc, !PT ;  /* 0x0000008806337812 */ /* 0x040fe200078efcff */
[----:B------:R-:W-:Y:S01]  /*0ee0*/  IMAD.MOV R21, RZ, RZ, -R11 ;  /* 0x000000ffff157224 */ /* 0x000fe200078e0a0b */
[----:B------:R-:W-:Y:S01]  /*0ef0*/  LOP3.LUT R52, R6, 0x8c, RZ, 0xfc, !PT ;  /* 0x0000008c06347812 */ /* 0x000fe200078efcff */
[----:B------:R-:W-:Y:S01]  /*0f00*/  IMAD.MOV R24, RZ, RZ, -R20 ;  /* 0x000000ffff187224 */ /* 0x000fe200078e0a14 */
[----:B------:R-:W-:Y:S01]  /*0f10*/  IABS R47, R51 ;  /* 0x00000033002f7213 */ /* 0x000fe20000000000 */
[----:B------:R-:W-:Y:S01]  /*0f20*/  IMAD R20, R0, R21, R22 ;  /* 0x0000001500147224 */ /* 0x000fe200078e0216 */
[----:B------:R-:W-:Y:S01]  /*0f30*/  IABS R49, R52 ;  /* 0x0000003400317213 */ /* 0x000fe20000000000 */
[--C-:B------:R-:W-:Y:S01]  /*0f40*/  @!P5 IMAD.IADD R19, R19, 0x1, -R0.reuse ;  /* 0x000000011313d824 */ /* 0x100fe200078e0a00 */
[----:B------:R-:W-:Y:S01]  /*0f50*/  LOP3.LUT R53, R6, 0x90, RZ, 0xfc, !PT ;  /* 0x0000009006357812 */ /* 0x000fe200078efcff */
[----:B------:R-:W-:Y:S01]  /*0f60*/  @!P3 IMAD.IADD R18, R18, 0x1, -R0 ;  /* 0x000000011212b824 */ /* 0x000fe200078e0a00 */
[C---:B------:R-:W-:Y:S01]  /*0f70*/  ISETP.GT.U32.AND P3, PT, R0.reuse, R20, PT ;  /* 0x000000140000720c */ /* 0x040fe20003f64070 */
[C---:B------:R-:W-:Y:S01]  /*0f80*/  IMAD R21, R0.reuse, R24, R23 ;  /* 0x0000001800157224 */ /* 0x040fe200078e0217 */
[----:B------:R-:W-:Y:S01]  /*0f90*/  ISETP.GT.U32.AND P5, PT, R0, R19, PT ;  /* 0x000000130000720c */ /* 0x000fe20003fa4070 */
[----:B------:R-:W-:Y:S01]  /*0fa0*/  IMAD.HI.U32 R11, R3, R25, RZ ;  /* 0x00000019030b7227 */ /* 0x000fe200078e00ff */
[----:B------:R-:W-:-:S02]  /*0fb0*/  IABS R24, R29 ;  /* 0x0000001d00187213 */ /* 0x000fc40000000000 */
[----:B------:R-:W-:Y:S01]  /*0fc0*/  LOP3.LUT R54, R6, 0x94, RZ, 0xfc, !PT ;  /* 0x0000009406367812 */ /* 0x000fe200078efcff */
[----:B------:R-:W-:Y:S01]  /*0fd0*/  @!P6 IMAD.MOV R18, RZ, RZ, -R18 ;  /* 0x000000ffff12e224 */ /* 0x000fe200078e0a12 */
[----:B------:R-:W-:Y:S01]  /*0fe0*/  ISETP.GT.U32.AND P6, PT, R0, R21, PT ;  /* 0x000000150000720c */ /* 0x000fe20003fc4070 */
[----:B------:R-:W-:Y:S01]  /*0ff0*/  IMAD.MOV R11, RZ, RZ, -R11 ;  /* 0x000000ffff0b7224 */ /* 0x000fe200078e0a0b */
[C---:B------:R-:W-:Y:S02]  /*1000*/  LOP3.LUT R55, R6.reuse, 0x98, RZ, 0xfc, !PT ;  /* 0x0000009806377812 */ /* 0x040fe400078efcff */
[----:B------:R-:W-:Y:S01]  /*1010*/  LOP3.LUT R58, R6, 0xac, RZ, 0xfc, !PT ;  /* 0x000000ac063a7812 */ /* 0x000fe200078efcff */
[C---:B------:R-:W-:Y:S01]  /*1020*/  IMAD R22, R0.reuse, R11, R25 ;  /* 0x0000000b00167224 */ /* 0x040fe200078e0219 */
[----:B------:R-:W-:Y:S01]  /*1030*/  IABS R25, R30 ;  /* 0x0000001e00197213 */ /* 0x000fe20000000000 */
[----:B------:R-:W-:Y:S01]  /*1040*/  @!P5 IMAD.IADD R19, R19, 0x1, -R0 ;  /* 0x000000011313d824 */ /* 0x000fe200078e0a00 */
[----:B------:R-:W-:Y:S01]  /*1050*/  IABS R59, R58 ;  /* 0x0000003a003b7213 */ /* 0x000fe20000000000 */
[----:B------:R-:W-:Y:S01]  /*1060*/  IMAD.HI.U32 R11, R3, R24, RZ ;  /* 0x00000018030b7227 */ /* 0x000fe200078e00ff */
[----:B------:R-:W-:-:S02]  /*1070*/  ISETP.GT.U32.AND P5, PT, R0, R22, PT ;  /* 0x000000160000720c */ /* 0x000fc40003fa4070 */
[C---:B------:R-:W-:Y:S01]  /*1080*/  LOP3.LUT R60, R6.reuse, 0xb0, RZ, 0xfc, !PT ;  /* 0x000000b0063c7812 */ /* 0x040fe200078efcff */
[----:B------:R-:W-:Y:S01]  /*1090*/  @!P6 IMAD.IADD R21, R21, 0x1, -R0 ;  /* 0x000000011515e824 */ /* 0x000fe200078e0a00 */
[----:B------:R-:W-:Y:S01]  /*10a0*/  LOP3.LUT R63, R6, 0xb8, RZ, 0xfc, !PT ;  /* 0x000000b8063f7812 */ /* 0x000fe200078efcff */
[----:B------:R-:W-:Y:S01]  /*10b0*/  IMAD.HI.U32 R23, R3, R25, RZ ;  /* 0x0000001903177227 */ /* 0x000fe200078e00ff */
[----:B------:R-:W-:Y:S02]  /*10c0*/  IABS R61, R60 ;  /* 0x0000003c003d7213 */ /* 0x000fe40000000000 */
[----:B------:R-:W-:Y:S01]  /*10d0*/  ISETP.GT.U32.AND P6, PT, R0, R21, PT ;  /* 0x000000150000720c */ /* 0x000fe20003fc4070 */
[----:B------:R-:W-:Y:S01]  /*10e0*/  IMAD.MOV R11, RZ, RZ, -R11 ;  /* 0x000000ffff0b7224 */ /* 0x000fe200078e0a0b */
[----:B------:R-:W-:Y:S01]  /*10f0*/  IABS R65, R63 ;  /* 0x0000003f00417213 */ /* 0x000fe20000000000 */
[----:B------:R-:W-:Y:S01]  /*1100*/  IMAD.MOV R26, RZ, RZ, -R23 ;  /* 0x000000ffff1a7224 */ /* 0x000fe200078e0a17 */
[----:B------:R-:W-:Y:S01]  /*1110*/  LOP3.LUT R62, R6, 0xb4, RZ, 0xfc, !PT ;  /* 0x000000b4063e7812 */ /* 0x000fe200078efcff */
[----:B------:R-:W-:Y:S01]  /*1120*/  IMAD R23, R0, R11, R24 ;  /* 0x0000000b00177224 */ /* 0x000fe200078e0218 */
[----:B------:R-:W-:Y:S01]  /*1130*/  LOP3.LUT R64, R6, 0xd8, RZ, 0xfc, !PT ;  /* 0x000000d806407812 */ /* 0x000fe200078efcff */
[--C-:B------:R-:W-:Y:S01]  /*1140*/  @!P5 IMAD.IADD R22, R22, 0x1, -R0.reuse ;  /* 0x000000011616d824 */ /* 0x100fe200078e0a00 */
[----:B------:R-:W-:Y:S01]  /*1150*/  ISETP.GE.AND P5, PT, R29, RZ, PT ;  /* 0x000000ff1d00720c */ /* 0x000fe20003fa6270 */
[----:B------:R-:W-:Y:S01]  /*1160*/  IMAD R24, R0, R26, R25 ;  /* 0x0000001a00187224 */ /* 0x000fe200078e0219 */
[----:B------:R-:W-:Y:S01]  /*1170*/  IABS R29, R33 ;  /* 0x00000021001d7213 */ /* 0x000fe20000000000 */
[----:B------:R-:W-:Y:S01]  /*1180*/  @!P3 IMAD.IADD R20, R20, 0x1, -R0 ;  /* 0x000000011414b824 */ /* 0x000fe200078e0a00 */
[----:B------:R-:W-:Y:S01]  /*1190*/  IABS R56, R62 ;  /* 0x0000003e00387213 */ /* 0x000fe20000000000 */
[----:B------:R-:W-:Y:S01]  /*11a0*/  IMAD.MOV.U32 R26, RZ, RZ, R27 ;  /* 0x000000ffff1a7224 */ /* 0x000fe200078e001b */
[----:B------:R-:W-:Y:S01]  /*11b0*/  IABS R79, R64 ;  /* 0x00000040004f7213 */ /* 0x000fe20000000000 */
[----:B------:R-:W-:Y:S01]  /*11c0*/  @!P1 IMAD.MOV R19, RZ, RZ, -R19 ;  /* 0x000000ffff139224 */ /* 0x000fe200078e0a13 */
[C---:B------:R-:W-:Y:S01]  /*11d0*/  ISETP.GT.U32.AND P1, PT, R0.reuse, R22, PT ;  /* 0x000000160000720c */ /* 0x040fe20003f24070 */
[----:B------:R-:W-:Y:S01]  /*11e0*/  IMAD.MOV.U32 R27, RZ, RZ, R28 ;  /* 0x000000ffff1b7224 */ /* 0x000fe200078e001c */
[----:B------:R-:W-:Y:S01]  /*11f0*/  ISETP.GT.U32.AND P3, PT, R0, R20, PT ;  /* 0x000000140000720c */ /* 0x000fe20003f64070 */
[----:B------:R-:W-:Y:S01]  /*1200*/  IMAD.HI.U32 R11, R3, R26, RZ ;  /* 0x0000001a030b7227 */ /* 0x000fe200078e00ff */
[----:B------:R-:W-:-:S02]  /*1210*/  LOP3.LUT R66, R6, 0xdc, RZ, 0xfc, !PT ;  /* 0x000000dc06427812 */ /* 0x000fc400078efcff */
[----:B------:R-:W-:Y:S01]  /*1220*/  LOP3.LUT R68, R6, 0xe0, RZ, 0xfc, !PT ;  /* 0x000000e006447812 */ /* 0x000fe200078efcff */
[----:B------:R-:W-:Y:S01]  /*1230*/  @!P6 IMAD.IADD R21, R21, 0x1, -R0 ;  /* 0x000000011515e824 */ /* 0x000fe200078e0a00 */
[----:B------:R-:W-:Y:S01]  /*1240*/  ISETP.GT.U32.AND P6, PT, R0, R24, PT ;  /* 0x000000180000720c */ /* 0x000fe20003fc4070 */
[C---:B------:R-:W-:Y:S01]  /*1250*/  IMAD.HI.U32 R25, R3.reuse, R27, RZ ;  /* 0x0000001b03197227 */ /* 0x040fe200078e00ff */
[----:B------:R-:W-:Y:S02]  /*1260*/  IABS R81, R66 ;  /* 0x0000004200517213 */ /* 0x000fe40000000000 */
[----:B------:R-:W-:Y:S01]  /*1270*/  LOP3.LUT R70, R6, 0xe4, RZ, 0xfc, !PT ;  /* 0x000000e406467812 */ /* 0x000fe200078efcff */
[----:B------:R-:W-:Y:S01]  /*1280*/  IMAD.MOV R11, RZ, RZ, -R11 ;  /* 0x000000ffff0b7224 */ /* 0x000fe200078e0a0b */
[----:B------:R-:W-:Y:S01]  /*1290*/  IABS R83, R68 ;  /* 0x0000004400537213 */ /* 0x000fe20000000000 */
[----:B------:R-:W-:Y:S01]  /*12a0*/  IMAD.MOV R28, RZ, RZ, -R25 ;  /* 0x000000ffff1c7224 */ /* 0x000fe200078e0a19 */
[----:B------:R-:W-:Y:S01]  /*12b0*/  IABS R85, R70 ;  /* 0x0000004600557213 */ /* 0x000fe20000000000 */
[----:B------:R-:W-:Y:S01]  /*12c0*/  IMAD R25, R0, R11, R26 ;  /* 0x0000000b00197224 */ /* 0x000fe200078e021a */
[----:B------:R-:W-:Y:S01]  /*12d0*/  LOP3.LUT R76, R6, 0xf0, RZ, 0xfc, !PT ;  /* 0x000000f0064c7812 */ /* 0x000fe200078efcff */
[----:B------:R-:W-:Y:S01]  /*12e0*/  IMAD R26, R0, R28, R27 ;  /* 0x0000001c001a7224 */ /* 0x000fe200078e021b */
[----:B------:R-:W-:Y:S01]  /*12f0*/  IABS R28, R34 ;  /* 0x00000022001c7213 */ /* 0x000fe20000000000 */
[--C-:B------:R-:W-:Y:S01]  /*1300*/  @!P1 IMAD.IADD R22, R22, 0x1, -R0.reuse ;  /* 0x0000000116169824 */ /* 0x100fe200078e0a00 */
[----:B------:R-:W-:Y:S01]  /*1310*/  ISETP.GT.U32.AND P1, PT, R0, R25, PT ;  /* 0x000000190000720c */ /* 0x000fe20003f24070 */
[--C-:B------:R-:W-:Y:S01]  /*1320*/  @!P3 IMAD.IADD R20, R20, 0x1, -R0.reuse ;  /* 0x000000011414b824 */ /* 0x100fe200078e0a00 */
[----:B------:R-:W-:Y:S01]  /*1330*/  ISETP.GT.U32.AND P3, PT, R0, R23, PT ;  /* 0x000000170000720c */ /* 0x000fe20003f64070 */
[----:B------:R-:W-:Y:S01]  /*1340*/  @!P6 IMAD.IADD R24, R24, 0x1, -R0 ;  /* 0x000000011818e824 */ /* 0x000fe200078e0a00 */
[----:B------:R-:W-:Y:S01]  /*1350*/  IABS R91, R76 ;  /* 0x0000004c005b7213 */ /* 0x000fe20000000000 */
[----:B------:R-:W-:Y:S01]  /*1360*/  @!P4 IMAD.MOV R22, RZ, RZ, -R22 ;  /* 0x000000ffff16c224 */ /* 0x000fe200078e0a16 */
[C---:B------:R-:W-:Y:S01]  /*1370*/  ISETP.GT.U32.AND P4, PT, R0.reuse, R26, PT ;  /* 0x0000001a0000720c */ /* 0x040fe20003f84070 */
[----:B------:R-:W-:Y:S01]  /*1380*/  IMAD.HI.U32 R11, R3, R29, RZ ;  /* 0x0000001d030b7227 */ /* 0x000fe200078e00ff */
[----:B------:R-:W-:-:S02]  /*1390*/  ISETP.GT.U32.AND P6, PT, R0, R24, PT ;  /* 0x000000180000720c */ /* 0x000fc40003fc4070 */
[C---:B------:R-:W-:Y:S01]  /*13a0*/  LOP3.LUT R72, R6.reuse, 0xe8, RZ, 0xfc, !PT ;  /* 0x000000e806487812 */ /* 0x040fe200078efcff */
[----:B------:R-:W-:Y:S01]  /*13b0*/  IMAD.MOV R11, RZ, RZ, -R11 ;  /* 0x000000ffff0b7224 */ /* 0x000fe200078e0a0b */
[----:B------:R-:W-:Y:S01]  /*13c0*/  LOP3.LUT R74, R6, 0xec, RZ, 0xfc, !PT ;  /* 0x000000ec064a7812 */ /* 0x000fe200078efcff */
[--C-:B------:R-:W-:Y:S01]  /*13d0*/  @!P1 IMAD.IADD R25, R25, 0x1, -R0.reuse ;  /* 0x0000000119199824 */ /* 0x100fe200078e0a00 */
[----:B------:R-:W-:Y:S01]  /*13e0*/  ISETP.GE.AND P1, PT, R33, RZ, PT ;  /* 0x000000ff2100720c */ /* 0x000fe20003f26270 */
[--C-:B------:R-:W-:Y:S01]  /*13f0*/  @!P3 IMAD.IADD R23, R23, 0x1, -R0.reuse ;  /* 0x000000011717b824 */ /* 0x100fe200078e0a00 */
[----:B------:R-:W-:Y:S01]  /*1400*/  ISETP.GE.AND P3, PT, R30, RZ, PT ;  /* 0x000000ff1e00720c */ /* 0x000fe20003f66270 */
[----:B------:R-:W-:Y:S01]  /*1410*/  IMAD R27, R0, R11, R29 ;  /* 0x0000000b001b7224 */ /* 0x000fe200078e021d */
[----:B------:R-:W-:Y:S01]  /*1420*/  IABS R30, R35 ;  /* 0x00000023001e7213 */ /* 0x000fe20000000000 */
[----:B------:R-:W-:Y:S01]  /*1430*/  @!P4 IMAD.IADD R26, R26, 0x1, -R0 ;  /* 0x000000011a1ac824 */ /* 0x000fe200078e0a00 */
[C---:B------:R-:W-:Y:S01]  /*1440*/  ISETP.GT.U32.AND P4, PT, R0.reuse, R25, PT ;  /* 0x000000190000720c */ /* 0x040fe20003f84070 */
[----:B------:R-:W-:Y:S01]  /*1450*/  @!P2 IMAD.MOV R20, RZ, RZ, -R20 ;  /* 0x000000ffff14a224 */ /* 0x000fe200078e0a14 */
[----:B------:R-:W-:Y:S01]  /*1460*/  ISETP.GT.U32.AND P2, PT, R0, R23, PT ;  /* 0x000000170000720c */ /* 0x000fe20003f44070 */
[----:B------:R-:W-:Y:S01]  /*1470*/  IMAD.HI.U32 R11, R3, R28, RZ ;  /* 0x0000001c030b7227 */ /* 0x000fe200078e00ff */
[----:B------:R-:W-:-:S02]  /*1480*/  IABS R87, R72 ;  /* 0x0000004800577213 */ /* 0x000fc40000000000 */
[----:B------:R-:W-:Y:S01]  /*1490*/  IABS R89, R74 ;  /* 0x0000004a00597213 */ /* 0x000fe20000000000 */
[----:B------:R-:W-:Y:S01]  /*14a0*/  @!P6 IMAD.IADD R24, R24, 0x1, -R0 ;  /* 0x000000011818e824 */ /* 0x000fe200078e0a00 */
[----:B------:R-:W-:Y:S01]  /*14b0*/  ISETP.GT.U32.AND P6, PT, R0, R27, PT ;  /* 0x0000001b0000720c */ /* 0x000fe20003fc4070 */
[----:B------:R-:W-:Y:S02]  /*14c0*/  IMAD.MOV R29, RZ, RZ, -R11 ;  /* 0x000000ffff1d7224 */ /* 0x000fe400078e0a0b */
[----:B------:R-:W-:-:S04]  /*14d0*/  IMAD.HI.U32 R11, R3, R30, RZ ;  /* 0x0000001e030b7227 */ /* 0x000fc800078e00ff */
[C---:B------:R-:W-:Y:S02]  /*14e0*/  IMAD R28, R0.reuse, R29, R28 ;  /* 0x0000001d001c7224 */ /* 0x040fe400078e021c */
[----:B------:R-:W-:Y:S01]  /*14f0*/  @!P0 IMAD.MOV R21, RZ, RZ, -R21 ;  /* 0x000000ffff158224 */ /* 0x000fe200078e0a15 */
[----:B------:R-:W-:Y:S01]  /*1500*/  ISETP.GE.AND P0, PT, R31, RZ, PT ;  /* 0x000000ff1f00720c */ /* 0x000fe20003f06270 */
[--C-:B------:R-:W-:Y:S01]  /*1510*/  @!P4 IMAD.IADD R25, R25, 0x1, -R0.reuse ;  /* 0x000000011919c824 */ /* 0x100fe200078e0a00 */
[----:B------:R-:W-:Y:S01]  /*1520*/  IABS R31, R36 ;  /* 0x00000024001f7213 */ /* 0x000fe20000000000 */
[----:B------:R-:W-:Y:S01]  /*1530*/  IMAD.MOV R11, RZ, RZ, -R11 ;  /* 0x000000ffff0b7224 */ /* 0x000fe200078e0a0b */
[----:B------:R-:W-:Y:S01]  /*1540*/  ISETP.GT.U32.AND P4, PT, R0, R28, PT ;  /* 0x0000001c0000720c */ /* 0x000fe20003f84070 */
[--C-:B------:R-:W-:Y:S01]  /*1550*/  @!P2 IMAD.IADD R23, R23, 0x1, -R0.reuse ;  /* 0x000000011717a824 */ /* 0x100fe200078e0a00 */
[----:B------:R-:W-:Y:S01]  /*1560*/  ISETP.GE.AND P2, PT, R32, RZ, PT ;  /* 0x000000ff2000720c */ /* 0x000fe20003f46270 */
[----:B------:R-:W-:Y:S01]  /*1570*/  @!P6 IMAD.IADD R27, R27, 0x1, -R0 ;  /* 0x000000011b1be824 */ /* 0x000fe200078e0a00 */
[----:B------:R-:W-:Y:S01]  /*1580*/  IABS R32, R37 ;  /* 0x0000002500207213 */ /* 0x000fe20000000000 */
[----:B------:R-:W-:-:S02]  /*1590*/  IMAD R29, R0, R11, R30 ;  /* 0x0000000b001d7224 */ /* 0x000fc400078e021e */
[----:B------:R-:W-:Y:S01]  /*15a0*/  @!P5 IMAD.MOV R23, RZ, RZ, -R23 ;  /* 0x000000ffff17d224 */ /* 0x000fe200078e0a17 */
[C---:B------:R-:W-:Y:S01]  /*15b0*/  ISETP.GT.U32.AND P5, PT, R0.reuse, R26, PT ;  /* 0x0000001a0000720c */ /* 0x040fe20003fa4070 */
[----:B------:R-:W-:Y:S01]  /*15c0*/  IMAD.HI.U32 R11, R3, R31, RZ ;  /* 0x0000001f030b7227 */ /* 0x000fe200078e00ff */
[----:B------:R-:W-:-:S03]  /*15d0*/  ISETP.GT.U32.AND P6, PT, R0, R27, PT ;  /* 0x0000001b0000720c */ /* 0x000fc60003fc4070 */
[----:B------:R-:W-:-:S04]  /*15e0*/  IMAD.HI.U32 R30, R3, R32, RZ ;  /* 0x00000020031e7227 */ /* 0x000fc800078e00ff */
[----:B------:R-:W-:Y:S02]  /*15f0*/  IMAD.MOV R11, RZ, RZ, -R11 ;  /* 0x000000ffff0b7224 */ /* 0x000fe400078e0a0b */
[----:B------:R-:W-:Y:S02]  /*1600*/  IMAD.MOV R33, RZ, RZ, -R30 ;  /* 0x000000ffff217224 */ /* 0x000fe400078e0a1e */
[----:B------:R-:W-:Y:S01]  /*1610*/  @!P4 IMAD.IADD R28, R28, 0x1, -R0 ;  /* 0x000000011c1cc824 */ /* 0x000fe200078e0a00 */
[----:B------:R-:W-:Y:S01]  /*1620*/  ISETP.GE.AND P4, PT, R35, RZ, PT ;  /* 0x000000ff2300720c */ /* 0x000fe20003f86270 */
[C---:B------:R-:W-:Y:S01]  /*1630*/  IMAD R30, R0.reuse, R11, R31 ;  /* 0x0000000b001e7224 */ /* 0x040fe200078e021f */
[----:B------:R-:W-:Y:S01]  /*1640*/  IABS R11, R38 ;  /* 0x00000026000b7213 */ /* 0x000fe20000000000 */
[----:B------:R-:W-:Y:S01]  /*1650*/  @!P3 IMAD.MOV R24, RZ, RZ, -R24 ;  /* 0x000000ffff18b224 */ /* 0x000fe200078e0a18 */
[C---:B------:R-:W-:Y:S01]  /*1660*/  ISETP.GT.U32.AND P3, PT, R0.reuse, R28, PT ;  /* 0x0000001c0000720c */ /* 0x040fe20003f64070 */
[----:B------:R-:W-:-:S02]  /*1670*/  IMAD R31, R0, R33, R32 ;  /* 0x00000021001f7224 */ /* 0x000fc400078e0220 */
[--C-:B------:R-:W-:Y:S01]  /*1680*/  @!P5 IMAD.IADD R26, R26, 0x1, -R0.reuse ;  /* 0x000000011a1ad824 */ /* 0x100fe200078e0a00 */
[----:B------:R-:W-:Y:S01]  /*1690*/  ISETP.GE.AND P5, PT, R34, RZ, PT ;  /* 0x000000ff2200720c */ /* 0x000fe20003fa6270 */
[----:B------:R-:W-:Y:S01]  /*16a0*/  IMAD.MOV.U32 R33, RZ, RZ, R11 ;  /* 0x000000ffff217224 */ /* 0x000fe200078e000b */
[----:B------:R-:W-:Y:S01]  /*16b0*/  IABS R34, R39 ;  /* 0x0000002700227213 */ /* 0x000fe20000000000 */
[----:B------:R-:W-:Y:S01]  /*16c0*/  @!P6 IMAD.IADD R27, R27, 0x1, -R0 ;  /* 0x000000011b1be824 */ /* 0x000fe200078e0a00 */
[----:B------:R-:W-:Y:S01]  /*16d0*/  ISETP.GT.U32.AND P6, PT, R0, R29, PT ;  /* 0x0000001d0000720c */ /* 0x000fe20003fc4070 */
[----:B------:R-:W-:-:S04]  /*16e0*/  IMAD.HI.U32 R11, R3, R33, RZ ;  /* 0x00000021030b7227 */ /* 0x000fc800078e00ff */
[----:B------:R-:W-:Y:S01]  /*16f0*/  @!P2 IMAD.MOV R26, RZ, RZ, -R26 ;  /* 0x000000ffff1aa224 */ /* 0x000fe200078e0a1a */
[----:B------:R-:W-:Y:S01]  /*1700*/  ISETP.GT.U32.AND P2, PT, R0, R31, PT ;  /* 0x0000001f0000720c */ /* 0x000fe20003f44070 */
[----:B------:R-:W-:-:S04]  /*1710*/  IMAD.HI.U32 R32, R3, R34, RZ ;  /* 0x0000002203207227 */ /* 0x000fc800078e00ff */
[----:B------:R-:W-:Y:S02]  /*1720*/  IMAD.MOV R11, RZ, RZ, -R11 ;  /* 0x000000ffff0b7224 */ /* 0x000fe400078e0a0b */
[----:B------:R-:W-:Y:S02]  /*1730*/  IMAD.MOV R35, RZ, RZ, -R32 ;  /* 0x000000ffff237224 */ /* 0x000fe400078e0a20 */
[--C-:B------:R-:W-:Y:S01]  /*1740*/  @!P3 IMAD.IADD R28, R28, 0x1, -R0.reuse ;  /* 0x000000011c1cb824 */ /* 0x100fe200078e0a00 */
[----:B------:R-:W-:Y:S01]  /*1750*/  ISETP.GE.AND P3, PT, R37, RZ, PT ;  /* 0x000000ff2500720c */ /* 0x000fe20003f66270 */
[C---:B------:R-:W-:Y:S02]  /*1760*/  IMAD R32, R0.reuse, R11, R33 ;  /* 0x0000000b00207224 */ /* 0x040fe400078e0221 */
[----:B------:R-:W-:Y:S01]  /*1770*/  @!P6 IMAD.IADD R29, R29, 0x1, -R0 ;  /* 0x000000011d1de824 */ /* 0x000fe200078e0a00 */
[C---:B------:R-:W-:Y:S01]  /*1780*/  ISETP.GT.U32.AND P6, PT, R0.reuse, R30, PT ;  /* 0x0000001e0000720c */ /* 0x040fe20003fc4070 */
[----:B------:R-:W-:Y:S01]  /*1790*/  @!P5 IMAD.MOV R28, RZ, RZ, -R28 ;  /* 0x000000ffff1cd224 */ /* 0x000fe200078e0a1c */
[C---:B------:R-:W-:Y:S01]  /*17a0*/  ISETP.GT.U32.AND P5, PT, R0.reuse, R32, PT ;  /* 0x000000200000720c */ /* 0x040fe20003fa4070 */
[----:B------:R-:W-:Y:S01]  /*17b0*/  @!P0 IMAD.MOV R25, RZ, RZ, -R25 ;  /* 0x000000ffff198224 */ /* 0x000fe200078e0a19 */
[----:B------:R-:W-:Y:S01]  /*17c0*/  ISETP.GT.U32.AND P0, PT, R0, R29, PT ;  /* 0x0000001d0000720c */ /* 0x000fe20003f04070 */
[----:B------:R-:W-:-:S02]  /*17d0*/  @!P2 IMAD.IADD R31, R31, 0x1, -R0 ;  /* 0x000000011f1fa824 */ /* 0x000fc400078e0a00 */
[----:B------:R-:W-:Y:S01]  /*17e0*/  IMAD R33, R0, R35, R34 ;  /* 0x0000002300217224 */ /* 0x000fe200078e0222 */
[----:B------:R-:W-:Y:S01]  /*17f0*/  LOP3.LUT R34, R6, 0x58, RZ, 0xfc, !PT ;  /* 0x0000005806227812 */ /* 0x000fe200078efcff */
[----:B------:R-:W-:Y:S01]  /*1800*/  @!P1 IMAD.MOV R27, RZ, RZ, -R27 ;  /* 0x000000ffff1b9224 */ /* 0x000fe200078e0a1b */
[----:B------:R-:W-:Y:S02]  /*1810*/  ISETP.GT.U32.AND P2, PT, R0, R31, PT ;  /* 0x0000001f0000720c */ /* 0x000fe40003f44070 */
[----:B------:R-:W-:Y:S01]  /*1820*/  IABS R35, R34 ;  /* 0x0000002200237213 */ /* 0x000fe20000000000 */
[--C-:B------:R-:W-:Y:S01]  /*1830*/  @!P6 IMAD.IADD R30, R30, 0x1, -R0.reuse ;  /* 0x000000011e1ee824 */ /* 0x100fe200078e0a00 */
[----:B------:R-:W-:Y:S01]  /*1840*/  ISETP.GE.AND P1, PT, R36, RZ, PT ;  /* 0x000000ff2400720c */ /* 0x000fe20003f26270 */
[--C-:B------:R-:W-:Y:S01]  /*1850*/  @!P5 IMAD.IADD R32, R32, 0x1, -R0.reuse ;  /* 0x000000012020d824 */ /* 0x100fe200078e0a00 */
[----:B------:R-:W-:Y:S01]  /*1860*/  IABS R36, R40 ;  /* 0x0000002800247213 */ /* 0x000fe20000000000 */
[----:B------:R-:W-:Y:S01]  /*1870*/  @!P0 IMAD.IADD R29, R29, 0x1, -R0 ;  /* 0x000000011d1d8824 */ /* 0x000fe200078e0a00 */
[C---:B------:R-:W-:Y:S01]  /*1880*/  ISETP.GT.U32.AND P6, PT, R0.reuse, R30, PT ;  /* 0x0000001e0000720c */ /* 0x040fe20003fc4070 */
[----:B------:R-:W-:Y:S01]  /*1890*/  IMAD.HI.U32 R11, R3, R35, RZ ;  /* 0x00000023030b7227 */ /* 0x000fe200078e00ff */
[----:B------:R-:W-:-:S02]  /*18a0*/  ISETP.GT.U32.AND P5, PT, R0, R32, PT ;  /* 0x000000200000720c */ /* 0x000fc40003fa4070 */
[----:B------:R-:W-:Y:S01]  /*18b0*/  ISETP.GE.AND P0, PT, R38, RZ, PT ;  /* 0x000000ff2600720c */ /* 0x000fe20003f06270 */
[----:B------:R-:W-:Y:S01]  /*18c0*/  @!P4 IMAD.MOV R29, RZ, RZ, -R29 ;  /* 0x000000ffff1dc224 */ /* 0x000fe200078e0a1d */
[----:B------:R-:W-:Y:S01]  /*18d0*/  ISETP.GT.U32.AND P4, PT, R0, R33, PT ;  /* 0x000000210000720c */ /* 0x000fe20003f84070 */
[----:B------:R-:W-:Y:S01]  /*18e0*/  @!P2 IMAD.IADD R31, R31, 0x1, -R0 ;  /* 0x000000011f1fa824 */ /* 0x000fe200078e0a00 */
[----:B------:R-:W-:Y:S01]  /*18f0*/  ISETP.GE.AND P2, PT, R34, RZ, PT ;  /* 0x000000ff2200720c */ /* 0x000fe20003f46270 */
[----:B------:R-:W-:Y:S01]  /*1900*/  IMAD.HI.U32 R34, R3, R36, RZ ;  /* 0x0000002403227227 */ /* 0x000fe200078e00ff */
[----:B------:R-:W-:-:S03]  /*1910*/  IABS R38, R42 ;  /* 0x0000002a00267213 */ /* 0x000fc60000000000 */
[----:B------:R-:W-:Y:S02]  /*1920*/  IMAD.MOV R11, RZ, RZ, -R11 ;  /* 0x000000ffff0b7224 */ /* 0x000fe400078e0a0b */
[----:B------:R-:W-:Y:S02]  /*1930*/  IMAD.MOV R37, RZ, RZ, -R34 ;  /* 0x000000ffff257224 */ /* 0x000fe400078e0a22 */
[----:B------:R-:W-:Y:S02]  /*1940*/  IMAD R34, R0, R11, R35 ;  /* 0x0000000b00227224 */ /* 0x000fe400078e0223 */
[--C-:B------:R-:W-:Y:S02]  /*1950*/  @!P5 IMAD.IADD R32, R32, 0x1, -R0.reuse ;  /* 0x000000012020d824 */ /* 0x100fe400078e0a00 */
[----:B------:R-:W-:Y:S01]  /*1960*/  @!P4 IMAD.IADD R33, R33, 0x1, -R0 ;  /* 0x000000012121c824 */ /* 0x000fe200078e0a00 */
[----:B------:R-:W-:Y:S01]  /*1970*/  ISETP.GT.U32.AND P5, PT, R0, R34, PT ;  /* 0x000000220000720c */ /* 0x000fe20003fa4070 */
[----:B------:R-:W-:-:S03]  /*1980*/  IMAD.HI.U32 R11, R3, R38, RZ ;  /* 0x00000026030b7227 */ /* 0x000fc600078e00ff */
[----:B------:R-:W-:Y:S01]  /*1990*/  ISETP.GT.U32.AND P4, PT, R0, R33, PT ;  /* 0x000000210000720c */ /* 0x000fe20003f84070 */
[----:B------:R-:W-:Y:S01]  /*19a0*/  @!P6 IMAD.IADD R30, R30, 0x1, -R0 ;  /* 0x000000011e1ee824 */ /* 0x000fe200078e0a00 */
[----:B------:R-:W-:Y:S01]  /*19b0*/  ISETP.GE.AND P6, PT, R39, RZ, PT ;  /* 0x000000ff2700720c */ /* 0x000fe20003fc6270 */
[----:B------:R-:W-:Y:S01]  /*19c0*/  IMAD.MOV R11, RZ, RZ, -R11 ;  /* 0x000000ffff0b7224 */ /* 0x000fe200078e0a0b */
[----:B------:R-:W-:Y:S01]  /*19d0*/  IABS R39, R43 ;  /* 0x0000002b00277213 */ /* 0x000fe20000000000 */
[----:B------:R-:W-:Y:S01]  /*19e0*/  @!P1 IMAD.MOV R30, RZ, RZ, -R30 ;  /* 0x000000ffff1e9224 */ /* 0x000fe200078e0a1e */
[----:B------:R-:W-:Y:S01]  /*19f0*/  ISETP.GE.AND P1, PT, R40, RZ, PT ;  /* 0x000000ff2800720c */ /* 0x000fe20003f26270 */
[----:B------:R-:W-:Y:S01]  /*1a00*/  IMAD R35, R0, R37, R36 ;  /* 0x0000002500237224 */ /* 0x000fe200078e0224 */
[----:B------:R-:W-:Y:S01]  /*1a10*/  IABS R40, R44 ;  /* 0x0000002c00287213 */ /* 0x000fe20000000000 */
[----:B------:R-:W-:Y:S02]  /*1a20*/  @!P5 IMAD.IADD R34, R34, 0x1, -R0 ;  /* 0x000000012222d824 */ /* 0x000fe400078e0a00 */
[----:B------:R-:W-:-:S02]  /*1a30*/  @!P3 IMAD.MOV R31, RZ, RZ, -R31 ;  /* 0x000000ffff1fb224 */ /* 0x000fc400078e0a1f */
[C---:B------:R-:W-:Y:S01]  /*1a40*/  IMAD R36, R0.reuse, R11, R38 ;  /* 0x0000000b00247224 */ /* 0x040fe200078e0226 */
[C---:B------:R-:W-:Y:S01]  /*1a50*/  ISETP.GT.U32.AND P3, PT, R0.reuse, R34, PT ;  /* 0x000000220000720c */ /* 0x040fe20003f64070 */
[----:B------:R-:W-:Y:S01]  /*1a60*/  IMAD.HI.U32 R11, R3, R39, RZ ;  /* 0x00000027030b7227 */ /* 0x000fe200078e00ff */
[----:B------:R-:W-:Y:S02]  /*1a70*/  IABS R38, R45 ;  /* 0x0000002d00267213 */ /* 0x000fe40000000000 */
[C---:B------:R-:W-:Y:S01]  /*1a80*/  ISETP.GT.U32.AND P5, PT, R0.reuse, R36, PT ;  /* 0x000000240000720c */ /* 0x040fe20003fa4070 */
[----:B------:R-:W-:Y:S01]  /*1a90*/  @!P4 IMAD.IADD R33, R33, 0x1, -R0 ;  /* 0x000000012121c824 */ /* 0x000fe200078e0a00 */
[----:B------:R-:W-:Y:S01]  /*1aa0*/  ISETP.GT.U32.AND P4, PT, R0, R35, PT ;  /* 0x000000230000720c */ /* 0x000fe20003f84070 */
[----:B------:R-:W-:-:S04]  /*1ab0*/  IMAD.HI.U32 R37, R3, R40, RZ ;  /* 0x0000002803257227 */ /* 0x000fc800078e00ff */
[----:B------:R-:W-:Y:S02]  /*1ac0*/  IMAD.MOV R11, RZ, RZ, -R11 ;  /* 0x000000ffff0b7224 */ /* 0x000fe400078e0a0b */
[----:B------:R-:W-:Y:S02]  /*1ad0*/  IMAD.MOV R41, RZ, RZ, -R37 ;  /* 0x000000ffff297224 */ /* 0x000fe400078e0a25 */
[C---:B------:R-:W-:Y:S01]  /*1ae0*/  IMAD R37, R0.reuse, R11, R39 ;  /* 0x0000000b00257224 */ /* 0x040fe200078e0227 */
[----:B------:R-:W-:Y:S01]  /*1af0*/  IABS R11, R46 ;  /* 0x0000002e000b7213 */ /* 0x000fe20000000000 */
[----:B------:R-:W-:Y:S02]  /*1b00*/  IMAD.MOV.U32 R39, RZ, RZ, R38 ;  /* 0x000000ffff277224 */ /* 0x000fe400078e0026 */
[----:B------:R-:W-:Y:S02]  /*1b10*/  IMAD R38, R0, R41, R40 ;  /* 0x0000002900267224 */ /* 0x000fe400078e0228 */
[--C-:B------:R-:W-:Y:S01]  /*1b20*/  @!P3 IMAD.IADD R34, R34, 0x1, -R0.reuse ;  /* 0x000000012222b824 */ /* 0x100fe200078e0a00 */
[----:B------:R-:W-:Y:S01]  /*1b30*/  ISETP.GT.U32.AND P3, PT, R0, R37, PT ;  /* 0x000000250000720c */ /* 0x000fe20003f64070 */
[----:B------:R-:W-:Y:S01]  /*1b40*/  @!P4 IMAD.IADD R35, R35, 0x1, -R0 ;  /* 0x000000012323c824 */ /* 0x000fe200078e0a00 */
[----:B------:R-:W-:Y:S01]  /*1b50*/  ISETP.GE.AND P4, PT, R42, RZ, PT ;  /* 0x000000ff2a00720c */ /* 0x000fe20003f86270 */
[----:B------:R-:W-:Y:S01]  /*1b60*/  @!P6 IMAD.MOV R33, RZ, RZ, -R33 ;  /* 0x000000ffff21e224 */ /* 0x000fe200078e0a21 */
[C---:B------:R-:W-:Y:S01]  /*1b70*/  ISETP.GT.U32.AND P6, PT, R0.reuse, R38, PT ;  /* 0x000000260000720c */ /* 0x040fe20003fc4070 */
[----:B------:R-:W-:Y:S01]  /*1b80*/  @!P0 IMAD.MOV R32, RZ, RZ, -R32 ;  /* 0x000000ffff208224 */ /* 0x000fe200078e0a20 */
[----:B------:R-:W-:Y:S01]  /*1b90*/  ISETP.GT.U32.AND P0, PT, R0, R35, PT ;  /* 0x000000230000720c */ /* 0x000fe20003f04070 */
[----:B------:R-:W-:-:S02]  /*1ba0*/  IMAD.MOV.U32 R40, RZ, RZ, R11 ;  /* 0x000000ffff287224 */ /* 0x000fc400078e000b */
[----:B------:R-:W-:-:S04]  /*1bb0*/  IMAD.HI.U32 R11, R3, R39, RZ ;  /* 0x00000027030b7227 */ /* 0x000fc800078e00ff */
[----:B------:R-:W-:Y:S02]  /*1bc0*/  IMAD.MOV R11, RZ, RZ, -R11 ;  /* 0x000000ffff0b7224 */ /* 0x000fe400078e0a0b */
[--C-:B------:R-:W-:Y:S01]  /*1bd0*/  @!P3 IMAD.IADD R37, R37, 0x1, -R0.reuse ;  /* 0x000000012525b824 */ /* 0x100fe200078e0a00 */
[----:B------:R-:W-:Y:S01]  /*1be0*/  ISETP.GE.AND P3, PT, R45, RZ, PT ;  /* 0x000000ff2d00720c */ /* 0x000fe20003f66270 */
[----:B------:R-:W-:Y:S02]  /*1bf0*/  IMAD R39, R0, R11, R39 ;  /* 0x0000000b00277224 */ /* 0x000fe400078e0227 */
[----:B------:R-:W-:Y:S01]  /*1c00*/  @!P6 IMAD.IADD R38, R38, 0x1, -R0 ;  /* 0x000000012626e824 */ /* 0x000fe200078e0a00 */
[----:B------:R-:W-:Y:S01]  /*1c10*/  ISETP.GT.U32.AND P6, PT, R0, R37, PT ;  /* 0x000000250000720c */ /* 0x000fe20003fc4070 */
[----:B------:R-:W-:-:S04]  /*1c20*/  IMAD.HI.U32 R11, R3, R40, RZ ;  /* 0x00000028030b7227 */ /* 0x000fc800078e00ff */
[--C-:B------:R-:W-:Y:S01]  /*1c30*/  @!P0 IMAD.IADD R35, R35, 0x1, -R0.reuse ;  /* 0x0000000123238824 */ /* 0x100fe200078e0a00 */
[----:B------:R-:W-:Y:S01]  /*1c40*/  ISETP.GT.U32.AND P0, PT, R0, R39, PT ;  /* 0x000000270000720c */ /* 0x000fe20003f04070 */
[----:B------:R-:W-:Y:S02]  /*1c50*/  @!P5 IMAD.IADD R36, R36, 0x1, -R0 ;  /* 0x000000012424d824 */ /* 0x000fe400078e0a00 */
[----:B------:R-:W-:Y:S02]  /*1c60*/  IMAD.MOV R11, RZ, RZ, -R11 ;  /* 0x000000ffff0b7224 */ /* 0x000fe400078e0a0b */
[----:B------:R-:W-:Y:S01]  /*1c70*/  @!P1 IMAD.MOV R35, RZ, RZ, -R35 ;  /* 0x000000ffff239224 */ /* 0x000fe200078e0a23 */
[C---:B------:R-:W-:Y:S01]  /*1c80*/  ISETP.GT.U32.AND P5, PT, R0.reuse, R36, PT ;  /* 0x000000240000720c */ /* 0x040fe20003fa4070 */
[C---:B------:R-:W-:Y:S01]  /*1c90*/  IMAD R40, R0.reuse, R11, R40 ;  /* 0x0000000b00287224 */ /* 0x040fe200078e0228 */
[----:B------:R-:W-:Y:S01]  /*1ca0*/  ISETP.GT.U32.AND P1, PT, R0, R38, PT ;  /* 0x000000260000720c */ /* 0x000fe20003f24070 */
[----:B------:R-:W-:Y:S01]  /*1cb0*/  @!P6 IMAD.IADD R37, R37, 0x1, -R0 ;  /* 0x000000012525e824 */ /* 0x000fe200078e0a00 */
[----:B------:R-:W-:Y:S01]  /*1cc0*/  LOP3.LUT R11, R6, 0x74, RZ, 0xfc, !PT ;  /* 0x00000074060b7812 */ /* 0x000fe200078efcff */
[----:B------:R-:W-:Y:S01]  /*1cd0*/  @!P2 IMAD.MOV R34, RZ, RZ, -R34 ;  /* 0x000000ffff22a224 */ /* 0x000fe200078e0a22 */
[----:B------:R-:W-:Y:S01]  /*1ce0*/  ISETP.GT.U32.AND P6, PT, R0, R40, PT ;  /* 0x000000280000720c */ /* 0x000fe20003fc4070 */
[----:B------:R-:W-:Y:S01]  /*1cf0*/  @!P0 IMAD.IADD R39, R39, 0x1, -R0 ;  /* 0x0000000127278824 */ /* 0x000fe200078e0a00 */
[----:B------:R-:W-:-:S02]  /*1d00*/  ISETP.GE.AND P2, PT, R43, RZ, PT ;  /* 0x000000ff2b00720c */ /* 0x000fc40003f46270 */
[----:B------:R-:W-:Y:S02]  /*1d10*/  IABS R42, R11 ;  /* 0x0000000b002a7213 */ /* 0x000fe40000000000 */
[----:B------:R-:W-:Y:S01]  /*1d20*/  ISETP.GT.U32.AND P0, PT, R0, R39, PT ;  /* 0x000000270000720c */ /* 0x000fe20003f04070 */
[--C-:B------:R-:W-:Y:S01]  /*1d30*/  @!P5 IMAD.IADD R36, R36, 0x1, -R0.reuse ;  /* 0x000000012424d824 */ /* 0x100fe200078e0a00 */
[----:B------:R-:W-:Y:S01]  /*1d40*/  ISETP.GE.AND P5, PT, R44, RZ, PT ;  /* 0x000000ff2c00720c */ /* 0x000fe20003fa6270 */
[----:B------:R-:W-:Y:S01]  /*1d50*/  @!P1 IMAD.IADD R38, R38, 0x1, -R0 ;  /* 0x0000000126269824 */ /* 0x000fe200078e0a00 */
[----:B------:R-:W-:Y:S01]  /*1d60*/  LOP3.LUT R44, R6, 0x78, RZ, 0xfc, !PT ;  /* 0x00000078062c7812 */ /* 0x000fe200078efcff */
[----:B------:R-:W-:Y:S01]  /*1d70*/  @!P4 IMAD.MOV R36, RZ, RZ, -R36 ;  /* 0x000000ffff24c224 */ /* 0x000fe200078e0a24 */
[----:B------:R-:W-:Y:S01]  /*1d80*/  ISETP.GE.AND P1, PT, R11, RZ, PT ;  /* 0x000000ff0b00720c */ /* 0x000fe20003f26270 */
[----:B------:R-:W-:Y:S01]  /*1d90*/  @!P6 IMAD.IADD R40, R40, 0x1, -R0 ;  /* 0x000000012828e824 */ /* 0x000fe200078e0a00 */
[----:B------:R-:W-:Y:S01]  /*1da0*/  IABS R43, R44 ;  /* 0x0000002c002b7213 */ /* 0x000fe20000000000 */
[----:B------:R-:W-:Y:S01]  /*1db0*/  IMAD.HI.U32 R11, R3, R42, RZ ;  /* 0x0000002a030b7227 */ /* 0x000fe200078e00ff */
[----:B------:R-:W-:-:S02]  /*1dc0*/  ISETP.GE.AND P4, PT, R46, RZ, PT ;  /* 0x000000ff2e00720c */ /* 0x000fc40003f86270 */
[----:B------:R-:W-:Y:S01]  /*1dd0*/  LOP3.LUT R46, R6, 0x7c, RZ, 0xfc, !PT ;  /* 0x0000007c062e7812 */ /* 0x000fe200078efcff */
[----:B------:R-:W-:Y:S01]  /*1de0*/  @!P2 IMAD.MOV R37, RZ, RZ, -R37 ;  /* 0x000000ffff25a224 */ /* 0x000fe200078e0a25 */
[----:B------:R-:W-:Y:S01]  /*1df0*/  ISETP.GT.U32.AND P2, PT, R0, R40, PT ;  /* 0x000000280000720c */ /* 0x000fe20003f44070 */
[----:B------:R-:W-:Y:S01]  /*1e00*/  IMAD.HI.U32 R41, R3, R43, RZ ;  /* 0x0000002b03297227 */ /* 0x000fe200078e00ff */
[----:B------:R-:W-:Y:S02]  /*1e10*/  IABS R45, R46 ;  /* 0x0000002e002d7213 */ /* 0x000fe40000000000 */
[----:B------:R-:W-:Y:S01]  /*1e20*/  ISETP.GE.AND P6, PT, R46, RZ, PT ;  /* 0x000000ff2e00720c */ /* 0x000fe20003fc6270 */
[----:B------:R-:W-:Y:S01]  /*1e30*/  IMAD.MOV R11, RZ, RZ, -R11 ;  /* 0x000000ffff0b7224 */ /* 0x000fe200078e0a0b */
[----:B------:R-:W-:Y:S01]  /*1e40*/  IABS R46, R50 ;  /* 0x00000032002e7213 */ /* 0x000fe20000000000 */
[----:B------:R-:W-:Y:S01]  /*1e50*/  @!P0 IMAD.IADD R39, R39, 0x1, -R0 ;  /* 0x0000000127278824 */ /* 0x000fe200078e0a00 */
[----:B------:R-:W-:Y:S01]  /*1e60*/  ISETP.GE.AND P0, PT, R44, RZ, PT ;  /* 0x000000ff2c00720c */ /* 0x000fe20003f06270 */
[----:B------:R-:W-:-:S02]  /*1e70*/  IMAD.MOV R44, RZ, RZ, -R41 ;  /* 0x000000ffff2c7224 */ /* 0x000fc400078e0a29 */
[C---:B------:R-:W-:Y:S02]  /*1e80*/  IMAD R41, R0.reuse, R11, R42 ;  /* 0x0000000b00297224 */ /* 0x040fe400078e022a */
[----:B------:R-:W-:Y:S01]  /*1e90*/  IMAD R43, R0, R44, R43 ;  /* 0x0000002c002b7224 */ /* 0x000fe200078e022b */
[----:B------:R-:W-:Y:S01]  /*1ea0*/  LOP3.LUT R44, R6, 0x80, RZ, 0xfc, !PT ;  /* 0x00000080062c7812 */ /* 0x000fe200078efcff */
[----:B------:R-:W-:Y:S01]  /*1eb0*/  @!P5 IMAD.MOV R38, RZ, RZ, -R38 ;  /* 0x000000ffff26d224 */ /* 0x000fe200078e0a26 */
[----:B------:R-:W-:Y:S01]  /*1ec0*/  ISETP.GT.U32.AND P5, PT, R0, R41, PT ;  /* 0x000000290000720c */ /* 0x000fe20003fa4070 */
[----:B------:R-:W-:Y:S01]  /*1ed0*/  @!P2 IMAD.IADD R40, R40, 0x1, -R0 ;  /* 0x000000012828a824 */ /* 0x000fe200078e0a00 */
[----:B------:R-:W-:Y:S01]  /*1ee0*/  ISETP.GT.U32.AND P2, PT, R0, R43, PT ;  /* 0x0000002b0000720c */ /* 0x000fe20003f44070 */
[----:B------:R-:W-:Y:S02]  /*1ef0*/  IMAD.MOV.U32 R42, RZ, RZ, R45 ;  /* 0x000000ffff2a7224 */ /* 0x000fe400078e002d */
[----:B------:R-:W-:Y:S01]  /*1f00*/  @!P3 IMAD.MOV R39, RZ, RZ, -R39 ;  /* 0x000000ffff27b224 */ /* 0x000fe200078e0a27 */
[----:B------:R-:W-:Y:S01]  /*1f10*/  ISETP.GE.AND P3, PT, R44, RZ, PT ;  /* 0x000000ff2c00720c */ /* 0x000fe20003f66270 */
[----:B------:R-:W-:Y:S01]  /*1f20*/  IMAD.HI.U32 R11, R3, R42, RZ ;  /* 0x0000002a030b7227 */ /* 0x000fe200078e00ff */
[----:B------:R-:W-:-:S03]  /*1f30*/  IABS R44, R44 ;  /* 0x0000002c002c7213 */ /* 0x000fc60000000000 */
[----:B------:R-:W-:Y:S02]  /*1f40*/  IMAD.MOV R11, RZ, RZ, -R11 ;  /* 0x000000ffff0b7224 */ /* 0x000fe400078e0a0b */
[----:B------:R-:W-:Y:S02]  /*1f50*/  @!P5 IMAD.IADD R41, R41, 0x1, -R0 ;  /* 0x000000012929d824 */ /* 0x000fe400078e0a00 */
[----:B------:R-:W-:Y:S02]  /*1f60*/  IMAD R42, R0, R11, R42 ;  /* 0x0000000b002a7224 */ /* 0x000fe400078e022a */
[----:B------:R-:W-:-:S03]  /*1f70*/  IMAD.HI.U32 R11, R3, R44, RZ ;  /* 0x0000002c030b7227 */ /* 0x000fc600078e00ff */
[C---:B------:R-:W-:Y:S01]  /*1f80*/  ISETP.GT.U32.AND P5, PT, R0.reuse, R42, PT ;  /* 0x0000002a0000720c */ /* 0x040fe20003fa4070 */
[----:B------:R-:W-:Y:S01]  /*1f90*/  @!P2 IMAD.IADD R43, R43, 0x1, -R0 ;  /* 0x000000012b2ba824 */ /* 0x000fe200078e0a00 */
[----:B------:R-:W-:Y:S01]  /*1fa0*/  ISETP.GT.U32.AND P2, PT, R0, R41, PT ;  /* 0x000000290000720c */ /* 0x000fe20003f44070 */
[----:B------:R-:W-:Y:S02]  /*1fb0*/  IMAD.MOV R45, RZ, RZ, -R11 ;  /* 0x000000ffff2d7224 */ /* 0x000fe400078e0a0b */
[----:B------:R-:W-:-:S04]  /*1fc0*/  IMAD.HI.U32 R11, R3, R46, RZ ;  /* 0x0000002e030b7227 */ /* 0x000fc800078e00ff */
[C---:B------:R-:W-:Y:S02]  /*1fd0*/  IMAD R44, R0.reuse, R45, R44 ;  /* 0x0000002d002c7224 */ /* 0x040fe400078e022c */
[----:B------:R-:W-:Y:S01]  /*1fe0*/  @!P4 IMAD.MOV R40, RZ, RZ, -R40 ;  /* 0x000000ffff28c224 */ /* 0x000fe200078e0a28 */
[----:B------:R-:W-:Y:S01]  /*1ff0*/  ISETP.GT.U32.AND P4, PT, R0, R43, PT ;  /* 0x0000002b0000720c */ /* 0x000fe20003f84070 */
[----:B------:R-:W-:-:S04]  /*2000*/  IMAD.HI.U32 R45, R3, R47, RZ ;  /* 0x0000002f032d7227 */ /* 0x000fc800078e00ff */
[----:B------:R-:W-:Y:S02]  /*2010*/  IMAD.MOV R11, RZ, RZ, -R11 ;  /* 0x000000ffff0b7224 */ /* 0x000fe400078e0a0b */
[----:B------:R-:W-:Y:S02]  /*2020*/  IMAD.MOV R48, RZ, RZ, -R45 ;  /* 0x000000ffff307224 */ /* 0x000fe400078e0a2d */
[----:B------:R-:W-:Y:S01]  /*2030*/  @!P2 IMAD.IADD R41, R41, 0x1, -R0 ;  /* 0x000000012929a824 */ /* 0x000fe200078e0a00 */
[C---:B------:R-:W-:Y:S01]  /*2040*/  ISETP.GT.U32.AND P2, PT, R0.reuse, R44, PT ;  /* 0x0000002c0000720c */ /* 0x040fe20003f44070 */
[C---:B------:R-:W-:Y:S02]  /*2050*/  IMAD R45, R0.reuse, R11, R46 ;  /* 0x0000000b002d7224 */ /* 0x040fe400078e022e */
[C---:B------:R-:W-:Y:S01]  /*2060*/  IMAD R46, R0.reuse, R48, R47 ;  /* 0x00000030002e7224 */ /* 0x040fe200078e022f */
[----:B------:R-:W-:Y:S01]  /*2070*/  IABS R48, R53 ;  /* 0x0000003500307213 */ /* 0x000fe20000000000 */
[----:B------:R-:W-:Y:S01]  /*2080*/  @!P1 IMAD.MOV R41, RZ, RZ, -R41 ;  /* 0x000000ffff299224 */ /* 0x000fe200078e0a29 */
[----:B------:R-:W-:Y:S01]  /*2090*/  ISETP.GT.U32.AND P1, PT, R0, R45, PT ;  /* 0x0000002d0000720c */ /* 0x000fe20003f24070 */
[----:B------:R-:W-:-:S02]  /*20a0*/  @!P5 IMAD.IADD R42, R42, 0x1, -R0 ;  /* 0x000000012a2ad824 */ /* 0x000fc400078e0a00 */
[----:B------:R-:W-:Y:S01]  /*20b0*/  @!P4 IMAD.IADD R43, R43, 0x1, -R0 ;  /* 0x000000012b2bc824 */ /* 0x000fe200078e0a00 */
[C---:B------:R-:W-:Y:S01]  /*20c0*/  ISETP.GT.U32.AND P4, PT, R0.reuse, R46, PT ;  /* 0x0000002e0000720c */ /* 0x040fe20003f84070 */
[----:B------:R-:W-:Y:S01]  /*20d0*/  IMAD.HI.U32 R11, R3, R49, RZ ;  /* 0x00000031030b7227 */ /* 0x000fe200078e00ff */
[----:B------:R-:W-:-:S03]  /*20e0*/  ISETP.GT.U32.AND P5, PT, R0, R42, PT ;  /* 0x0000002a0000720c */ /* 0x000fc60003fa4070 */
[----:B------:R-:W-:Y:S02]  /*20f0*/  IMAD.MOV R11, RZ, RZ, -R11 ;  /* 0x000000ffff0b7224 */ /* 0x000fe400078e0a0b */
[--C-:B------:R-:W-:Y:S01]  /*2100*/  @!P2 IMAD.IADD R44, R44, 0x1, -R0.reuse ;  /* 0x000000012c2ca824 */ /* 0x100fe200078e0a00 */
[----:B------:R-:W-:Y:S01]  /*2110*/  ISETP.GE.AND P2, PT, R51, RZ, PT ;  /* 0x000000ff3300720c */ /* 0x000fe20003f46270 */
[C---:B------:R-:W-:Y:S01]  /*2120*/  IMAD R47, R0.reuse, R11, R49 ;  /* 0x0000000b002f7224 */ /* 0x040fe200078e0231 */
[----:B------:R-:W-:Y:S01]  /*2130*/  IABS R49, R54 ;  /* 0x0000003600317213 */ /* 0x000fe20000000000 */
[----:B------:R-:W-:Y:S01]  /*2140*/  @!P1 IMAD.IADD R45, R45, 0x1, -R0 ;  /* 0x000000012d2d9824 */ /* 0x000fe200078e0a00 */
[----:B------:R-:W-:Y:S01]  /*2150*/  ISETP.GT.U32.AND P1, PT, R0, R44, PT ;  /* 0x0000002c0000720c */ /* 0x000fe20003f24070 */
[----:B------:R-:W-:Y:S01]  /*2160*/  IMAD.HI.U32 R11, R3, R48, RZ ;  /* 0x00000030030b7227 */ /* 0x000fe200078e00ff */
[----:B------:R-:W-:-:S03]  /*2170*/  IABS R51, R55 ;  /* 0x0000003700337213 */ /* 0x000fc60000000000 */
[--C-:B------:R-:W-:Y:S01]  /*2180*/  @!P4 IMAD.IADD R46, R46, 0x1, -R0.reuse ;  /* 0x000000012e2ec824 */ /* 0x100fe200078e0a00 */
[----:B------:R-:W-:Y:S01]  /*2190*/  ISETP.GT.U32.AND P4, PT, R0, R45, PT ;  /* 0x0000002d0000720c */ /* 0x000fe20003f84070 */
[----:B------:R-:W-:Y:S02]  /*21a0*/  IMAD.MOV R11, RZ, RZ, -R11 ;  /* 0x000000ffff0b7224 */ /* 0x000fe400078e0a0b */
[----:B------:R-:W-:Y:S01]  /*21b0*/  @!P5 IMAD.IADD R42, R42, 0x1, -R0 ;  /* 0x000000012a2ad824 */ /* 0x000fe200078e0a00 */
[----:B------:R-:W-:Y:S01]  /*21c0*/  ISETP.GE.AND P5, PT, R50, RZ, PT ;  /* 0x000000ff3200720c */ /* 0x000fe20003fa6270 */
[----:B------:R-:W-:Y:S02]  /*21d0*/  IMAD R48, R0, R11, R48 ;  /* 0x0000000b00307224 */ /* 0x000fe400078e0230 */
[----:B------:R-:W-:-:S04]  /*21e0*/  IMAD.HI.U32 R11, R3, R49, RZ ;  /* 0x00000031030b7227 */ /* 0x000fc800078e00ff */
[----:B------:R-:W-:Y:S02]  /*21f0*/  IMAD.MOV R50, RZ, RZ, -R11 ;  /* 0x000000ffff327224 */ /* 0x000fe400078e0a0b */
[----:B------:R-:W-:Y:S01]  /*2200*/  @!P4 IMAD.IADD R45, R45, 0x1, -R0 ;  /* 0x000000012d2dc824 */ /* 0x000fe200078e0a00 */
[C---:B------:R-:W-:Y:S01]  /*2210*/  ISETP.GT.U32.AND P4, PT, R0.reuse, R48, PT ;  /* 0x000000300000720c */ /* 0x040fe20003f84070 */
[C---:B------:R-:W-:Y:S02]  /*2220*/  IMAD R49, R0.reuse, R50, R49 ;  /* 0x0000003200317224 */ /* 0x040fe400078e0231 */
[----:B------:R-:W-:Y:S01]  /*2230*/  @!P0 IMAD.MOV R43, RZ, RZ, -R43 ;  /* 0x000000ffff2b8224 */ /* 0x000fe200078e0a2b */
[C---:B------:R-:W-:Y:S01]  /*2240*/  ISETP.GT.U32.AND P0, PT, R0.reuse, R46, PT ;  /* 0x0000002e0000720c */ /* 0x040fe20003f04070 */
[----:B------:R-:W-:Y:S01]  /*2250*/  @!P6 IMAD.MOV R42, RZ, RZ, -R42 ;  /* 0x000000ffff2ae224 */ /* 0x000fe200078e0a2a */
[C---:B------:R-:W-:Y:S01]  /*2260*/  ISETP.GT.U32.AND P6, PT, R0.reuse, R47, PT ;  /* 0x0000002f0000720c */ /* 0x040fe20003fc4070 */
[----:B------:R-:W-:Y:S01]  /*2270*/  @!P5 IMAD.MOV R45, RZ, RZ, -R45 ;  /* 0x000000ffff2dd224 */ /* 0x000fe200078e0a2d */
[----:B------:R-:W-:Y:S01]  /*2280*/  ISETP.GT.U32.AND P5, PT, R0, R49, PT ;  /* 0x000000310000720c */ /* 0x000fe20003fa4070 */
[----:B------:R-:W-:Y:S01]  /*2290*/  @!P1 IMAD.IADD R44, R44, 0x1, -R0 ;  /* 0x000000012c2c9824 */ /* 0x000fe200078e0a00 */
[----:B------:R-:W-:Y:S01]  /*22a0*/  ISETP.GE.AND P1, PT, R52, RZ, PT ;  /* 0x000000ff3400720c */ /* 0x000fe20003f26270 */
[----:B------:R-:W-:-:S04]  /*22b0*/  IMAD.HI.U32 R11, R3, R51, RZ ;  /* 0x00000033030b7227 */ /* 0x000fc800078e00ff */
[----:B------:R-:W-:Y:S02]  /*22c0*/  @!P3 IMAD.MOV R44, RZ, RZ, -R44 ;  /* 0x000000ffff2cb224 */ /* 0x000fe400078e0a2c */
[--C-:B------:R-:W-:Y:S01]  /*22d0*/  @!P0 IMAD.IADD R46, R46, 0x1, -R0.reuse ;  /* 0x000000012e2e8824 */ /* 0x100fe200078e0a00 */
[----:B------:R-:W-:Y:S01]  /*22e0*/  ISETP.GE.AND P0, PT, R53, RZ, PT ;  /* 0x000000ff3500720c */ /* 0x000fe20003f06270 */
[--C-:B------:R-:W-:Y:S01]  /*22f0*/  @!P6 IMAD.IADD R47, R47, 0x1, -R0.reuse ;  /* 0x000000012f2fe824 */ /* 0x100fe200078e0a00 */
[----:B------:R-:W-:Y:S01]  /*2300*/  LOP3.LUT R53, R6, 0x9c, RZ, 0xfc, !PT ;  /* 0x0000009c06357812 */ /* 0x000fe200078efcff */
[--C-:B------:R-:W-:Y:S01]  /*2310*/  @!P5 IMAD.IADD R49, R49, 0x1, -R0.reuse ;  /* 0x000000013131d824 */ /* 0x100fe200078e0a00 */
[----:B------:R-:W-:Y:S01]  /*2320*/  ISETP.GE.AND P6, PT, R54, RZ, PT ;  /* 0x000000ff3600720c */ /* 0x000fe20003fc6270 */
[----:B------:R-:W-:Y:S01]  /*2330*/  @!P4 IMAD.IADD R48, R48, 0x1, -R0 ;  /* 0x000000013030c824 */ /* 0x000fe200078e0a00 */
[C---:B------:R-:W-:Y:S01]  /*2340*/  ISETP.GT.U32.AND P3, PT, R0.reuse, R47, PT ;  /* 0x0000002f0000720c */ /* 0x040fe20003f64070 */
[----:B------:R-:W-:Y:S01]  /*2350*/  IMAD.MOV R11, RZ, RZ, -R11 ;  /* 0x000000ffff0b7224 */ /* 0x000fe200078e0a0b */
[----:B------:R-:W-:Y:S01]  /*2360*/  IABS R52, R53 ;  /* 0x0000003500347213 */ /* 0x000fe20000000000 */
[----:B------:R-:W-:Y:S01]  /*2370*/  @!P2 IMAD.MOV R46, RZ, RZ, -R46 ;  /* 0x000000ffff2ea224 */ /* 0x000fe200078e0a2e */
[C---:B------:R-:W-:Y:S01]  /*2380*/  ISETP.GT.U32.AND P5, PT, R0.reuse, R49, PT ;  /* 0x000000310000720c */ /* 0x040fe20003fa4070 */
[C---:B------:R-:W-:Y:S01]  /*2390*/  IMAD R50, R0.reuse, R11, R51 ;  /* 0x0000000b00327224 */ /* 0x040fe200078e0233 */
[----:B------:R-:W-:Y:S01]  /*23a0*/  ISETP.GT.U32.AND P4, PT, R0, R48, PT ;  /* 0x000000300000720c */ /* 0x000fe20003f84070 */
[----:B------:R-:W-:Y:S01]  /*23b0*/  IMAD.HI.U32 R11, R3, R52, RZ ;  /* 0x00000034030b7227 */ /* 0x000fe200078e00ff */
[----:B------:R-:W-:-:S02]  /*23c0*/  LOP3.LUT R51, R6, 0xa0, RZ, 0xfc, !PT ;  /* 0x000000a006337812 */ /* 0x000fc400078efcff */
[----:B------:R-:W-:Y:S01]  /*23d0*/  ISETP.GE.AND P2, PT, R55, RZ, PT ;  /* 0x000000ff3700720c */ /* 0x000fe20003f46270 */
[----:B------:R-:W-:Y:S01]  /*23e0*/  IMAD.MOV R11, RZ, RZ, -R11 ;  /* 0x000000ffff0b7224 */ /* 0x000fe200078e0a0b */
[----:B------:R-:W-:Y:S01]  /*23f0*/  LOP3.LUT R54, R6, 0xa8, RZ, 0xfc, !PT ;  /* 0x000000a806367812 */ /* 0x000fe200078efcff */
[----:B------:R-:W-:Y:S01]  /*2400*/  @!P3 IMAD.IADD R47, R47, 0x1, -R0 ;  /* 0x000000012f2fb824 */ /* 0x000fe200078e0a00 */
[----:B------:R-:W-:Y:S01]  /*2410*/  ISETP.GE.AND P3, PT, R53, RZ, PT ;  /* 0x000000ff3500720c */ /* 0x000fe20003f66270 */
[----:B------:R-:W-:Y:S01]  /*2420*/  IMAD R11, R0, R11, R52 ;  /* 0x0000000b000b7224 */ /* 0x000fe200078e0234 */
[----:B------:R-:W-:Y:S01]  /*2430*/  LOP3.LUT R53, R6, 0xa4, RZ, 0xfc, !PT ;  /* 0x000000a406357812 */ /* 0x000fe200078efcff */
[--C-:B------:R-:W-:Y:S01]  /*2440*/  @!P5 IMAD.IADD R49, R49, 0x1, -R0.reuse ;  /* 0x000000013131d824 */ /* 0x100fe200078e0a00 */
[----:B------:R-:W-:Y:S01]  /*2450*/  IABS R57, R54 ;  /* 0x0000003600397213 */ /* 0x000fe20000000000 */
[----:B------:R-:W-:Y:S01]  /*2460*/  @!P1 IMAD.MOV R47, RZ, RZ, -R47 ;  /* 0x000000ffff2f9224 */ /* 0x000fe200078e0a2f */
[----:B------:R-:W-:Y:S01]  /*2470*/  ISETP.GE.AND P1, PT, R51, RZ, PT ;  /* 0x000000ff3300720c */ /* 0x000fe20003f26270 */
[----:B------:R-:W-:Y:S01]  /*2480*/  @!P6 IMAD.MOV R49, RZ, RZ, -R49 ;  /* 0x000000ffff31e224 */ /* 0x000fe200078e0a31 */
[----:B------:R-:W-:Y:S01]  /*2490*/  ISETP.GT.U32.AND P6, PT, R0, R11, PT ;  /* 0x0000000b0000720c */ /* 0x000fe20003fc4070 */
[----:B------:R-:W-:Y:S01]  /*24a0*/  @!P4 IMAD.IADD R48, R48, 0x1, -R0 ;  /* 0x000000013030c824 */ /* 0x000fe200078e0a00 */
[----:B------:R-:W-:-:S02]  /*24b0*/  IABS R51, R51 ;  /* 0x0000003300337213 */ /* 0x000fc40000000000 */
[----:B------:R-:W-:Y:S01]  /*24c0*/  ISETP.GT.U32.AND P4, PT, R0, R50, PT ;  /* 0x000000320000720c */ /* 0x000fe20003f84070 */
[----:B------:R-:W-:Y:S01]  /*24d0*/  @!P0 IMAD.MOV R48, RZ, RZ, -R48 ;  /* 0x000000ffff308224 */ /* 0x000fe200078e0a30 */
[----:B------:R-:W-:Y:S02]  /*24e0*/  ISETP.GE.AND P0, PT, R53, RZ, PT ;  /* 0x000000ff3500720c */ /* 0x000fe40003f06270 */
[----:B------:R-:W-:Y:S01]  /*24f0*/  IABS R55, R53 ;  /* 0x0000003500377213 */ /* 0x000fe20000000000 */
[----:B------:R-:W-:Y:S01]  /*2500*/  IMAD.MOV.U32 R53, RZ, RZ, R51 ;  /* 0x000000ffff357224 */ /* 0x000fe200078e0033 */
[----:B------:R-:W-:Y:S01]  /*2510*/  ISETP.GE.AND P5, PT, R54, RZ, PT ;  /* 0x000000ff3600720c */ /* 0x000fe20003fa6270 */
[----:B------:R-:W-:-:S04]  /*2520*/  IMAD.HI.U32 R54, R3, R65, RZ ;  /* 0x0000004103367227 */ /* 0x000fc800078e00ff */
[----:B------:R-:W-:-:S04]  /*2530*/  IMAD.HI.U32 R51, R3, R53, RZ ;  /* 0x0000003503337227 */ /* 0x000fc800078e00ff */
[--C-:B------:R-:W-:Y:S02]  /*2540*/  @!P6 IMAD.IADD R11, R11, 0x1, -R0.reuse ;  /* 0x000000010b0be824 */ /* 0x100fe400078e0a00 */
[----:B------:R-:W-:Y:S02]  /*2550*/  IMAD.MOV R51, RZ, RZ, -R51 ;  /* 0x000000ffff337224 */ /* 0x000fe400078e0a33 */
[----:B------:R-:W-:Y:S01]  /*2560*/  @!P4 IMAD.IADD R50, R50, 0x1, -R0 ;  /* 0x000000013232c824 */ /* 0x000fe200078e0a00 */
[C---:B------:R-:W-:Y:S01]  /*2570*/  ISETP.GT.U32.AND P6, PT, R0.reuse, R11, PT ;  /* 0x0000000b0000720c */ /* 0x040fe20003fc4070 */
[C---:B------:R-:W-:Y:S02]  /*2580*/  IMAD R53, R0.reuse, R51, R53 ;  /* 0x0000003300357224 */ /* 0x040fe400078e0235 */
[----:B------:R-:W-:Y:S01]  /*2590*/  IMAD.HI.U32 R51, R3, R57, RZ ;  /* 0x0000003903337227 */ /* 0x000fe200078e00ff */
[----:B------:R-:W-:-:S03]  /*25a0*/  ISETP.GT.U32.AND P4, PT, R0, R50, PT ;  /* 0x000000320000720c */ /* 0x000fc60003f84070 */
[----:B------:R-:W-:Y:S02]  /*25b0*/  IMAD.MOV R51, RZ, RZ, -R51 ;  /* 0x000000ffff337224 */ /* 0x000fe400078e0a33 */
[----:B------:R-:W-:-:S04]  /*25c0*/  IMAD.HI.U32 R52, R3, R55, RZ ;  /* 0x0000003703347227 */ /* 0x000fc800078e00ff */
[----:B------:R-:W-:Y:S02]  /*25d0*/  IMAD R57, R0, R51, R57 ;  /* 0x0000003300397224 */ /* 0x000fe400078e0239 */
[--C-:B------:R-:W-:Y:S02]  /*25e0*/  @!P6 IMAD.IADD R11, R11, 0x1, -R0.reuse ;  /* 0x000000010b0be824 */ /* 0x100fe400078e0a00 */
[----:B------:R-:W-:Y:S01]  /*25f0*/  @!P4 IMAD.IADD R50, R50, 0x1, -R0 ;  /* 0x000000013232c824 */ /* 0x000fe200078e0a00 */
[C---:B------:R-:W-:Y:S01]  /*2600*/  ISETP.GT.U32.AND P6, PT, R0.reuse, R57, PT ;  /* 0x000000390000720c */ /* 0x040fe20003fc4070 */
[----:B------:R-:W-:Y:S01]  /*2610*/  IMAD.MOV R52, RZ, RZ, -R52 ;  /* 0x000000ffff347224 */ /* 0x000fe200078e0a34 */
[C---:B------:R-:W-:Y:S01]  /*2620*/  ISETP.GT.U32.AND P4, PT, R0.reuse, R53, PT ;  /* 0x000000350000720c */ /* 0x040fe20003f84070 */
[----:B------:R-:W-:Y:S02]  /*2630*/  @!P2 IMAD.MOV R50, RZ, RZ, -R50 ;  /* 0x000000ffff32a224 */ /* 0x000fe400078e0a32 */
[----:B------:R-:W-:-:S02]  /*2640*/  IMAD R55, R0, R52, R55 ;  /* 0x0000003400377224 */ /* 0x000fc400078e0237 */
[----:B------:R-:W-:-:S03]  /*2650*/  IMAD.HI.U32 R51, R3, R59, RZ ;  /* 0x0000003b03337227 */ /* 0x000fc600078e00ff */
[C---:B------:R-:W-:Y:S01]  /*2660*/  ISETP.GT.U32.AND P2, PT, R0.reuse, R55, PT ;  /* 0x000000370000720c */ /* 0x040fe20003f44070 */
[----:B------:R-:W-:Y:S02]  /*2670*/  IMAD.MOV R52, RZ, RZ, -R51 ;  /* 0x000000ffff347224 */ /* 0x000fe400078e0a33 */
[--C-:B------:R-:W-:Y:S02]  /*2680*/  @!P6 IMAD.IADD R57, R57, 0x1, -R0.reuse ;  /* 0x000000013939e824 */ /* 0x100fe400078e0a00 */
[----:B------:R-:W-:Y:S02]  /*2690*/  @!P4 IMAD.IADD R53, R53, 0x1, -R0 ;  /* 0x000000013535c824 */ /* 0x000fe400078e0a00 */
[----:B------:R-:W-:Y:S01]  /*26a0*/  IMAD.HI.U32 R51, R3, R61, RZ ;  /* 0x0000003d03337227 */ /* 0x000fe200078e00ff */
[C---:B------:R-:W-:Y:S02]  /*26b0*/  ISETP.GT.U32.AND P6, PT, R0.reuse, R57, PT ;  /* 0x000000390000720c */ /* 0x040fe40003fc4070 */
[----:B------:R-:W-:Y:S01]  /*26c0*/  ISETP.GT.U32.AND P4, PT, R0, R53, PT ;  /* 0x000000350000720c */ /* 0x000fe20003f84070 */
[----:B------:R-:W-:-:S02]  /*26d0*/  IMAD.MOV R51, RZ, RZ, -R51 ;  /* 0x000000ffff337224 */ /* 0x000fc400078e0a33 */
[----:B------:R-:W-:Y:S02]  /*26e0*/  IMAD R59, R0, R52, R59 ;  /* 0x00000034003b7224 */ /* 0x000fe400078e023b */
[----:B------:R-:W-:Y:S02]  /*26f0*/  IMAD.MOV R54, RZ, RZ, -R54 ;  /* 0x000000ffff367224 */ /* 0x000fe400078e0a36 */
[----:B------:R-:W-:-:S04]  /*2700*/  IMAD.HI.U32 R52, R3, R56, RZ ;  /* 0x0000003803347227 */ /* 0x000fc800078e00ff */
[--C-:B------:R-:W-:Y:S02]  /*2710*/  @!P2 IMAD.IADD R55, R55, 0x1, -R0.reuse ;  /* 0x000000013737a824 */ /* 0x100fe400078e0a00 */
[C---:B------:R-:W-:Y:S02]  /*2720*/  IMAD R61, R0.reuse, R51, R61 ;  /* 0x00000033003d7224 */ /* 0x040fe400078e023d */
[----:B------:R-:W-:Y:S01]  /*2730*/  IMAD.MOV.U32 R51, RZ, RZ, R11 ;  /* 0x000000ffff337224 */ /* 0x000fe200078e000b */
[C---:B------:R-:W-:Y:S01]  /*2740*/  ISETP.GT.U32.AND P2, PT, R0.reuse, R55, PT ;  /* 0x000000370000720c */ /* 0x040fe20003f44070 */
[----:B------:R-:W-:Y:S01]  /*2750*/  IMAD R65, R0, R54, R65 ;  /* 0x0000003600417224 */ /* 0x000fe200078e0241 */
[----:B------:R-:W-:Y:S01]  /*2760*/  LOP3.LUT R54, R6, 0xc0, RZ, 0xfc, !PT ;  /* 0x000000c006367812 */ /* 0x000fe200078efcff */
[----:B------:R-:W-:Y:S02]  /*2770*/  @!P6 IMAD.IADD R57, R57, 0x1, -R0 ;  /* 0x000000013939e824 */ /* 0x000fe400078e0a00 */
[----:B------:R-:W-:Y:S01]  /*2780*/  IMAD.MOV R11, RZ, RZ, -R52 ;  /* 0x000000ffff0b7224 */ /* 0x000fe200078e0a34 */
[----:B------:R-:W-:Y:S01]  /*2790*/  IABS R69, R54 ;  /* 0x0000003600457213 */ /* 0x000fe20000000000 */
[----:B------:R-:W-:Y:S01]  /*27a0*/  @!P5 IMAD.MOV R57, RZ, RZ, -R57 ;  /* 0x000000ffff39d224 */ /* 0x000fe200078e0a39 */
[C---:B------:R-:W-:Y:S01]  /*27b0*/  ISETP.GT.U32.AND P5, PT, R0.reuse, R65, PT ;  /* 0x000000410000720c */ /* 0x040fe20003fa4070 */
[----:B------:R-:W-:Y:S01]  /*27c0*/  @!P4 IMAD.IADD R53, R53, 0x1, -R0 ;  /* 0x000000013535c824 */ /* 0x000fe200078e0a00 */
[C---:B------:R-:W-:Y:S01]  /*27d0*/  ISETP.GT.U32.AND P4, PT, R0.reuse, R59, PT ;  /* 0x0000003b0000720c */ /* 0x040fe20003f84070 */
[----:B------:R-:W-:Y:S01]  /*27e0*/  IMAD R11, R0, R11, R56 ;  /* 0x0000000b000b7224 */ /* 0x000fe200078e0238 */
[----:B------:R-:W-:Y:S01]  /*27f0*/  LOP3.LUT R56, R6, 0xbc, RZ, 0xfc, !PT ;  /* 0x000000bc06387812 */ /* 0x000fe200078efcff */
[----:B------:R-:W-:Y:S01]  /*2800*/  @!P2 IMAD.IADD R55, R55, 0x1, -R0 ;  /* 0x000000013737a824 */ /* 0x000fe200078e0a00 */
[C---:B------:R-:W-:Y:S01]  /*2810*/  ISETP.GT.U32.AND P2, PT, R0.reuse, R61, PT ;  /* 0x0000003d0000720c */ /* 0x040fe20003f44070 */
[----:B------:R-:W-:Y:S01]  /*2820*/  @!P1 IMAD.MOV R53, RZ, RZ, -R53 ;  /* 0x000000ffff359224 */ /* 0x000fe200078e0a35 */
[----:B------:R-:W-:Y:S01]  /*2830*/  IABS R67, R56 ;  /* 0x0000003800437213 */ /* 0x000fe20000000000 */
[----:B------:R-:W-:Y:S01]  /*2840*/  @!P3 IMAD.MOV R51, RZ, RZ, -R51 ;  /* 0x000000ffff33b224 */ /* 0x000fe200078e0a33 */
[----:B------:R-:W-:Y:S01]  /*2850*/  ISETP.GT.U32.AND P6, PT, R0, R11, PT ;  /* 0x0000000b0000720c */ /* 0x000fe20003fc4070 */
[----:B------:R-:W-:Y:S01]  /*2860*/  @!P0 IMAD.MOV R55, RZ, RZ, -R55 ;  /* 0x000000ffff378224 */ /* 0x000fe200078e0a37 */
[----:B------:R-:W-:Y:S01]  /*2870*/  ISETP.GE.AND P3, PT, R58, RZ, PT ;  /* 0x000000ff3a00720c */ /* 0x000fe20003f66270 */
[----:B------:R-:W-:Y:S01]  /*2880*/  IMAD.HI.U32 R52, R3, R67, RZ ;  /* 0x0000004303347227 */ /* 0x000fe200078e00ff */
[----:B------:R-:W-:-:S02]  /*2890*/  LOP3.LUT R58, R6, 0xc8, RZ, 0xfc, !PT ;  /* 0x000000c8063a7812 */ /* 0x000fc400078efcff */
[----:B------:R-:W-:Y:S01]  /*28a0*/  ISETP.GE.AND P0, PT, R62, RZ, PT ;  /* 0x000000ff3e00720c */ /* 0x000fe20003f06270 */
[--C-:B------:R-:W-:Y:S01]  /*28b0*/  @!P5 IMAD.IADD R65, R65, 0x1, -R0.reuse ;  /* 0x000000014141d824 */ /* 0x100fe200078e0a00 */
[----:B------:R-:W-:Y:S01]  /*28c0*/  IABS R71, R58 ;  /* 0x0000003a00477213 */ /* 0x000fe20000000000 */
[----:B------:R-:W-:Y:S01]  /*28d0*/  @!P4 IMAD.IADD R59, R59, 0x1, -R0 ;  /* 0x000000013b3bc824 */ /* 0x000fe200078e0a00 */
[----:B------:R-:W-:Y:S01]  /*28e0*/  ISETP.GE.AND P4, PT, R60, RZ, PT ;  /* 0x000000ff3c00720c */ /* 0x000fe20003f86270 */
[----:B------:R-:W-:Y:S01]  /*28f0*/  IMAD.MOV R52, RZ, RZ, -R52 ;  /* 0x000000ffff347224 */ /* 0x000fe200078e0a34 */
[C---:B------:R-:W-:Y:S01]  /*2900*/  ISETP.GT.U32.AND P5, PT, R0.reuse, R65, PT ;  /* 0x000000410000720c */ /* 0x040fe20003fa4070 */
[----:B------:R-:W-:Y:S01]  /*2910*/  @!P2 IMAD.IADD R61, R61, 0x1, -R0 ;  /* 0x000000013d3da824 */ /* 0x000fe200078e0a00 */
[C---:B------:R-:W-:Y:S01]  /*2920*/  ISETP.GT.U32.AND P1, PT, R0.reuse, R59, PT ;  /* 0x0000003b0000720c */ /* 0x040fe20003f24070 */
[----:B------:R-:W-:Y:S01]  /*2930*/  IMAD R67, R0, R52, R67 ;  /* 0x0000003400437224 */ /* 0x000fe200078e0243 */
[----:B------:R-:W-:Y:S01]  /*2940*/  LOP3.LUT R62, R6, 0xd4, RZ, 0xfc, !PT ;  /* 0x000000d4063e7812 */ /* 0x000fe200078efcff */
[----:B------:R-:W-:Y:S01]  /*2950*/  IMAD.HI.U32 R52, R3, R69, RZ ;  /* 0x0000004503347227 */ /* 0x000fe200078e00ff */
[----:B------:R-:W-:-:S02]  /*2960*/  ISETP.GT.U32.AND P2, PT, R0, R61, PT ;  /* 0x0000003d0000720c */ /* 0x000fc40003f44070 */
[----:B------:R-:W-:Y:S01]  /*2970*/  IABS R77, R62 ;  /* 0x0000003e004d7213 */ /* 0x000fe20000000000 */
[----:B------:R-:W-:Y:S02]  /*2980*/  IMAD.MOV R52, RZ, RZ, -R52 ;  /* 0x000000ffff347224 */ /* 0x000fe400078e0a34 */
[--C-:B------:R-:W-:Y:S01]  /*2990*/  @!P6 IMAD.IADD R11, R11, 0x1, -R0.reuse ;  /* 0x000000010b0be824 */ /* 0x100fe200078e0a00 */
[----:B------:R-:W-:Y:S01]  /*29a0*/  ISETP.GE.AND P6, PT, R54, RZ, PT ;  /* 0x000000ff3600720c */ /* 0x000fe20003fc6270 */
[----:B------:R-:W-:Y:S01]  /*29b0*/  IMAD R69, R0, R52, R69 ;  /* 0x0000003400457224 */ /* 0x000fe200078e0245 */
[----:B------:R-:W-:Y:S01]  /*29c0*/  LOP3.LUT R54, R6, 0xc4, RZ, 0xfc, !PT ;  /* 0x000000c406367812 */ /* 0x000fe200078efcff */
[--C-:B------:R-:W-:Y:S02]  /*29d0*/  @!P5 IMAD.IADD R65, R65, 0x1, -R0.reuse ;  /* 0x000000014141d824 */ /* 0x100fe400078e0a00 */
[--C-:B------:R-:W-:Y:S01]  /*29e0*/  @!P1 IMAD.IADD R59, R59, 0x1, -R0.reuse ;  /* 0x000000013b3b9824 */ /* 0x100fe200078e0a00 */
[----:B------:R-:W-:Y:S01]  /*29f0*/  ISETP.GT.U32.AND P5, PT, R0, R69, PT ;  /* 0x000000450000720c */ /* 0x000fe20003fa4070 */
[----:B------:R-:W-:Y:S01]  /*2a00*/  @!P2 IMAD.IADD R61, R61, 0x1, -R0 ;  /* 0x000000013d3da824 */ /* 0x000fe200078e0a00 */
[----:B------:R-:W-:Y:S01]  /*2a10*/  ISETP.GE.AND P2, PT, R56, RZ, PT ;  /* 0x000000ff3800720c */ /* 0x000fe20003f46270 */
[----:B------:R-:W-:Y:S01]  /*2a20*/  @!P3 IMAD.MOV R59, RZ, RZ, -R59 ;  /* 0x000000ffff3bb224 */ /* 0x000fe200078e0a3b */
[----:B------:R-:W-:Y:S01]  /*2a30*/  ISETP.GT.U32.AND P3, PT, R0, R11, PT ;  /* 0x0000000b0000720c */ /* 0x000fe20003f64070 */
[----:B------:R-:W-:Y:S01]  /*2a40*/  @!P4 IMAD.MOV R61, RZ, RZ, -R61 ;  /* 0x000000ffff3dc224 */ /* 0x000fe200078e0a3d */
[----:B------:R-:W-:-:S02]  /*2a50*/  IABS R56, R54 ;  /* 0x0000003600387213 */ /* 0x000fc40000000000 */
[----:B------:R-:W-:Y:S02]  /*2a60*/  ISETP.GE.AND P1, PT, R63, RZ, PT ;  /* 0x000000ff3f00720c */ /* 0x000fe40003f26270 */
[----:B------:R-:W-:Y:S01]  /*2a70*/  ISETP.GT.U32.AND P4, PT, R0, R67, PT ;  /* 0x000000430000720c */ /* 0x000fe20003f84070 */
[----:B------:R-:W-:-:S04]  /*2a80*/  IMAD.HI.U32 R52, R3, R56, RZ ;  /* 0x0000003803347227 */ /* 0x000fc800078e00ff */
[--C-:B------:R-:W-:Y:S02]  /*2a90*/  @!P5 IMAD.IADD R69, R69, 0x1, -R0.reuse ;  /* 0x000000014545d824 */ /* 0x100fe400078e0a00 */
[----:B------:R-:W-:Y:S01]  /*2aa0*/  @!P3 IMAD.IADD R11, R11, 0x1, -R0 ;  /* 0x000000010b0bb824 */ /* 0x000fe200078e0a00 */
[----:B------:R-:W-:Y:S01]  /*2ab0*/  ISETP.GE.AND P3, PT, R54, RZ, PT ;  /* 0x000000ff3600720c */ /* 0x000fe20003f66270 */
[----:B------:R-:W-:Y:S01]  /*2ac0*/  IMAD.HI.U32 R54, R3, R71, RZ ;  /* 0x0000004703367227 */ /* 0x000fe200078e00ff */
[----:B------:R-:W-:-:S03]  /*2ad0*/  ISETP.GT.U32.AND P5, PT, R0, R69, PT ;  /* 0x000000450000720c */ /* 0x000fc60003fa4070 */
[----:B------:R-:W-:Y:S02]  /*2ae0*/  IMAD.MOV.U32 R63, RZ, RZ, R11 ;  /* 0x000000ffff3f7224 */ /* 0x000fe400078e000b */
[----:B------:R-:W-:Y:S01]  /*2af0*/  IMAD.MOV R11, RZ, RZ, -R52 ;  /* 0x000000ffff0b7224 */ /* 0x000fe200078e0a34 */
[----:B------:R-:W-:Y:S01]  /*2b00*/  LOP3.LUT R52, R6, 0xcc, RZ, 0xfc, !PT ;  /* 0x000000cc06347812 */ /* 0x000fe200078efcff */
[----:B------:R-:W-:Y:S02]  /*2b10*/  IMAD.MOV R54, RZ, RZ, -R54 ;  /* 0x000000ffff367224 */ /* 0x000fe400078e0a36 */
[C---:B------:R-:W-:Y:S01]  /*2b20*/  IMAD R11, R0.reuse, R11, R56 ;  /* 0x0000000b000b7224 */ /* 0x040fe200078e0238 */
[----:B------:R-:W-:Y:S01]  /*2b30*/  IABS R73, R52 ;  /* 0x0000003400497213 */ /* 0x000fe20000000000 */
[----:B------:R-:W-:Y:S01]  /*2b40*/  IMAD R71, R0, R54, R71 ;  /* 0x0000003600477224 */ /* 0x000fe200078e0247 */
[----:B------:R-:W-:Y:S01]  /*2b50*/  LOP3.LUT R54, R6, 0xd0, RZ, 0xfc, !PT ;  /* 0x000000d006367812 */ /* 0x000fe200078efcff */
[----:B------:R-:W-:Y:S01]  /*2b60*/  @!P5 IMAD.IADD R69, R69, 0x1, -R0 ;  /* 0x000000014545d824 */ /* 0x000fe200078e0a00 */
[----:B------:R-:W-:Y:S01]  /*2b70*/  ISETP.GT.U32.AND P5, PT, R0, R11, PT ;  /* 0x0000000b0000720c */ /* 0x000fe20003fa4070 */
[----:B------:R-:W-:Y:S01]  /*2b80*/  @!P1 IMAD.MOV R65, RZ, RZ, -R65 ;  /* 0x000000ffff419224 */ /* 0x000fe200078e0a41 */
[----:B------:R-:W-:Y:S01]  /*2b90*/  ISETP.GE.AND P1, PT, R52, RZ, PT ;  /* 0x000000ff3400720c */ /* 0x000fe20003f26270 */
[----:B------:R-:W-:Y:S01]  /*2ba0*/  IMAD.HI.U32 R52, R3, R73, RZ ;  /* 0x0000004903347227 */ /* 0x000fe200078e00ff */
[----:B------:R-:W-:-:S03]  /*2bb0*/  IABS R75, R54 ;  /* 0x00000036004b7213 */ /* 0x000fc60000000000 */
[----:B------:R-:W-:Y:S01]  /*2bc0*/  @!P4 IMAD.IADD R67, R67, 0x1, -R0 ;  /* 0x000000014343c824 */ /* 0x000fe200078e0a00 */
[----:B------:R-:W-:Y:S01]  /*2bd0*/  ISETP.GE.AND P4, PT, R58, RZ, PT ;  /* 0x000000ff3a00720c */ /* 0x000fe20003f86270 */
[----:B------:R-:W-:Y:S02]  /*2be0*/  IMAD.MOV R58, RZ, RZ, -R52 ;  /* 0x000000ffff3a7224 */ /* 0x000fe400078e0a34 */
[----:B------:R-:W-:Y:S01]  /*2bf0*/  @!P0 IMAD.MOV R63, RZ, RZ, -R63 ;  /* 0x000000ffff3f8224 */ /* 0x000fe200078e0a3f */
[C---:B------:R-:W-:Y:S01]  /*2c00*/  ISETP.GT.U32.AND P0, PT, R0.reuse, R67, PT ;  /* 0x000000430000720c */ /* 0x040fe20003f04070 */
[----:B------:R-:W-:Y:S02]  /*2c10*/  @!P5 IMAD.IADD R11, R11, 0x1, -R0 ;  /* 0x000000010b0bd824 */ /* 0x000fe400078e0a00 */
[C---:B------:R-:W-:Y:S02]  /*2c20*/  IMAD R73, R0.reuse, R58, R73 ;  /* 0x0000003a00497224 */ /* 0x040fe400078e0249 */
[----:B------:R-:W-:Y:S01]  /*2c30*/  IMAD.HI.U32 R52, R3, R75, RZ ;  /* 0x0000004b03347227 */ /* 0x000fe200078e00ff */
[----:B------:R-:W-:-:S03]  /*2c40*/  ISETP.GT.U32.AND P5, PT, R0, R11, PT ;  /* 0x0000000b0000720c */ /* 0x000fc60003fa4070 */
[----:B------:R-:W-:Y:S02]  /*2c50*/  IMAD.MOV R52, RZ, RZ, -R52 ;  /* 0x000000ffff347224 */ /* 0x000fe400078e0a34 */
[----:B------:R-:W-:-:S04]  /*2c60*/  IMAD.HI.U32 R56, R3, R79, RZ ;  /* 0x0000004f03387227 */ /* 0x000fc800078e00ff */
[----:B------:R-:W-:Y:S01]  /*2c70*/  @!P0 IMAD.IADD R67, R67, 0x1, -R0 ;  /* 0x0000000143438824 */ /* 0x000fe200078e0a00 */
[----:B------:R-:W-:Y:S01]  /*2c80*/  ISETP.GE.AND P0, PT, R54, RZ, PT ;  /* 0x000000ff3600720c */ /* 0x000fe20003f06270 */
[----:B------:R-:W-:-:S04]  /*2c90*/  IMAD.HI.U32 R54, R3, R77, RZ ;  /* 0x0000004d03367227 */ /* 0x000fc800078e00ff */
[----:B------:R-:W-:Y:S01]  /*2ca0*/  @!P5 IMAD.IADD R11, R11, 0x1, -R0 ;  /* 0x000000010b0bd824 */ /* 0x000fe200078e0a00 */
[C---:B------:R-:W-:Y:S01]  /*2cb0*/  ISETP.GT.U32.AND P5, PT, R0.reuse, R71, PT ;  /* 0x000000470000720c */ /* 0x040fe20003fa4070 */
[----:B------:R-:W-:Y:S02]  /*2cc0*/  @!P2 IMAD.MOV R67, RZ, RZ, -R67 ;  /* 0x000000ffff43a224 */ /* 0x000fe400078e0a43 */
[----:B------:R-:W-:Y:S02]  /*2cd0*/  IMAD.MOV R54, RZ, RZ, -R54 ;  /* 0x000000ffff367224 */ /* 0x000fe400078e0a36 */
[C---:B------:R-:W-:Y:S02]  /*2ce0*/  IMAD R75, R0.reuse, R52, R75 ;  /* 0x00000034004b7224 */ /* 0x040fe400078e024b */
[----:B------:R-:W-:Y:S02]  /*2cf0*/  IMAD.MOV R56, RZ, RZ, -R56 ;  /* 0x000000ffff387224 */ /* 0x000fe400078e0a38 */
[----:B------:R-:W-:-:S02]  /*2d00*/  IMAD R77, R0, R54, R77 ;  /* 0x00000036004d7224 */ /* 0x000fc400078e024d */
[----:B------:R-:W-:Y:S02]  /*2d10*/  IMAD.MOV.U32 R227, RZ, RZ, R11 ;  /* 0x000000ffffe37224 */ /* 0x000fe400078e000b */
[----:B------:R-:W-:Y:S01]  /*2d20*/  @!P5 IMAD.IADD R71, R71, 0x1, -R0 ;  /* 0x000000014747d824 */ /* 0x000fe200078e0a00 */
[C---:B------:R-:W-:Y:S01]  /*2d30*/  ISETP.GT.U32.AND P5, PT, R0.reuse, R73, PT ;  /* 0x000000490000720c */ /* 0x040fe20003fa4070 */
[----:B------:R-:W-:Y:S01]  /*2d40*/  @!P6 IMAD.MOV R69, RZ, RZ, -R69 ;  /* 0x000000ffff45e224 */ /* 0x000fe200078e0a45 */
[C---:B------:R-:W-:Y:S01]  /*2d50*/  ISETP.GT.U32.AND P6, PT, R0.reuse, R75, PT ;  /* 0x0000004b0000720c */ /* 0x040fe20003fc4070 */
[C---:B------:R-:W-:Y:S01]  /*2d60*/  IMAD.HI.U32 R58, R3.reuse, R81, RZ ;  /* 0x00000051033a7227 */ /* 0x040fe200078e00ff */
[----:B------:R-:W-:Y:S01]  /*2d70*/  ISETP.GT.U32.AND P2, PT, R0, R71, PT ;  /* 0x000000470000720c */ /* 0x000fe20003f44070 */
[----:B------:R-:W2:Y:S02]  /*2d80*/  LDC.64 R10, c[0x0][0x230] ;  /* 0x00008c00ff0a7b82 */ /* 0x000ea40000000a00 */
[----:B------:R-:W-:-:S04]  /*2d90*/  IMAD.HI.U32 R52, R3, R83, RZ ;  /* 0x0000005303347227 */ /* 0x000fc800078e00ff */
[C---:B------:R-:W-:Y:S02]  /*2da0*/  IMAD R79, R0.reuse, R56, R79 ;  /* 0x00000038004f7224 */ /* 0x040fe400078e024f */
[----:B------:R-:W-:Y:S02]  /*2db0*/  @!P5 IMAD.IADD R73, R73, 0x1, -R0 ;  /* 0x000000014949d824 */ /* 0x000fe400078e0a00 */
[----:B------:R-:W-:Y:S01]  /*2dc0*/  @!P3 IMAD.MOV R227, RZ, RZ, -R227 ;  /* 0x000000ffffe3b224 */ /* 0x000fe200078e0ae3 */
[C---:B------:R-:W-:Y:S01]  /*2dd0*/  ISETP.GT.U32.AND P3, PT, R0.reuse, R77, PT ;  /* 0x0000004d0000720c */ /* 0x040fe20003f64070 */
[----:B------:R-:W-:Y:S01]  /*2de0*/  IMAD.MOV R58, RZ, RZ, -R58 ;  /* 0x000000ffff3a7224 */ /* 0x000fe200078e0a3a */
[----:B------:R-:W-:Y:S01]  /*2df0*/  ISETP.GT.U32.AND P5, PT, R0, R73, PT ;  /* 0x000000490000720c */ /* 0x000fe20003fa4070 */
[----:B------:R-:W-:-:S04]  /*2e00*/  IMAD.HI.U32 R54, R3, R85, RZ ;  /* 0x0000005503367227 */ /* 0x000fc800078e00ff */
[----:B------:R-:W-:Y:S02]  /*2e10*/  IMAD.MOV R60, RZ, RZ, -R52 ;  /* 0x000000ffff3c7224 */ /* 0x000fe400078e0a34 */
[----:B------:R-:W-:Y:S01]  /*2e20*/  @!P2 IMAD.IADD R71, R71, 0x1, -R0 ;  /* 0x000000014747a824 */ /* 0x000fe200078e0a00 */
[C---:B------:R-:W-:Y:S01]  /*2e30*/  ISETP.GT.U32.AND P2, PT, R0.reuse, R79, PT ;  /* 0x0000004f0000720c */ /* 0x040fe20003f44070 */
[C---:B------:R-:W-:Y:S02]  /*2e40*/  IMAD R81, R0.reuse, R58, R81 ;  /* 0x0000003a00517224 */ /* 0x040fe400078e0251 */
[----:B------:R-:W-:Y:S02]  /*2e50*/  IMAD.MOV R54, RZ, RZ, -R54 ;  /* 0x000000ffff367224 */ /* 0x000fe400078e0a36 */
[C---:B------:R-:W-:Y:S02]  /*2e60*/  IMAD R83, R0.reuse, R60, R83 ;  /* 0x0000003c00537224 */ /* 0x040fe400078e0253 */
[--C-:B------:R-:W-:Y:S01]  /*2e70*/  @!P5 IMAD.IADD R73, R73, 0x1, -R0.reuse ;  /* 0x000000014949d824 */ /* 0x100fe200078e0a00 */
[C---:B------:R-:W-:Y:S01]  /*2e80*/  ISETP.GT.U32.AND P5, PT, R0.reuse, R81, PT ;  /* 0x000000510000720c */ /* 0x040fe20003fa4070 */
[----:B------:R-:W-:Y:S01]  /*2e90*/  IMAD R85, R0, R54, R85 ;  /* 0x0000003600557224 */ /* 0x000fe200078e0255 */
[----:B------:R-:W-:Y:S01]  /*2ea0*/  LOP3.LUT R54, R6, 0xf4, RZ, 0xfc, !PT ;  /* 0x000000f406367812 */ /* 0x000fe200078efcff */
[----:B------:R-:W-:Y:S01]  /*2eb0*/  @!P6 IMAD.IADD R75, R75, 0x1, -R0 ;  /* 0x000000014b4be824 */ /* 0x000fe200078e0a00 */
[----:B------:R-:W-:Y:S01]  /*2ec0*/  ISETP.GT.U32.AND P6, PT, R0, R83, PT ;  /* 0x000000530000720c */ /* 0x000fe20003fc4070 */
[----:B------:R-:W-:Y:S01]  /*2ed0*/  IMAD.HI.U32 R52, R3, R91, RZ ;  /* 0x0000005b03347227 */ /* 0x000fe200078e00ff */
[----:B------:R-:W-:-:S03]  /*2ee0*/  IABS R93, R54 ;  /* 0x00000036005d7213 */ /* 0x000fc60000000000 */
[----:B------:R-:W-:Y:S01]  /*2ef0*/  @!P3 IMAD.IADD R77, R77, 0x1, -R0 ;  /* 0x000000014d4db824 */ /* 0x000fe200078e0a00 */
[C---:B------:R-:W-:Y:S01]  /*2f00*/  ISETP.GT.U32.AND P3, PT, R0.reuse, R85, PT ;  /* 0x000000550000720c */ /* 0x040fe20003f64070 */
[----:B------:R-:W-:Y:S02]  /*2f10*/  IMAD.MOV R52, RZ, RZ, -R52 ;  /* 0x000000ffff347224 */ /* 0x000fe400078e0a34 */
[----:B------:R-:W-:Y:S01]  /*2f20*/  @!P2 IMAD.IADD R79, R79, 0x1, -R0 ;  /* 0x000000014f4fa824 */ /* 0x000fe200078e0a00 */
[C---:B------:R-:W-:Y:S01]  /*2f30*/  ISETP.GT.U32.AND P2, PT, R0.reuse, R75, PT ;  /* 0x0000004b0000720c */ /* 0x040fe20003f44070 */
[----:B------:R-:W-:Y:S01]  /*2f40*/  @!P4 IMAD.MOV R71, RZ, RZ, -R71 ;  /* 0x000000ffff47c224 */ /* 0x000fe200078e0a47 */
[----:B------:R-:W-:Y:S01]  /*2f50*/  ISETP.GT.U32.AND P4, PT, R0, R77, PT ;  /* 0x0000004d0000720c */ /* 0x000fe20003f84070 */
[----:B------:R-:W-:-:S04]  /*2f60*/  IMAD.HI.U32 R56, R3, R87, RZ ;  /* 0x0000005703387227 */ /* 0x000fc800078e00ff */
[----:B------:R-:W-:-:S04]  /*2f70*/  IMAD.HI.U32 R58, R3, R89, RZ ;  /* 0x00000059033a7227 */ /* 0x000fc800078e00ff */
[----:B------:R-:W-:Y:S01]  /*2f80*/  IMAD R91, R0, R52, R91 ;  /* 0x00000034005b7224 */ /* 0x000fe200078e025b */
[----:B------:R-:W-:Y:S01]  /*2f90*/  LOP3.LUT R52, R6, 0xf8, RZ, 0xfc, !PT ;  /* 0x000000f806347812 */ /* 0x000fe200078efcff */
[----:B------:R-:W-:Y:S01]  /*2fa0*/  @!P5 IMAD.IADD R81, R81, 0x1, -R0 ;  /* 0x000000015151d824 */ /* 0x000fe200078e0a00 */
[C---:B------:R-:W-:Y:S01]  /*2fb0*/  ISETP.GT.U32.AND P5, PT, R0.reuse, R79, PT ;  /* 0x0000004f0000720c */ /* 0x040fe20003fa4070 */
[----:B------:R-:W-:Y:S01]  /*2fc0*/  IMAD.MOV R56, RZ, RZ, -R56 ;  /* 0x000000ffff387224 */ /* 0x000fe200078e0a38 */
[----:B------:R-:W-:Y:S01]  /*2fd0*/  IABS R95, R52 ;  /* 0x00000034005f7213 */ /* 0x000fe20000000000 */
[----:B------:R-:W-:Y:S02]  /*2fe0*/  IMAD.MOV R58, RZ, RZ, -R58 ;  /* 0x000000ffff3a7224 */ /* 0x000fe400078e0a3a */
[----:B------:R-:W-:Y:S01]  /*2ff0*/  @!P6 IMAD.IADD R83, R83, 0x1, -R0 ;  /* 0x000000015353e824 */ /* 0x000fe200078e0a00 */
[C---:B------:R-:W-:Y:S01]  /*3000*/  ISETP.GT.U32.AND P6, PT, R0.reuse, R81, PT ;  /* 0x000000510000720c */ /* 0x040fe20003fc4070 */
[----:B------:R-:W-:-:S02]  /*3010*/  IMAD R87, R0, R56, R87 ;  /* 0x0000003800577224 */ /* 0x000fc400078e0257 */
[C---:B------:R-:W-:Y:S02]  /*3020*/  IMAD R89, R0.reuse, R58, R89 ;  /* 0x0000003a00597224 */ /* 0x040fe400078e0259 */
[----:B------:R-:W-:Y:S01]  /*3030*/  @!P3 IMAD.IADD R85, R85, 0x1, -R0 ;  /* 0x000000015555b824 */ /* 0x000fe200078e0a00 */
[----:B------:R-:W-:Y:S01]  /*3040*/  ISETP.GT.U32.AND P3, PT, R0, R83, PT ;  /* 0x000000530000720c */ /* 0x000fe20003f64070 */
[----:B------:R-:W-:-:S04]  /*3050*/  IMAD.HI.U32 R6, R3, R93, RZ ;  /* 0x0000005d03067227 */ /* 0x000fc800078e00ff */
[----:B------:R-:W-:-:S04]  /*3060*/  IMAD.HI.U32 R3, R3, R95, RZ ;  /* 0x0000005f03037227 */ /* 0x000fc800078e00ff */
[----:B------:R-:W-:Y:S01]  /*3070*/  @!P1 IMAD.MOV R73, RZ, RZ, -R73 ;  /* 0x000000ffff499224 */ /* 0x000fe200078e0a49 */
[C---:B------:R-:W-:Y:S01]  /*3080*/  ISETP.GT.U32.AND P1, PT, R0.reuse, R85, PT ;  /* 0x000000550000720c */ /* 0x040fe20003f24070 */
[--C-:B------:R-:W-:Y:S01]  /*3090*/  @!P2 IMAD.IADD R75, R75, 0x1, -R0.reuse ;  /* 0x000000014b4ba824 */ /* 0x100fe200078e0a00 */
[C---:B------:R-:W-:Y:S01]  /*30a0*/  ISETP.GT.U32.AND P2, PT, R0.reuse, R87, PT ;  /* 0x000000570000720c */ /* 0x040fe20003f44070 */
[----:B------:R-:W-:Y:S01]  /*30b0*/  @!P4 IMAD.IADD R77, R77, 0x1, -R0 ;  /* 0x000000014d4dc824 */ /* 0x000fe200078e0a00 */
[C---:B------:R-:W-:Y:S01]  /*30c0*/  ISETP.GT.U32.AND P4, PT, R0.reuse, R89, PT ;  /* 0x000000590000720c */ /* 0x040fe20003f84070 */
[----:B------:R-:W-:Y:S02]  /*30d0*/  IMAD.MOV R6, RZ, RZ, -R6 ;  /* 0x000000ffff067224 */ /* 0x000fe400078e0a06 */
[----:B------:R-:W-:Y:S02]  /*30e0*/  IMAD.MOV R3, RZ, RZ, -R3 ;  /* 0x000000ffff037224 */ /* 0x000fe400078e0a03 */
[C---:B------:R-:W-:Y:S01]  /*30f0*/  IMAD R93, R0.reuse, R6, R93 ;  /* 0x00000006005d7224 */ /* 0x040fe200078e025d */
[----:B------:R-:W-:Y:S01]  /*3100*/  IABS R6, R8 ;  /* 0x0000000800067213 */ /* 0x000fe20000000000 */
[----:B------:R-:W-:-:S02]  /*3110*/  IMAD R95, R0, R3, R95 ;  /* 0x00000003005f7224 */ /* 0x000fc400078e025f */
[--C-:B------:R-:W-:Y:S01]  /*3120*/  @!P6 IMAD.IADD R81, R81, 0x1, -R0.reuse ;  /* 0x000000015151e824 */ /* 0x100fe200078e0a00 */
[C---:B------:R-:W-:Y:S01]  /*3130*/  ISETP.GT.U32.AND P6, PT, R0.reuse, R93, PT ;  /* 0x0000005d0000720c */ /* 0x040fe20003fc4070 */
[--C-:B------:R-:W-:Y:S01]  /*3140*/  @!P5 IMAD.IADD R79, R79, 0x1, -R0.reuse ;  /* 0x000000014f4fd824 */ /* 0x100fe200078e0a00 */
[C---:B------:R-:W-:Y:S01]  /*3150*/  ISETP.GT.U32.AND P5, PT, R0.reuse, R91, PT ;  /* 0x0000005b0000720c */ /* 0x040fe20003fa4070 */
[----:B------:R-:W-:Y:S01]  /*3160*/  @!P3 IMAD.IADD R83, R83, 0x1, -R0 ;  /* 0x000000015353b824 */ /* 0x000fe200078e0a00 */
[----:B------:R-:W-:Y:S01]  /*3170*/  ISETP.GT.U32.AND P3, PT, R0, R95, PT ;  /* 0x0000005f0000720c */ /* 0x000fe20003f64070 */
[----:B------:R-:W-:-:S04]  /*3180*/  IMAD.HI.U32 R7, R7, R6, RZ ;  /* 0x0000000607077227 */ /* 0x000fc800078e00ff */
[--C-:B------:R-:W-:Y:S01]  /*3190*/  @!P1 IMAD.IADD R85, R85, 0x1, -R0.reuse ;  /* 0x0000000155559824 */ /* 0x100fe200078e0a00 */
[----:B------:R-:W-:Y:S01]  /*31a0*/  ISETP.GE.AND P1, PT, R62, RZ, PT ;  /* 0x000000ff3e00720c */ /* 0x000fe20003f26270 */
[--C-:B------:R-:W-:Y:S01]  /*31b0*/  @!P2 IMAD.IADD R87, R87, 0x1, -R0.reuse ;  /* 0x000000015757a824 */ /* 0x100fe200078e0a00 */
[----:B------:R-:W-:Y:S01]  /*31c0*/  ISETP.GE.AND P2, PT, R64, RZ, PT ;  /* 0x000000ff4000720c */ /* 0x000fe20003f46270 */
[--C-:B------:R-:W-:Y:S01]  /*31d0*/  @!P4 IMAD.IADD R89, R89, 0x1, -R0.reuse ;  /* 0x000000015959c824 */ /* 0x100fe200078e0a00 */
[----:B------:R-:W-:Y:S01]  /*31e0*/  ISETP.GE.AND P4, PT, R66, RZ, PT ;  /* 0x000000ff4200720c */ /* 0x000fe20003f86270 */
[----:B------:R-:W-:Y:S02]  /*31f0*/  IMAD.MOV R7, RZ, RZ, -R7 ;  /* 0x000000ffff077224 */ /* 0x000fe400078e0a07 */
[----:B------:R-:W-:Y:S02]  /*3200*/  @!P6 IMAD.IADD R93, R93, 0x1, -R0 ;  /* 0x000000015d5de824 */ /* 0x000fe400078e0a00 */
[----:B------:R-:W-:-:S02]  /*3210*/  IMAD R3, R2, R7, R6 ;  /* 0x0000000702037224 */ /* 0x000fc400078e0206 */
[--C-:B------:R-:W-:Y:S01]  /*3220*/  @!P5 IMAD.IADD R91, R91, 0x1, -R0.reuse ;  /* 0x000000015b5bd824 */ /* 0x100fe200078e0a00 */
[----:B------:R-:W-:Y:S01]  /*3230*/  ISETP.GE.AND P5, PT, R68, RZ, PT ;  /* 0x000000ff4400720c */ /* 0x000fe20003fa6270 */
[----:B------:R-:W-:Y:S01]  /*3240*/  @!P3 IMAD.IADD R95, R95, 0x1, -R0 ;  /* 0x000000015f5fb824 */ /* 0x000fe200078e0a00 */
[----:B------:R-:W-:Y:S01]  /*3250*/  ISETP.GT.U32.AND P6, PT, R2, R3, PT ;  /* 0x000000030200720c */ /* 0x000fe20003fc4070 */
[----:B------:R-:W-:Y:S01]  /*3260*/  @!P0 IMAD.MOV R75, RZ, RZ, -R75 ;  /* 0x000000ffff4b8224 */ /* 0x000fe200078e0a4b */
[C---:B------:R-:W-:Y:S01]  /*3270*/  ISETP.GT.U32.AND P0, PT, R0.reuse, R87, PT ;  /* 0x000000570000720c */ /* 0x040fe20003f04070 */
[----:B------:R-:W-:Y:S01]  /*3280*/  @!P1 IMAD.MOV R77, RZ, RZ, -R77 ;  /* 0x000000ffff4d9224 */ /* 0x000fe200078e0a4d */
[C---:B------:R-:W-:Y:S01]  /*3290*/  ISETP.GT.U32.AND P1, PT, R0.reuse, R89, PT ;  /* 0x000000590000720c */ /* 0x040fe20003f24070 */
[----:B------:R-:W-:Y:S01]  /*32a0*/  @!P2 IMAD.MOV R79, RZ, RZ, -R79 ;  /* 0x000000ffff4fa224 */ /* 0x000fe200078e0a4f */
[C---:B------:R-:W-:Y:S01]  /*32b0*/  ISETP.GT.U32.AND P2, PT, R0.reuse, R91, PT ;  /* 0x0000005b0000720c */ /* 0x040fe20003f44070 */
[----:B------:R-:W-:Y:S01]  /*32c0*/  @!P4 IMAD.MOV R81, RZ, RZ, -R81 ;  /* 0x000000ffff51c224 */ /* 0x000fe200078e0a51 */
[C---:B------:R-:W-:Y:S01]  /*32d0*/  ISETP.GT.U32.AND P3, PT, R0.reuse, R93, PT ;  /* 0x0000005d0000720c */ /* 0x040fe20003f64070 */
[----:B------:R-:W3:Y:S01]  /*32e0*/  LDC.64 R6, c[0x0][0x238] ;  /* 0x00008e00ff067b82 */ /* 0x000ee20000000a00 */
[----:B------:R-:W-:Y:S01]  /*32f0*/  ISETP.GT.U32.AND P4, PT, R0, R95, PT ;  /* 0x0000005f0000720c */ /* 0x000fe20003f84070 */
[----:B------:R-:W-:-:S02]  /*3300*/  @!P5 IMAD.MOV R83, RZ, RZ, -R83 ;  /* 0x000000ffff53d224 */ /* 0x000fc400078e0a53 */
[----:B------:R-:W-:Y:S01]  /*3310*/  @!P6 IMAD.IADD R3, R3, 0x1, -R2 ;  /* 0x000000010303e824 */ /* 0x000fe200078e0a02 */
[----:B------:R-:W-:Y:S01]  /*3320*/  ISETP.GE.AND P6, PT, R70, RZ, PT ;  /* 0x000000ff4600720c */ /* 0x000fe20003fc6270 */
[--C-:B------:R-:W-:Y:S01]  /*3330*/  @!P0 IMAD.IADD R87, R87, 0x1, -R0.reuse ;  /* 0x0000000157578824 */ /* 0x100fe200078e0a00 */
[----:B------:R-:W-:Y:S01]  /*3340*/  ISETP.GE.AND P0, PT, R72, RZ, PT ;  /* 0x000000ff4800720c */ /* 0x000fe20003f06270 */
[--C-:B------:R-:W-:Y:S01]  /*3350*/  @!P1 IMAD.IADD R89, R89, 0x1, -R0.reuse ;  /* 0x0000000159599824 */ /* 0x100fe200078e0a00 */
[----:B------:R-:W-:Y:S01]  /*3360*/  ISETP.GT.U32.AND P5, PT, R2, R3, PT ;  /* 0x000000030200720c */ /* 0x000fe20003fa4070 */
[--C-:B------:R-:W-:Y:S01]  /*3370*/  @!P2 IMAD.IADD R91, R91, 0x1, -R0.reuse ;  /* 0x000000015b5ba824 */ /* 0x100fe200078e0a00 */
[----:B------:R-:W-:Y:S01]  /*3380*/  ISETP.GE.AND P1, PT, R74, RZ, PT ;  /* 0x000000ff4a00720c */ /* 0x000fe20003f26270 */
[--C-:B------:R-:W-:Y:S01]  /*3390*/  @!P3 IMAD.IADD R93, R93, 0x1, -R0.reuse ;  /* 0x000000015d5db824 */ /* 0x100fe200078e0a00 */
[----:B------:R-:W-:Y:S01]  /*33a0*/  ISETP.GE.AND P2, PT, R76, RZ, PT ;  /* 0x000000ff4c00720c */ /* 0x000fe20003f46270 */
[----:B------:R-:W-:Y:S01]  /*33b0*/  @!P4 IMAD.IADD R95, R95, 0x1, -R0 ;  /* 0x000000015f5fc824 */ /* 0x000fe200078e0a00 */
[----:B------:R-:W-:Y:S01]  /*33c0*/  ISETP.GE.AND P3, PT, R54, RZ, PT ;  /* 0x000000ff3600720c */ /* 0x000fe20003f66270 */
[----:B--2---:R-:W-:Y:S01]  /*33d0*/  VIADD R56, R10, 0xffffffff ;  /* 0xffffffff0a387836 */ /* 0x004fe20000000000 */
[----:B------:R-:W-:Y:S01]  /*33e0*/  ISETP.GE.AND P4, PT, R52, RZ, PT ;  /* 0x000000ff3400720c */ /* 0x000fe20003f86270 */
[----:B------:R-:W-:Y:S01]  /*33f0*/  @!P6 IMAD.MOV R85, RZ, RZ, -R85 ;  /* 0x000000ffff55e224 */ /* 0x000fe200078e0a55 */
[----:B------:R-:W-:Y:S01]  /*3400*/  LOP3.LUT R0, RZ, R80, RZ, 0x33, !PT ;  /* 0x00000050ff007212 */ /* 0x000fe200078e33ff */
[----:B------:R-:W-:Y:S01]  /*3410*/  @!P0 IMAD.MOV R87, RZ, RZ, -R87 ;  /* 0x000000ffff578224 */ /* 0x000fe200078e0a57 */
[----:B------:R-:W-:Y:S01]  /*3420*/  ISETP.NE.AND P0, PT, R78, RZ, PT ;  /* 0x000000ff4e00720c */ /* 0x000fe20003f05270 */
[----:B------:R-:W-:Y:S01]  /*3430*/  @!P5 IMAD.IADD R3, R3, 0x1, -R2 ;  /* 0x000000010303d824 */ /* 0x000fe200078e0a02 */
[----:B------:R-:W-:Y:S01]  /*3440*/  ISETP.NE.AND P5, PT, R80, RZ, PT ;  /* 0x000000ff5000720c */ /* 0x000fe20003fa5270 */
[----:B------:R-:W-:Y:S01]  /*3450*/  @!P1 IMAD.MOV R89, RZ, RZ, -R89 ;  /* 0x000000ffff599224 */ /* 0x000fe200078e0a59 */
[----:B------:R-:W-:Y:S01]  /*3460*/  ISETP.GE.AND P1, PT, R8, RZ, PT ;  /* 0x000000ff0800720c */ /* 0x000fe20003f26270 */
[----:B------:R-:W-:Y:S01]  /*3470*/  @!P2 IMAD.MOV R91, RZ, RZ, -R91 ;  /* 0x000000ffff5ba224 */ /* 0x000fe200078e0a5b */
[C---:B------:R-:W-:Y:S01]  /*3480*/  SEL R2, R0.reuse, R5, !P5 ;  /* 0x0000000500027207 */ /* 0x040fe20006800000 */
[----:B------:R-:W-:Y:S01]  /*3490*/  @!P3 IMAD.MOV R93, RZ, RZ, -R93 ;  /* 0x000000ffff5db224 */ /* 0x000fe200078e0a5d */
[C---:B------:R-:W-:Y:S01]  /*34a0*/  SEL R54, R0.reuse, R14, !P5 ;  /* 0x0000000e00367207 */ /* 0x040fe20006800000 */
[----:B------:R-:W-:Y:S01]  /*34b0*/  @!P4 IMAD.MOV R95, RZ, RZ, -R95 ;  /* 0x000000ffff5fc224 */ /* 0x000fe200078e0a5f */
[----:B------:R-:W-:Y:S01]  /*34c0*/  SEL R52, R0, R9, !P5 ;  /* 0x0000000900347207 */ /* 0x000fe20006800000 */
[----:B------:R-:W-:Y:S01]  /*34d0*/  VIADD R9, R10, 0xfffffffd ;  /* 0xfffffffd0a097836 */ /* 0x000fe20000000000 */
[----:B------:R-:W-:Y:S01]  /*34e0*/  SEL R12, R0, R12, !P5 ;  /* 0x0000000c000c7207 */ /* 0x000fe20006800000 */
[----:B---3--:R-:W-:Y:S01]  /*34f0*/  IMAD R167, R6, 0xc, RZ ;  /* 0x0000000c06a77824 */ /* 0x008fe200078e02ff */
[----:B------:R-:W-:Y:S01]  /*3500*/  SEL R13, R0, R13, !P5 ;  /* 0x0000000d000d7207 */ /* 0x000fe20006800000 */
[----:B------:R-:W-:Y:S01]  /*3510*/  IMAD R171, R6, 0x6, RZ ;  /* 0x0000000606ab7824 */ /* 0x000fe200078e02ff */
[C---:B------:R-:W-:Y:S01]  /*3520*/  SEL R17, R0.reuse, R17, !P5 ;  /* 0x0000001100117207 */ /* 0x040fe20006800000 */
[----:B------:R-:W-:Y:S01]  /*3530*/  @!P1 IMAD.MOV R3, RZ, RZ, -R3 ;  /* 0x000000ffff039224 */ /* 0x000fe200078e0a03 */
[----:B------:R-:W-:Y:S01]  /*3540*/  SEL R18, R0, R18, !P5 ;  /* 0x0000001200127207 */ /* 0x000fe20006800000 */
[----:B------:R-:W-:Y:S01]  /*3550*/  IMAD R159, R6, 0x14, RZ ;  /* 0x00000014069f7824 */ /* 0x000fe200078e02ff */
[----:B------:R-:W-:Y:S01]  /*3560*/  SEL R19, R0, R19, !P5 ;  /* 0x0000001300137207 */ /* 0x000fe20006800000 */
[----:B------:R-:W-:Y:S01]  /*3570*/  IMAD.SHL.U32 R151, R6, 0x8, RZ ;  /* 0x0000000806977824 */ /* 0x000fe200078e00ff */
[----:B------:R-:W-:Y:S01]  /*3580*/  SEL R20, R0, R20, !P5 ;  /* 0x0000001400147207 */ /* 0x000fe20006800000 */
[----:B------:R-:W-:Y:S01]  /*3590*/  IMAD R150, R6, 0x28, RZ ;  /* 0x0000002806967824 */ /* 0x000fe200078e02ff */
        /* <DEDUP_REMOVED lines=35> */
[----:B------:R-:W-:Y:S01]  /*37d0*/  VIADD R38, R10, 0xfffffffc ;  /* 0xfffffffc0a267836 */ /* 0x000fe20000000000 */
[----:B------:R-:W-:Y:S01]  /*37e0*/  SEL R250, R0, R39, !P5 ;  /* 0x0000002700fa7207 */ /* 0x000fe20006800000 */
[----:B------:R-:W-:Y:S01]  /*37f0*/  VIADD R39, R10, 0xfffffffb ;  /* 0xfffffffb0a277836 */ /* 0x000fe20000000000 */
        /* <DEDUP_REMOVED lines=16> */
[----:B------:R-:W-:-:S02]  /*3900*/  SEL R240, R0, R48, !P5 ;  /* 0x0000003000f07207 */ /* 0x000fc40006800000 */
[C---:B------:R-:W-:Y:S02]  /*3910*/  SEL R239, R0.reuse, R49, !P5 ;  /* 0x0000003100ef7207 */ /* 0x040fe40006800000 */
[C---:B------:R-:W-:Y:S02]  /*3920*/  SEL R238, R0.reuse, R50, !P5 ;  /* 0x0000003200ee7207 */ /* 0x040fe40006800000 */
[C---:B------:R-:W-:Y:S02]  /*3930*/  SEL R237, R0.reuse, R51, !P5 ;  /* 0x0000003300ed7207 */ /* 0x040fe40006800000 */
[C---:B------:R-:W-:Y:S02]  /*3940*/  SEL R236, R0.reuse, R53, !P5 ;  /* 0x0000003500ec7207 */ /* 0x040fe40006800000 */
[C---:B------:R-:W-:Y:S02]  /*3950*/  SEL R235, R0.reuse, R55, !P5 ;  /* 0x0000003700eb7207 */ /* 0x040fe40006800000 */
        /* <DEDUP_REMOVED lines=21> */
[----:B------:R-:W-:Y:S01]  /*3ab0*/  SEL R4, R0, R4, !P5 ;  /* 0x0000000400047207 */ /* 0x000fe20006800000 */
[----:B------:R-:W-:Y:S01]  /*3ac0*/  VIADD R0, R10, 0xfffffffe ;  /* 0xfffffffe0a007836 */ /* 0x000fe20000000000 */
[C---:B-1----:R-:W-:Y:S01]  /*3ad0*/  LOP3.LUT R8, R15.reuse, 0x1f, RZ, 0xc0, !PT ;  /* 0x0000001f0f087812 */ /* 0x042fe200078ec0ff */
[----:B------:R-:W-:Y:S01]  /*3ae0*/  IMAD.SHL.U32 R15, R15, 0x10, RZ ;  /* 0x000000100f0f7824 */ /* 0x000fe200078e00ff */
[----:B------:R-:W-:Y:S02]  /*3af0*/  ISETP.GE.U32.AND P6, PT, R9, 0x7fffffde, PT ;  /* 0x7fffffde0900780c */ /* 0x000fe40003fc6070 */
[----:B------:R-:W-:Y:S01]  /*3b00*/  ISETP.GE.U32.AND P5, PT, R0, 0x7fffffdf, PT ;  /* 0x7fffffdf0000780c */ /* 0x000fe20003fa6070 */
[----:B------:R-:W-:Y:S01]  /*3b10*/  IMAD R0, R8, R7, RZ ;  /* 0x0000000708007224 */ /* 0x000fe200078e02ff */
[----:B------:R-:W-:Y:S01]  /*3b20*/  ISETP.GE.U32.AND P4, PT, R56, 0x7fffffe0, PT ;  /* 0x7fffffe03800780c */ /* 0x000fe20003f86070 */
[----:B------:R-:W-:Y:S01]  /*3b30*/  IMAD.SHL.U32 R7, R7, 0x20, RZ ;  /* 0x0000002007077824 */ /* 0x000fe200078e00ff */
[----:B------:R-:W-:-:S02]  /*3b40*/  @!P0 LOP3.LUT R3, RZ, R78, RZ, 0x33, !PT ;  /* 0x0000004eff038212 */ /* 0x000fc400078e33ff */
[----:B------:R-:W-:Y:S01]  /*3b50*/  LEA R93, P2, R0, UR4, 0x2 ;  /* 0x00000004005d7c11 */ /* 0x000fe2000f8410ff */
[----:B------:R-:W1:Y:S01]  /*3b60*/  S2UR UR4, SR_CgaCtaId ;  /* 0x00000000000479c3 */ /* 0x000e620000008800 */
[----:B------:R-:W-:Y:S01]  /*3b70*/  ISETP.GE.U32.AND P0, PT, R38, 0x7fffffdd, PT ;  /* 0x7fffffdd2600780c */ /* 0x000fe20003f06070 */
[----:B------:R-:W-:Y:S01]  /*3b80*/  IMAD R3, R3, R11, RZ ;  /* 0x0000000b03037224 */ /* 0x000fe200078e02ff */
[----:B------:R-:W-:Y:S01]  /*3b90*/  LEA.HI.X.SX32 R9, R0, UR5, 0x2, P2 ;  /* 0x0000000500097c11 */ /* 0x000fe200090f16ff */
[----:B------:R-:W-:Y:S01]  /*3ba0*/  ULDC UR5, c[0x0][0x240] ;  /* 0x0000900000057ab9 */ /* 0x000fe20000000800 */
[----:B------:R-:W-:Y:S01]  /*3bb0*/  ISETP.GE.U32.AND P1, PT, R39, 0x7fffffdc, PT ;  /* 0x7fffffdc2700780c */ /* 0x000fe20003f26070 */
[----:B------:R-:W-:Y:S01]  /*3bc0*/  IMAD R2, R2, UR5, RZ ;  /* 0x0000000502027c24 */ /* 0x000fe2000f8e02ff */
[----:B------:R-:W-:Y:S01]  /*3bd0*/  LOP3.LUT R15, R15, 0x70, RZ, 0xc0, !PT ;  /* 0x000000700f0f7812 */ /* 0x000fe200078ec0ff */
[----:B------:R-:W-:Y:S02]  /*3be0*/  IMAD R41, R30, UR5, RZ ;  /* 0x000000051e297c24 */ /* 0x000fe4000f8e02ff */
[----:B------:R-:W-:Y:S01]  /*3bf0*/  IMAD R12, R12, UR5, RZ ;  /* 0x000000050c0c7c24 */ /* 0x000fe2000f8e02ff */
[----:B------:R-:W-:Y:S01]  /*3c00*/  LEA R30, P2, R2, R93, 0x2 ;  /* 0x0000005d021e7211 */ /* 0x000fe200078410ff */
[----:B------:R-:W-:Y:S01]  /*3c10*/  IMAD R40, R31, UR5, RZ ;  /* 0x000000051f287c24 */ /* 0x000fe2000f8e02ff */
[----:B------:R-:W-:Y:S01]  /*3c20*/  STL [R1+0x264], R2 ;  /* 0x0002640201007387 */ /* 0x000fe20000100800 */
[----:B------:R-:W-:Y:S01]  /*3c30*/  IMAD R44, R54, UR5, RZ ;  /* 0x00000005362c7c24 */ /* 0x000fe2000f8e02ff */
[----:B------:R-:W-:Y:S01]  /*3c40*/  LEA.HI.X.SX32 R31, R2, R9, 0x2, P2 ;  /* 0x00000009021f7211 */ /* 0x000fe200010f16ff */
[----:B------:R-:W-:Y:S01]  /*3c50*/  IMAD R18, R18, UR5, RZ ;  /* 0x0000000512127c24 */ /* 0x000fe2000f8e02ff */
[----:B------:R-:W-:Y:S01]  /*3c60*/  LEA R148, P2, R12, R93, 0x2 ;  /* 0x0000005d0c947211 */ /* 0x000fe200078410ff */
[----:B------:R-:W-:-:S02]  /*3c70*/  IMAD R43, R28, UR5, RZ ;  /* 0x000000051c2b7c24 */ /* 0x000fc4000f8e02ff */
[----:B------:R-:W-:Y:S01]  /*3c80*/  IMAD R20, R20, UR5, RZ ;  /* 0x0000000514147c24 */ /* 0x000fe2000f8e02ff */
[----:B------:R-:W-:Y:S01]  /*3c90*/  LEA.HI.X.SX32 R149, R12, R9, 0x2, P2 ;  /* 0x000000090c957211 */ /* 0x000fe200010f16ff */
[----:B------:R-:W-:Y:S01]  /*3ca0*/  IMAD R42, R29, UR5, RZ ;  /* 0x000000051d2a7c24 */ /* 0x000fe2000f8e02ff */
[----:B------:R-:W-:Y:S01]  /*3cb0*/  LEA R146, P2, R44, R93, 0x2 ;  /* 0x0000005d2c927211 */ /* 0x000fe200078410ff */
[----:B------:R-:W-:Y:S01]  /*3cc0*/  IMAD R22, R22, UR5, RZ ;  /* 0x0000000516167c24 */ /* 0x000fe2000f8e02ff */
[----:B-1----:R-:W-:Y:S01]  /*3cd0*/  ULEA UR12, UR4, UR12, 0x18 ;  /* 0x0000000c040c7291 */ /* 0x002fe2000f8ec03f */
        /* <DEDUP_REMOVED lines=9> */
[----:B------:R-:W-:Y:S02]  /*3d70*/  IMAD R252, R252, UR5, RZ ;  /* 0x00000005fcfc7c24 */ /* 0x000fe4000f8e02ff */
        /* <DEDUP_REMOVED lines=13> */
[CC--:B------:R-:W-:Y:S01]  /*3e50*/  LEA R138, P2, R26.reuse, R93.reuse, 0x2 ;  /* 0x0000005d1a8a7211 */ /* 0x0c0fe200078410ff */
[----:B------:R-:W-:Y:S01]  /*3e60*/  IMAD R13, R13, UR5, RZ ;  /* 0x000000050d0d7c24 */ /* 0x000fe2000f8e02ff */
[----:B------:R-:W-:Y:S01]  /*3e70*/  LEA R204, P3, R45, R93, 0x2 ;  /* 0x0000005d2dcc7211 */ /* 0x000fe200078610ff */
[----:B------:R-:W-:Y:S01]  /*3e80*/  IMAD R17, R17, UR5, RZ ;  /* 0x0000000511117c24 */ /* 0x000fe2000f8e02ff */
[----:B------:R-:W-:Y:S01]  /*3e90*/  LEA.HI.X.SX32 R139, R26, R9, 0x2, P2 ;  /* 0x000000091a8b7211 */ /* 0x000fe200010f16ff */
[----:B------:R-:W-:Y:S01]  /*3ea0*/  STL [R1+0x260], R45 ;  /* 0x0002602d01007387 */ /* 0x000fe20000100800 */
[----:B------:R-:W-:Y:S01]  /*3eb0*/  LEA R136, P2, R43, R93, 0x2 ;  /* 0x0000005d2b887211 */ /* 0x000fe200078410ff */
[----:B------:R-:W-:Y:S01]  /*3ec0*/  IMAD R234, R234, UR5, RZ ;  /* 0x00000005eaea7c24 */ /* 0x000fe2000f8e02ff */
[-C--:B------:R-:W-:Y:S01]  /*3ed0*/  LEA.HI.X.SX32 R205, R45, R9.reuse, 0x2, P3 ;  /* 0x000000092dcd7211 */ /* 0x080fe200018f16ff */
[----:B------:R-:W-:Y:S01]  /*3ee0*/  STL [R1+0x25c], R12 ;  /* 0x00025c0c01007387 */ /* 0x000fe20000100800 */
[----:B------:R-:W-:Y:S01]  /*3ef0*/  LEA.HI.X.SX32 R137, R43, R9, 0x2, P2 ;  /* 0x000000092b897211 */ /* 0x000fe200010f16ff */
[----:B------:R-:W-:Y:S01]  /*3f00*/  IMAD R19, R19, UR5, RZ ;  /* 0x0000000513137c24 */ /* 0x000fe2000f8e02ff */
[-C--:B------:R-:W-:Y:S01]  /*3f10*/  LEA R134, P2, R41, R93.reuse, 0x2 ;  /* 0x0000005d29867211 */ /* 0x080fe200078410ff */
[----:B------:R-:W-:Y:S01]  /*3f20*/  STL [R1+0x258], R13 ;  /* 0x0002580d01007387 */ /* 0x000fe20000100800 */
[----:B------:R-:W-:Y:S01]  /*3f30*/  LEA R90, P3, R13, R93, 0x2 ;  /* 0x0000005d0d5a7211 */ /* 0x000fe200078610ff */
[----:B------:R-:W-:Y:S01]  /*3f40*/  IMAD R231, R231, UR5, RZ ;  /* 0x00000005e7e77c24 */ /* 0x000fe2000f8e02ff */
[----:B------:R-:W-:Y:S01]  /*3f50*/  LEA.HI.X.SX32 R135, R41, R9, 0x2, P2 ;  /* 0x0000000929877211 */ /* 0x000fe200010f16ff */
[----:B------:R-:W-:Y:S01]  /*3f60*/  STL [R1+0x254], R44 ;  /* 0x0002542c01007387 */ /* 0x000fe20000100800 */
[C---:B------:R-:W-:Y:S01]  /*3f70*/  LEA R132, P2, R32.reuse, R93, 0x2 ;  /* 0x0000005d20847211 */ /* 0x040fe200078410ff */
[----:B------:R-:W-:Y:S01]  /*3f80*/  IMAD R21, R21, UR5, RZ ;  /* 0x0000000515157c24 */ /* 0x000fe2000f8e02ff */
[-C--:B------:R-:W-:Y:S01]  /*3f90*/  LEA.HI.X.SX32 R91, R13, R9.reuse, 0x2, P3 ;  /* 0x000000090d5b7211 */ /* 0x080fe200018f16ff */
[----:B------:R-:W-:Y:S01]  /*3fa0*/  STL [R1+0x250], R17 ;  /* 0x0002501101007387 */ /* 0x000fe20000100800 */
[----:B------:R-:W-:Y:S01]  /*3fb0*/  LEA.HI.X.SX32 R133, R32, R9, 0x2, P2 ;  /* 0x0000000920857211 */ /* 0x000fe200010f16ff */
[----:B------:R-:W-:Y:S01]  /*3fc0*/  IMAD R230, R230, UR5, RZ ;  /* 0x00000005e6e67c24 */ /* 0x000fe2000f8e02ff */
[CC--:B------:R-:W-:Y:S01]  /*3fd0*/  LEA R130, P2, R34.reuse, R93.reuse, 0x2 ;  /* 0x0000005d22827211 */ /* 0x0c0fe200078410ff */
[----:B------:R1:W-:Y:S01]  /*3fe0*/  STL [R1+0x24c], R18 ;  /* 0x00024c1201007387 */ /* 0x0003e20000100800 */
[----:B------:R-:W-:Y:S01]  /*3ff0*/  LEA R88, P3, R17, R93, 0x2 ;  /* 0x0000005d11587211 */ /* 0x000fe200078610ff */
[----:B------:R-:W-:Y:S01]  /*4000*/  IMAD R23, R23, UR5, RZ ;  /* 0x0000000517177c24 */ /* 0x000fe2000f8e02ff */
[----:B------:R-:W-:Y:S01]  /*4010*/  LEA.HI.X.SX32 R131, R34, R9, 0x2, P2 ;  /* 0x0000000922837211 */ /* 0x000fe200010f16ff */
[----:B------:R-:W-:Y:S01]  /*4020*/  IMAD R229, R229, UR5, RZ ;  /* 0x00000005e5e57c24 */ /* 0x000fe2000f8e02ff */
[----:B------:R-:W-:Y:S01]  /*4030*/  LEA R128, P2, R36, R93, 0x2 ;  /* 0x0000005d24807211 */ /* 0x000fe200078410ff */
[----:B------:R-:W-:Y:S01]  /*4040*/  IMAD R25, R25, UR5, RZ ;  /* 0x0000000519197c24 */ /* 0x000fe2000f8e02ff */
[-C--:B------:R-:W-:Y:S01]  /*4050*/  LEA.HI.X.SX32 R89, R17, R9.reuse, 0x2, P3 ;  /* 0x0000000911597211 */ /* 0x080fe200018f16ff */
[----:B------:R-:W-:Y:S01]  /*4060*/  IMAD R228, R228, UR5, RZ ;  /* 0x00000005e4e47c24 */ /* 0x000fe2000f8e02ff */
[----:B------:R-:W-:Y:S01]  /*4070*/  LEA.HI.X.SX32 R129, R36, R9, 0x2, P2 ;  /* 0x0000000924817211 */ /* 0x000fe200010f16ff */
[----:B-1----:R-:W-:Y:S01]  /*4080*/  IMAD.SHL.U32 R18, R3, 0x4, RZ ;  /* 0x0000000403127824 */ /* 0x002fe200078e00ff */
[CC--:B------:R-:W-:Y:S01]  /*4090*/  LEA R126, P2, R252.reuse, R93.reuse, 0x2 ;  /* 0x0000005dfc7e7211 */ /* 0x0c0fe200078410ff */
[----:B------:R-:W-:Y:S01]  /*40a0*/  IMAD R27, R27, UR5, RZ ;  /* 0x000000051b1b7c24 */ /* 0x000fe2000f8e02ff */
[----:B------:R-:W-:Y:S01]  /*40b0*/  LEA R86, P3, R19, R93, 0x2 ;  /* 0x0000005d13567211 */ /* 0x000fe200078610ff */
[----:B------:R-:W-:Y:S01]  /*40c0*/  IMAD R227, R227, UR5, RZ ;  /* 0x00000005e3e37c24 */ /* 0x000fe2000f8e02ff */
[----:B------:R-:W-:Y:S01]  /*40d0*/  LEA.HI.X.SX32 R127, R252, R9, 0x2, P2 ;  /* 0x00000009fc7f7211 */ /* 0x000fe200010f16ff */
[----:B------:R-:W-:Y:S01]  /*40e0*/  IMAD R226, R226, UR5, RZ ;  /* 0x00000005e2e27c24 */ /* 0x000fe2000f8e02ff */
[----:B------:R-:W-:Y:S01]  /*40f0*/  LEA R124, P2, R249, R93, 0x2 ;  /* 0x0000005df97c7211 */ /* 0x000fe200078410ff */
[----:B------:R-:W-:Y:S01]  /*4100*/  STL [R1+0x248], R19 ;  /* 0x0002481301007387 */ /* 0x000fe20000100800 */
[-C--:B------:R-:W-:Y:S01]  /*4110*/  LEA.HI.X.SX32 R87, R19, R9.reuse, 0x2, P3 ;  /* 0x0000000913577211 */ /* 0x080fe200018f16ff */
[----:B------:R-:W-:Y:S01]  /*4120*/  IMAD R225, R225, UR5, RZ ;  /* 0x00000005e1e17c24 */ /* 0x000fe2000f8e02ff */
[----:B------:R-:W-:Y:S01]  /*4130*/  LEA.HI.X.SX32 R125, R249, R9, 0x2, P2 ;  /* 0x00000009f97d7211 */ /* 0x000fe200010f16ff */
[----:B------:R-:W-:Y:S01]  /*4140*/  STL [R1+0x244], R20 ;  /* 0x0002441401007387 */ /* 0x000fe20000100800 */
[-C--:B------:R-:W-:Y:S01]  /*4150*/  LEA R122, P2, R247, R93.reuse, 0x2 ;  /* 0x0000005df77a7211 */ /* 0x080fe200078410ff */
[----:B------:R-:W-:Y:S01]  /*4160*/  IMAD R33, R33, UR5, RZ ;  /* 0x0000000521217c24 */ /* 0x000fe2000f8e02ff */
[----:B------:R-:W-:Y:S01]  /*4170*/  LEA R84, P3, R21, R93, 0x2 ;  /* 0x0000005d15547211 */ /* 0x000fe200078610ff */
[----:B------:R-:W-:Y:S01]  /*4180*/  STL [R1+0x240], R21 ;  /* 0x0002401501007387 */ /* 0x000fe20000100800 */
        /* <DEDUP_REMOVED lines=8> */
[CC--:B------:R-:W-:Y:S01]  /*4210*/  LEA R60, P2, R242.reuse, R93.reuse, 0x2 ;  /* 0x0000005df23c7211 */ /* 0x0c0fe200078410ff */
        /* <DEDUP_REMOVED lines=14> */
[----:B------:R1:W-:Y:S01]  /*4300*/  STL [R1+0x228], R27 ;  /* 0x0002281b01007387 */ /* 0x0003e20000100800 */
[----:B------:R-:W-:Y:S01]  /*4310*/  LEA.HI.X.SX32 R57, R238, R9, 0x2, P2 ;  /* 0x00000009ee397211 */ /* 0x000fe200010f16ff */
[----:B------:R-:W-:Y:S01]  /*4320*/  IMAD R221, R221, UR5, RZ ;  /* 0x00000005dddd7c24 */ /* 0x000fe2000f8e02ff */
[----:B------:R-:W-:Y:S01]  /*4330*/  LEA R54, P2, R236, R93, 0x2 ;  /* 0x0000005dec367211 */ /* 0x000fe200078410ff */
[----:B------:R-:W-:Y:S01]  /*4340*/  STL [R1+0x224], R43 ;  /* 0x0002242b01007387 */ /* 0x000fe20000100800 */
[-C--:B------:R-:W-:Y:S01]  /*4350*/  LEA.HI.X.SX32 R81, R25, R9.reuse, 0x2, P3 ;  /* 0x0000000919517211 */ /* 0x080fe200018f16ff */
[----:B------:R-:W-:Y:S01]  /*4360*/  IMAD R248, R248, UR5, RZ ;  /* 0x00000005f8f87c24 */ /* 0x000fe2000f8e02ff */
[----:B------:R-:W-:Y:S01]  /*4370*/  LEA.HI.X.SX32 R55, R236, R9, 0x2, P2 ;  /* 0x00000009ec377211 */ /* 0x000fe200010f16ff */
[----:B------:R2:W-:Y:S01]  /*4380*/  STL [R1+0x220], R42 ;  /* 0x0002202a01007387 */ /* 0x0005e20000100800 */
[-C--:B------:R-:W-:Y:S01]  /*4390*/  LEA R52, P2, R234, R93.reuse, 0x2 ;  /* 0x0000005dea347211 */ /* 0x080fe200078410ff */
[----:B------:R-:W-:Y:S01]  /*43a0*/  IMAD R220, R220, UR5, RZ ;  /* 0x00000005dcdc7c24 */ /* 0x000fe2000f8e02ff */
[C---:B------:R-:W-:Y:S01]  /*43b0*/  LEA R78, P3, R27.reuse, R93, 0x2 ;  /* 0x0000005d1b4e7211 */ /* 0x040fe200078610ff */
[----:B------:R-:W-:Y:S01]  /*43c0*/  STL [R1+0x21c], R41 ;  /* 0x00021c2901007387 */ /* 0x000fe20000100800 */
[-C--:B------:R-:W-:Y:S01]  /*43d0*/  LEA.HI.X.SX32 R53, R234, R9.reuse, 0x2, P2 ;  /* 0x00000009ea357211 */ /* 0x080fe200010f16ff */
[----:B------:R-:W-:Y:S01]  /*43e0*/  IMAD R246, R246, UR5, RZ ;  /* 0x00000005f6f67c24 */ /* 0x000fe2000f8e02ff */
[----:B------:R-:W-:Y:S01]  /*43f0*/  IADD3 R200, P2, R18, UR6, RZ ;  /* 0x0000000612c87c10 */ /* 0x000fe2000ff5e0ff */
[----:B------:R3:W-:Y:S01]  /*4400*/  STL [R1+0x218], R40 ;  /* 0x0002182801007387 */ /* 0x0007e20000100800 */
[----:B------:R-:W-:Y:S01]  /*4410*/  LEA.HI.X.SX32 R79, R27, R9, 0x2, P3 ;  /* 0x000000091b4f7211 */ /* 0x000fe200018f16ff */
[----:B------:R-:W-:Y:S01]  /*4420*/  IMAD R155, R155, UR5, RZ ;  /* 0x000000059b9b7c24 */ /* 0x000fe2000f8e02ff */
[----:B------:R-:W-:Y:S01]  /*4430*/  LEA.HI.X.SX32 R201, R3, UR7, 0x2, P2 ;  /* 0x0000000703c97c11 */ /* 0x000fe200090f16ff */
[----:B------:R-:W-:Y:S01]  /*4440*/  IMAD R243, R243, UR5, RZ ;  /* 0x00000005f3f37c24 */ /* 0x000fe2000f8e02ff */
[CC--:B------:R-:W-:Y:S01]  /*4450*/  LEA R110, P2, R231.reuse, R93.reuse, 0x2 ;  /* 0x0000005de76e7211 */ /* 0x0c0fe200078410ff */
[----:B------:R-:W-:Y:S01]  /*4460*/  STL [R1+0x214], R32 ;  /* 0x0002142001007387 */ /* 0x000fe20000100800 */
        /* <DEDUP_REMOVED lines=19> */
[----:B------:R-:W-:Y:S01]  /*45a0*/  IMAD R237, R237, UR5, RZ ;  /* 0x00000005eded7c24 */ /* 0x000fe2000f8e02ff */
[----:B------:R-:W-:Y:S01]  /*45b0*/  LEA.HI.X.SX32 R47, R228, R9, 0x2, P2 ;  /* 0x00000009e42f7211 */ /* 0x000fe200010f16ff */
[----:B------:R-:W-:Y:S01]  /*45c0*/  IMAD R14, R14, UR5, RZ ;  /* 0x000000050e0e7c24 */ /* 0x000fe2000f8e02ff */
[-C--:B------:R-:W-:Y:S01]  /*45d0*/  LEA R106, P2, R227, R93.reuse, 0x2 ;  /* 0x0000005de36a7211 */ /* 0x080fe200078410ff */
[----:B------:R-:W-:Y:S01]  /*45e0*/  IMAD R235, R235, UR5, RZ ;  /* 0x00000005ebeb7c24 */ /* 0x000fe2000f8e02ff */
        /* <DEDUP_REMOVED lines=9> */
[C---:B-1----:R-:W-:Y:S01]  /*4680*/  IMAD.SHL.U32 R27, R6.reuse, 0x2, RZ ;  /* 0x00000002061b7824 */ /* 0x042fe200078e00ff */
[-C--:B------:R-:W-:Y:S01]  /*4690*/  LEA R104, P2, R225, R93.reuse, 0x2 ;  /* 0x0000005de1687211 */ /* 0x080fe200078410ff */
[C---:B------:R-:W-:Y:S01]  /*46a0*/  IMAD.SHL.U32 R26, R6.reuse, 0x4, RZ ;  /* 0x00000004061a7824 */ /* 0x040fe200078e00ff */
[----:B------:R-:W-:Y:S01]  /*46b0*/  LEA R70, P3, R35, R93, 0x2 ;  /* 0x0000005d23467211 */ /* 0x000fe200078610ff */
[C---:B------:R-:W-:Y:S01]  /*46c0*/  IMAD R22, R6.reuse, 0x18, RZ ;  /* 0x0000001806167824 */ /* 0x040fe200078e02ff */
[----:B------:R-:W-:Y:S01]  /*46d0*/  LEA.HI.X.SX32 R105, R225, R9, 0x2, P2 ;  /* 0x00000009e1697211 */ /* 0x000fe200010f16ff */
[----:B------:R-:W-:Y:S01]  /*46e0*/  IMAD R24, R6, 0x3, RZ ;  /* 0x0000000306187824 */ /* 0x000fe200078e02ff */
[----:B--2---:R-:W-:Y:S01]  /*46f0*/  LEA R42, P2, R224, R93, 0x2 ;  /* 0x0000005de02a7211 */ /* 0x004fe200078410ff */
[----:B------:R1:W-:Y:S01]  /*4700*/  STL [R1+0x200], R2 ;  /* 0x0002000201007387 */ /* 0x0003e20000100800 */
[-C--:B------:R-:W-:Y:S01]  /*4710*/  LEA.HI.X.SX32 R71, R35, R9.reuse, 0x2, P3 ;  /* 0x0000000923477211 */ /* 0x080fe200018f16ff */
[----:B------:R-:W-:Y:S01]  /*4720*/  IMAD R19, R6, 0x5, RZ ;  /* 0x0000000506137824 */ /* 0x000fe200078e02ff */
[----:B------:R-:W-:Y:S01]  /*4730*/  LEA.HI.X.SX32 R43, R224, R9, 0x2, P2 ;  /* 0x00000009e02b7211 */ /* 0x000fe200010f16ff */
[----:B------:R-:W-:Y:S01]  /*4740*/  STL [R1+0x27c], R26 ;  /* 0x00027c1a01007387 */ /* 0x000fe20000100800 */
[CC--:B------:R-:W-:Y:S01]  /*4750*/  LEA R102, P2, R223.reuse, R93.reuse, 0x2 ;  /* 0x0000005ddf667211 */ /* 0x0c0fe200078410ff */
[----:B------:R-:W-:Y:S01]  /*4760*/  IMAD R17, R6, 0x1c, RZ ;  /* 0x0000001c06117824 */ /* 0x000fe200078e02ff */
[----:B------:R-:W-:Y:S01]  /*4770*/  LEA R68, P3, R2, R93, 0x2 ;  /* 0x0000005d02447211 */ /* 0x000fe200078610ff */
[----:B------:R-:W-:Y:S01]  /*4780*/  STL [R1+0x2dc], R27 ;  /* 0x0002dc1b01007387 */ /* 0x000fe20000100800 */
[----:B------:R-:W-:Y:S01]  /*4790*/  LEA.HI.X.SX32 R103, R223, R9, 0x2, P2 ;  /* 0x00000009df677211 */ /* 0x000fe200010f16ff */
[----:B------:R-:W-:Y:S01]  /*47a0*/  IMAD R13, R6, 0xb, RZ ;  /* 0x0000000b060d7824 */ /* 0x000fe200078e02ff */
[----:B---3--:R-:W-:Y:S01]  /*47b0*/  LEA R40, P2, R222, R93, 0x2 ;  /* 0x0000005dde287211 */ /* 0x008fe200078410ff */
[----:B------:R2:W-:Y:S01]  /*47c0*/  STL [R1+0x2d8], R24 ;  /* 0x0002d81801007387 */ /* 0x0005e20000100800 */
[----:B------:R-:W-:Y:S01]  /*47d0*/  LEA.HI.X.SX32 R69, R2, R9, 0x2, P3 ;  /* 0x0000000902457211 */ /* 0x000fe200018f16ff */
[----:B------:R-:W-:Y:S01]  /*47e0*/  IMAD R12, R6, 0xf, RZ ;  /* 0x0000000f060c7824 */ /* 0x000fe200078e02ff */
[----:B------:R-:W-:Y:S01]  /*47f0*/  LEA R66, P3, R250, R93, 0x2 ;  /* 0x0000005dfa427211 */ /* 0x000fe200078610ff */
[----:B------:R-:W-:Y:S01]  /*4800*/  STL [R1+0x274], R167 ;  /* 0x000274a701007387 */ /* 0x000fe20000100800 */
[----:B------:R-:W-:Y:S01]  /*4810*/  LEA.HI.X.SX32 R41, R222, R9, 0x2, P2 ;  /* 0x00000009de297211 */ /* 0x000fe200010f16ff */
[----:B------:R-:W-:Y:S01]  /*4820*/  IMAD R23, R6, 0x16, RZ ;  /* 0x0000001606177824 */ /* 0x000fe200078e02ff */
[C---:B------:R-:W-:Y:S01]  /*4830*/  LEA R100, P2, R221.reuse, R93, 0x2 ;  /* 0x0000005ddd647211 */ /* 0x040fe200078410ff */
[----:B------:R3:W-:Y:S01]  /*4840*/  STL [R1+0x2d4], R19 ;  /* 0x0002d41301007387 */ /* 0x0007e20000100800 */
[----:B------:R-:W-:Y:S01]  /*4850*/  LEA.HI.X.SX32 R67, R250, R9, 0x2, P3 ;  /* 0x00000009fa437211 */ /* 0x000fe200018f16ff */
[----:B------:R-:W-:Y:S01]  /*4860*/  IMAD R11, R6, 0x13, RZ ;  /* 0x00000013060b7824 */ /* 0x000fe200078e02ff */
[----:B------:R-:W-:Y:S01]  /*4870*/  LEA R64, P3, R248, R93, 0x2 ;  /* 0x0000005df8407211 */ /* 0x000fe200078610ff */
[----:B------:R-:W-:Y:S01]  /*4880*/  STL [R1+0x270], R159 ;  /* 0x0002709f01007387 */ /* 0x000fe20000100800 */
        /* <DEDUP_REMOVED lines=9> */
[----:B-1----:R-:W-:Y:S01]  /*4920*/  IMAD R2, R6, 0x17, RZ ;  /* 0x0000001706027824 */ /* 0x002fe200078e02ff */
[----:B------:R-:W-:Y:S01]  /*4930*/  LEA R98, P2, R155, R93, 0x2 ;  /* 0x0000005d9b627211 */ /* 0x000fe200078410ff */
[----:B------:R-:W-:Y:S01]  /*4940*/  STL [R1+0x2cc], R162 ;  /* 0x0002cca201007387 */ /* 0x000fe20000100800 */
[----:B------:R-:W-:Y:S01]  /*4950*/  LEA.HI.X.SX32 R63, R246, R9, 0x2, P3 ;  /* 0x00000009f63f7211 */ /* 0x000fe200018f16ff */
[----:B------:R-:W-:Y:S01]  /*4960*/  IMAD R21, R6, 0x19, RZ ;  /* 0x0000001906157824 */ /* 0x000fe200078e02ff */
[----:B------:R-:W-:Y:S01]  /*4970*/  LEA R216, P3, R243, R93, 0x2 ;  /* 0x0000005df3d87211 */ /* 0x000fe200078610ff */
[----:B------:R-:W-:Y:S01]  /*4980*/  STL [R1+0x268], R17 ;  /* 0x0002681101007387 */ /* 0x000fe20000100800 */
[----:B------:R-:W-:Y:S01]  /*4990*/  LEA.HI.X.SX32 R99, R155, R9, 0x2, P2 ;  /* 0x000000099b637211 */ /* 0x000fe200010f16ff */
[----:B------:R-:W-:Y:S01]  /*49a0*/  IMAD R15, R244, 0x80, R15 ;  /* 0x00000080f40f7824 */ /* 0x000fe200078e020f */
[C---:B------:R-:W-:Y:S01]  /*49b0*/  LEA R36, P2, R154.reuse, R93, 0x2 ;  /* 0x0000005d9a247211 */ /* 0x040fe200078410ff */
[----:B------:R1:W-:Y:S01]  /*49c0*/  STL [R1+0x2c8], R151 ;  /* 0x0002c89701007387 */ /* 0x0003e20000100800 */
[----:B------:R-:W-:Y:S01]  /*49d0*/  LEA.HI.X.SX32 R217, R243, R9, 0x2, P3 ;  /* 0x00000009f3d97211 */ /* 0x000fe200018f16ff */
[----:B------:R-:W4:Y:S01]  /*49e0*/  LDC R244, c[0x0][0x230] ;  /* 0x00008c00fff47b82 */ /* 0x000f220000000800 */
[----:B------:R-:W-:Y:S01]  /*49f0*/  LEA R120, P3, R241, R93, 0x2 ;  /* 0x0000005df1787211 */ /* 0x000fe200078610ff */
[----:B------:R1:W-:Y:S01]  /*4a00*/  STL [R1+0x2c4], R158 ;  /* 0x0002c49e01007387 */ /* 0x0003e20000100800 */
[----:B------:R-:W-:-:S02]  /*4a10*/  LEA.HI.X.SX32 R37, R154, R9, 0x2, P2 ;  /* 0x000000099a257211 */ /* 0x000fc400010f16ff */
[----:B------:R-:W-:Y:S01]  /*4a20*/  LEA R96, P2, R153, R93, 0x2 ;  /* 0x0000005d99607211 */ /* 0x000fe200078410ff */
[----:B------:R-:W-:Y:S01]  /*4a30*/  STL [R1+0x2c0], R169 ;  /* 0x0002c0a901007387 */ /* 0x000fe20000100800 */
[----:B------:R-:W-:Y:S02]  /*4a40*/  LEA.HI.X.SX32 R121, R241, R9, 0x2, P3 ;  /* 0x00000009f1797211 */ /* 0x000fe400018f16ff */
[----:B------:R-:W-:Y:S01]  /*4a50*/  LEA R118, P3, R239, R93, 0x2 ;  /* 0x0000005def767211 */ /* 0x000fe200078610ff */
[----:B------:R1:W-:Y:S01]  /*4a60*/  STL [R1+0x2bc], R13 ;  /* 0x0002bc0d01007387 */ /* 0x0003e20000100800 */
[----:B------:R-:W-:Y:S02]  /*4a70*/  LEA.HI.X.SX32 R97, R153, R9, 0x2, P2 ;  /* 0x0000000999617211 */ /* 0x000fe400010f16ff */
[----:B------:R-:W-:Y:S01]  /*4a80*/  LEA R34, P2, R152, R93, 0x2 ;  /* 0x0000005d98227211 */ /* 0x000fe200078410ff */
[----:B------:R4:W-:Y:S01]  /*4a90*/  STL [R1+0x2b8], R160 ;  /* 0x0002b8a001007387 */ /* 0x0009e20000100800 */
[----:B------:R-:W-:-:S02]  /*4aa0*/  LEA.HI.X.SX32 R119, R239, R9, 0x2, P3 ;  /* 0x00000009ef777211 */ /* 0x000fc400018f16ff */
[C---:B------:R-:W-:Y:S01]  /*4ab0*/  LEA R116, P3, R237.reuse, R93, 0x2 ;  /* 0x0000005ded747211 */ /* 0x040fe200078610ff */
[----:B------:R-:W-:Y:S01]  /*4ac0*/  STL [R1+0x2b4], R165 ;  /* 0x0002b4a501007387 */ /* 0x000fe20000100800 */
[----:B------:R-:W-:Y:S02]  /*4ad0*/  LEA.HI.X.SX32 R35, R152, R9, 0x2, P2 ;  /* 0x0000000998237211 */ /* 0x000fe400010f16ff */
[C---:B------:R-:W-:Y:S01]  /*4ae0*/  LEA R94, P2, R14.reuse, R93, 0x2 ;  /* 0x0000005d0e5e7211 */ /* 0x040fe200078410ff */
[----:B------:R4:W-:Y:S01]  /*4af0*/  STL [R1+0x2b0], R12 ;  /* 0x0002b00c01007387 */ /* 0x0009e20000100800 */
[----:B------:R-:W-:Y:S02]  /*4b00*/  LEA.HI.X.SX32 R117, R237, R9, 0x2, P3 ;  /* 0x00000009ed757211 */ /* 0x000fe400018f16ff */
[----:B------:R-:W-:Y:S01]  /*4b10*/  LEA R114, P3, R235, R93, 0x2 ;  /* 0x0000005deb727211 */ /* 0x000fe200078610ff */
[----:B------:R-:W-:Y:S01]  /*4b20*/  STL [R1+0x2ac], R163 ;  /* 0x0002aca301007387 */ /* 0x000fe20000100800 */
[----:B------:R-:W-:-:S02]  /*4b30*/  LEA.HI.X.SX32 R95, R14, R9, 0x2, P2 ;  /* 0x000000090e5f7211 */ /* 0x000fc400010f16ff */
[----:B------:R-:W-:Y:S01]  /*4b40*/  LEA R32, P2, R5, R93, 0x2 ;  /* 0x0000005d05207211 */ /* 0x000fe200078410ff */
[----:B------:R4:W-:Y:S01]  /*4b50*/  STL [R1+0x2a8], R157 ;  /* 0x0002a89d01007387 */ /* 0x0009e20000100800 */
[----:B------:R-:W-:Y:S02]  /*4b60*/  LEA.HI.X.SX32 R115, R235, R9, 0x2, P3 ;  /* 0x00000009eb737211 */ /* 0x000fe400018f16ff */
[----:B------:R-:W-:Y:S01]  /*4b70*/  LEA R112, P3, R233, R93, 0x2 ;  /* 0x0000005de9707211 */ /* 0x000fe200078610ff */
[----:B------:R-:W-:Y:S01]  /*4b80*/  STL [R1+0x2a4], R161 ;  /* 0x0002a4a101007387 */ /* 0x000fe20000100800 */
[----:B------:R-:W-:Y:S02]  /*4b90*/  LEA.HI.X.SX32 R33, R5, R9, 0x2, P2 ;  /* 0x0000000905217211 */ /* 0x000fe400010f16ff */
[----:B------:R-:W-:Y:S01]  /*4ba0*/  LEA R92, P2, R4, R93, 0x2 ;  /* 0x0000005d045c7211 */ /* 0x000fe200078410ff */
[----:B------:R4:W-:Y:S01]  /*4bb0*/  STL [R1+0x2a0], R11 ;  /* 0x0002a00b01007387 */ /* 0x0009e20000100800 */
[----:B------:R-:W-:-:S02]  /*4bc0*/  LEA.HI.X.SX32 R113, R233, R9, 0x2, P3 ;  /* 0x00000009e9717211 */ /* 0x000fc400018f16ff */
[----:B------:R-:W-:Y:S01]  /*4bd0*/  LEA R50, P3, R232, R93, 0x2 ;  /* 0x0000005de8327211 */ /* 0x000fe200078610ff */
[----:B------:R4:W-:Y:S01]  /*4be0*/  STL [R1+0x29c], R25 ;  /* 0x00029c1901007387 */ /* 0x0009e20000100800 */
[-C--:B------:R-:W-:Y:S02]  /*4bf0*/  LEA.HI.X.SX32 R93, R4, R9.reuse, 0x2, P2 ;  /* 0x00000009045d7211 */ /* 0x080fe400010f16ff */
[-C--:B------:R-:W-:Y:S01]  /*4c00*/  LEA R186, P2, R6, R200.reuse, 0x3 ;  /* 0x000000c806ba7211 */ /* 0x080fe200078418ff */
[----:B------:R-:W-:Y:S01]  /*4c10*/  STL [R1+0x298], R23 ;  /* 0x0002981701007387 */ /* 0x000fe20000100800 */
[----:B------:R-:W-:Y:S01]  /*4c20*/  LEA.HI.X.SX32 R51, R232, R9, 0x2, P3 ;  /* 0x00000009e8337211 */ /* 0x000fe200018f16ff */
[----:B------:R-:W-:Y:S01]  /*4c30*/  VIADD R9, R10, 0xfffffff9 ;  /* 0xfffffff90a097836 */ /* 0x000fe20000000000 */
[----:B------:R-:W-:Y:S01]  /*4c40*/  LEA.HI.X.SX32 R187, R27, R201, 0x2, P2 ;  /* 0x000000c91bbb7211 */ /* 0x000fe200010f16ff */
[----:B------:R4:W-:Y:S01]  /*4c50*/  STL [R1+0x294], R2 ;  /* 0x0002940201007387 */ /* 0x0009e20000100800 */
[----:B------:R-:W-:-:S02]  /*4c60*/  LEA R202, P2, R6, R200, 0x4 ;  /* 0x000000c806ca7211 */ /* 0x000fc400078420ff */
[CC--:B------:R-:W-:Y:S01]  /*4c70*/  IADD3 R206, P3, R26.reuse, R200.reuse, RZ ;  /* 0x000000c81ace7210 */ /* 0x0c0fe20007f7e0ff */
[----:B------:R-:W-:Y:S01]  /*4c80*/  STL [R1+0x290], R21 ;  /* 0x0002901501007387 */ /* 0x000fe20000100800 */
[-C--:B------:R-:W-:Y:S02]  /*4c90*/  LEA.HI.X.SX32 R203, R26, R201.reuse, 0x2, P2 ;  /* 0x000000c91acb7211 */ /* 0x080fe400010f16ff */
[-C--:B------:R-:W-:Y:S01]  /*4ca0*/  IADD3 R196, P2, R22, R200.reuse, RZ ;  /* 0x000000c816c47210 */ /* 0x080fe20007f5e0ff */
[----:B------:R4:W-:Y:S01]  /*4cb0*/  STL [R1+0x28c], R20 ;  /* 0x00028c1401007387 */ /* 0x0009e20000100800 */
[-C--:B------:R-:W-:Y:S02]  /*4cc0*/  LEA.HI.X.SX32 R207, R6, R201.reuse, 0x2, P3 ;  /* 0x000000c906cf7211 */ /* 0x080fe400018f16ff */
[----:B------:R-:W-:Y:S02]  /*4cd0*/  IADD3 R190, P3, R167, R200, RZ ;  /* 0x000000c8a7be7210 */ /* 0x000fe40007f7e0ff */
[----:B------:R-:W-:-:S02]  /*4ce0*/  LEA.HI.X.SX32 R197, R171, R201, 0x2, P2 ;  /* 0x000000c9abc57211 */ /* 0x000fc400010f16ff */
[-C--:B------:R-:W-:Y:S02]  /*4cf0*/  LEA R192, P2, R6, R200.reuse, 0x5 ;  /* 0x000000c806c07211 */ /* 0x080fe400078428ff */
[-C--:B------:R-:W-:Y:S01]  /*4d00*/  LEA.HI.X.SX32 R191, R24, R201.reuse, 0x2, P3 ;  /* 0x000000c918bf7211 */ /* 0x080fe200018f16ff */
[----:B--2---:R-:W-:Y:S01]  /*4d10*/  IMAD R24, R6, 0x68, RZ ;  /* 0x0000006806187824 */ /* 0x004fe200078e02ff */
[-C--:B------:R-:W-:Y:S02]  /*4d20*/  IADD3 R178, P3, R159, R200.reuse, RZ ;  /* 0x000000c89fb27210 */ /* 0x080fe40007f7e0ff */
[-C--:B------:R-:W-:Y:S02]  /*4d30*/  LEA.HI.X.SX32 R193, R151, R201.reuse, 0x2, P2 ;  /* 0x000000c997c17211 */ /* 0x080fe400010f16ff */
[-C--:B------:R-:W-:Y:S02]  /*4d40*/  IADD3 R150, P2, R150, R200.reuse, RZ ;  /* 0x000000c896967210 */ /* 0x080fe40007f5e0ff */
[----:B------:R-:W-:Y:S01]  /*4d50*/  LEA.HI.X.SX32 R179, R19, R201, 0x2, P3 ;  /* 0x000000c913b37211 */ /* 0x000fe200018f16ff */
[----:B---3--:R-:W-:Y:S01]  /*4d60*/  IMAD R19, R6, 0x1b, RZ ;  /* 0x0000001b06137824 */ /* 0x008fe200078e02ff */
[----:B------:R-:W-:-:S02]  /*4d70*/  IADD3 R26, P3, R17, R200, RZ ;  /* 0x000000c8111a7210 */ /* 0x000fc40007f7e0ff */
[-C--:B-1----:R-:W-:Y:S02]  /*4d80*/  LEA.HI.X.SX32 R151, R169, R201.reuse, 0x2, P2 ;  /* 0x000000c9a9977211 */ /* 0x082fe400010f16ff */
[-C--:B------:R-:W-:Y:S01]  /*4d90*/  IADD3 R176, P2, R176, R200.reuse, RZ ;  /* 0x000000c8b0b07210 */ /* 0x080fe20007f5e0ff */
[----:B------:R-:W-:Y:S01]  /*4da0*/  STL [R1+0x288], R19 ;  /* 0x0002881301007387 */ /* 0x000fe20000100800 */
[-C--:B------:R-:W-:Y:S01]  /*4db0*/  LEA.HI.X.SX32 R27, R162, R201.reuse, 0x2, P3 ;  /* 0x000000c9a21b7211 */ /* 0x080fe200018f16ff */
[----:B------:R-:W-:Y:S01]  /*4dc0*/  IMAD R162, R6, 0x6c, RZ ;  /* 0x0000006c06a27824 */ /* 0x000fe200078e02ff */
[-C--:B------:R-:W-:Y:S02]  /*4dd0*/  IADD3 R208, P3, R208, R200.reuse, RZ ;  /* 0x000000c8d0d07210 */ /* 0x080fe40007f7e0ff */
[----:B------:R-:W-:Y:S02]  /*4de0*/  LEA.HI.X.SX32 R177, R167, R201, 0x2, P2 ;  /* 0x000000c9a7b17211 */ /* 0x000fe400010f16ff */
[----:B------:R-:W-:-:S02]  /*4df0*/  IADD3 R170, P2, R170, R200, RZ ;  /* 0x000000c8aaaa7210 */ /* 0x000fc40007f5e0ff */
[-C--:B------:R-:W-:Y:S01]  /*4e00*/  LEA.HI.X.SX32 R209, R158, R201.reuse, 0x2, P3 ;  /* 0x000000c99ed17211 */ /* 0x080fe200018f16ff */
[----:B------:R-:W-:Y:S01]  /*4e10*/  IMAD R158, R6, 0x70, RZ ;  /* 0x00000070069e7824 */ /* 0x000fe200078e02ff */
[-C--:B------:R-:W-:Y:S02]  /*4e20*/  IADD3 R194, P3, R194, R200.reuse, RZ ;  /* 0x000000c8c2c27210 */ /* 0x080fe40007f7e0ff */
[-C--:B------:R-:W-:Y:S02]  /*4e30*/  LEA.HI.X.SX32 R171, R165, R201.reuse, 0x2, P2 ;  /* 0x000000c9a5ab7211 */ /* 0x080fe400010f16ff */
[CC--:B------:R-:W-:Y:S02]  /*4e40*/  LEA R172, P2, R6.reuse, R200.reuse, 0x6 ;  /* 0x000000c806ac7211 */ /* 0x0c0fe400078430ff */
[----:B------:R-:W-:Y:S01]  /*4e50*/  LEA.HI.X.SX32 R195, R13, R201, 0x2, P3 ;  /* 0x000000c90dc37211 */ /* 0x000fe200018f16ff */
[----:B------:R-:W-:Y:S01]  /*4e60*/  IMAD R13, R6, 0x1d, RZ ;  /* 0x0000001d060d7824 */ /* 0x000fe200078e02ff */
[----:B------:R-:W-:-:S02]  /*4e70*/  IADD3 R188, P3, R188, R200, RZ ;  /* 0x000000c8bcbc7210 */ /* 0x000fc40007f7e0ff */
[-C--:B------:R-:W-:Y:S02]  /*4e80*/  LEA.HI.X.SX32 R173, R163, R201.reuse, 0x2, P2 ;  /* 0x000000c9a3ad7211 */ /* 0x080fe400010f16ff */
[-C--:B------:R-:W-:Y:S01]  /*4e90*/  IADD3 R174, P2, R174, R200.reuse, RZ ;  /* 0x000000c8aeae7210 */ /* 0x080fe20007f5e0ff */
[----:B------:R1:W-:Y:S01]  /*4ea0*/  STL [R1+0x284], R13 ;  /* 0x0002840d01007387 */ /* 0x0003e20000100800 */
[-C--:B------:R-:W-:Y:S01]  /*4eb0*/  LEA.HI.X.SX32 R189, R160, R201.reuse, 0x2, P3 ;  /* 0x000000c9a0bd7211 */ /* 0x080fe200018f16ff */
[----:B----4-:R-:W-:Y:S01]  /*4ec0*/  IMAD R160, R6, 0x74, RZ ;  /* 0x0000007406a07824 */ /* 0x010fe200078e02ff */
[-C--:B------:R-:W-:Y:S02]  /*4ed0*/  IADD3 R168, P3, R168, R200.reuse, RZ ;  /* 0x000000c8a8a87210 */ /* 0x080fe40007f7e0ff */
[----:B------:R-:W-:Y:S02]  /*4ee0*/  LEA.HI.X.SX32 R175, R161, R201, 0x2, P2 ;  /* 0x000000c9a1af7211 */ /* 0x000fe400010f16ff */
[----:B------:R-:W-:-:S02]  /*4ef0*/  IADD3 R182, P2, R182, R200, RZ ;  /* 0x000000c8b6b67210 */ /* 0x000fc40007f5e0ff */
[-C--:B------:R-:W-:Y:S01]  /*4f00*/  LEA.HI.X.SX32 R169, R12, R201.reuse, 0x2, P3 ;  /* 0x000000c90ca97211 */ /* 0x080fe200018f16ff */
[----:B------:R-:W-:Y:S01]  /*4f10*/  IMAD R12, R6, 0x1e, RZ ;  /* 0x0000001e060c7824 */ /* 0x000fe200078e02ff */
[-C--:B------:R-:W-:Y:S02]  /*4f20*/  IADD3 R198, P3, R198, R200.reuse, RZ ;  /* 0x000000c8c6c67210 */ /* 0x080fe40007f7e0ff */
[-C--:B------:R-:W-:Y:S02]  /*4f30*/  LEA.HI.X.SX32 R183, R159, R201.reuse, 0x2, P2 ;  /* 0x000000c99fb77211 */ /* 0x080fe400010f16ff */
[-C--:B------:R-:W-:Y:S02]  /*4f40*/  IADD3 R214, P2, R214, R200.reuse, RZ ;  /* 0x000000c8d6d67210 */ /* 0x080fe40007f5e0ff */
[----:B------:R-:W-:Y:S02]  /*4f50*/  LEA.HI.X.SX32 R199, R157, R201, 0x2, P3 ;  /* 0x000000c99dc77211 */ /* 0x000fe400018f16ff */
[----:B------:R-:W-:-:S02]  /*4f60*/  IADD3 R156, P3, R156, R200, RZ ;  /* 0x000000c89c9c7210 */ /* 0x000fc40007f7e0ff */
[-C--:B------:R-:W-:Y:S02]  /*4f70*/  LEA.HI.X.SX32 R215, R23, R201.reuse, 0x2, P2 ;  /* 0x000000c917d77211 */ /* 0x080fe400010f16ff */
[-C--:B------:R-:W-:Y:S02]  /*4f80*/  IADD3 R164, P2, R164, R200.reuse, RZ ;  /* 0x000000c8a4a47210 */ /* 0x080fe40007f5e0ff */
[-C--:B------:R-:W-:Y:S01]  /*4f90*/  LEA.HI.X.SX32 R157, R11, R201.reuse, 0x2, P3 ;  /* 0x000000c90b9d7211 */ /* 0x080fe200018f16ff */
[----:B------:R-:W-:Y:S01]  /*4fa0*/  IMAD R11, R6, 0x1f, RZ ;  /* 0x0000001f060b7824 */ /* 0x000fe200078e02ff */
[-C--:B------:R-:W-:Y:S02]  /*4fb0*/  IADD3 R166, P3, R166, R200.reuse, RZ ;  /* 0x000000c8a6a67210 */ /* 0x080fe40007f7e0ff */
[----:B------:R-:W-:Y:S01]  /*4fc0*/  LEA.HI.X.SX32 R165, R22, R201, 0x2, P2 ;  /* 0x000000c916a57211 */ /* 0x000fe200010f16ff */
[----:B------:R-:W-:Y:S01]  /*4fd0*/  VIADD R22, R15, UR12 ;  /* 0x0000000c0f167c36 */ /* 0x000fe20008000000 */
[----:B------:R-:W-:-:S02]  /*4fe0*/  IADD3 R24, P2, R24, R200, RZ ;  /* 0x000000c818187210 */ /* 0x000fc40007f5e0ff */
[-C--:B------:R-:W-:Y:S02]  /*4ff0*/  LEA.HI.X.SX32 R167, R25, R201.reuse, 0x2, P3 ;  /* 0x000000c919a77211 */ /* 0x080fe400018f16ff */
[-C--:B------:R-:W-:Y:S01]  /*5000*/  IADD3 R184, P3, R184, R200.reuse, RZ ;  /* 0x000000c8b8b87210 */ /* 0x080fe20007f7e0ff */
[----:B------:R-:W-:Y:S01]  /*5010*/  @!PT LDS RZ, [RZ] ;  /* 0x00000000fffff984 */ /* 0x000fe20000000800 */
[----:B------:R-:W-:Y:S01]  /*5020*/  @!PT LDS RZ, [RZ] ;  /* 0x00000000fffff984 */ /* 0x000fe20000000800 */
[----:B------:R-:W-:Y:S01]  /*5030*/  @!PT LDS RZ, [RZ] ;  /* 0x00000000fffff984 */ /* 0x000fe20000000800 */
[----:B------:R-:W-:Y:S01]  /*5040*/  LDGSTS.E [R22+0x40000], desc[UR16][R200.64], !P4 ;  /* 0x40000000c8167fae */ /* 0x000fe2000e121850 */
[-C--:B------:R-:W-:Y:S02]  /*5050*/  LEA.HI.X.SX32 R25, R20, R201.reuse, 0x2, P2 ;  /* 0x000000c914197211 */ /* 0x080fe400010f16ff */
[-C--:B------:R-:W-:Y:S01]  /*5060*/  IADD3 R158, P2, R158, R200.reuse, RZ ;  /* 0x000000c89e9e7210 */ /* 0x080fe20007f5e0ff */
[----:B------:R-:W-:Y:S01]  /*5070*/  LDGSTS.E [R22+0x40004], desc[UR16][R206.64], !P5 ;  /* 0x40004000ce167fae */ /* 0x000fe2000e921850 */
[-C--:B------:R-:W-:Y:S01]  /*5080*/  LEA.HI.X.SX32 R185, R2, R201.reuse, 0x2, P3 ;  /* 0x000000c902b97211 */ /* 0x080fe200018f16ff */
[----:B------:R-:W-:Y:S01]  /*5090*/  VIADD R2, R10, 0xfffffffa ;  /* 0xfffffffa0a027836 */ /* 0x000fe20000000000 */
[----:B------:R-:W-:Y:S01]  /*50a0*/  IADD3 R212, P3, R212, R200, RZ ;  /* 0x000000c8d4d47210 */ /* 0x000fe20007f7e0ff */
[----:B------:R-:W-:Y:S01]  /*50b0*/  LDGSTS.E [R22+0x40008], desc[UR16][R186.64], !P6 ;  /* 0x40008000ba167fae */ /* 0x000fe2000f121850 */
[----:B------:R-:W-:-:S02]  /*50c0*/  LEA.HI.X.SX32 R159, R17, R201, 0x2, P2 ;  /* 0x000000c9119f7211 */ /* 0x000fc400010f16ff */
[-C--:B------:R-:W-:Y:S01]  /*50d0*/  IADD3 R210, P2, R210, R200.reuse, RZ ;  /* 0x000000c8d2d27210 */ /* 0x080fe20007f5e0ff */
[----:B------:R-:W-:Y:S01]  /*50e0*/  LDGSTS.E [R22+0x4000c], desc[UR16][R190.64], !P0 ;  /* 0x4000c000be167fae */ /* 0x000fe2000c121850 */
[-C--:B------:R-:W-:Y:S02]  /*50f0*/  LEA.HI.X.SX32 R213, R21, R201.reuse, 0x2, P3 ;  /* 0x000000c915d57211 */ /* 0x080fe400018f16ff */
[-C--:B------:R-:W-:Y:S02]  /*5100*/  IADD3 R162, P3, R162, R200.reuse, RZ ;  /* 0x000000c8a2a27210 */ /* 0x080fe40007f7e0ff */
[-C--:B------:R-:W-:Y:S02]  /*5110*/  LEA.HI.X.SX32 R211, R12, R201.reuse, 0x2, P2 ;  /* 0x000000c90cd37211 */ /* 0x080fe400010f16ff */
[----:B------:R-:W-:Y:S01]  /*5120*/  ISETP.GE.U32.AND P2, PT, R2, 0x7fffffdb, PT ;  /* 0x7fffffdb0200780c */ /* 0x000fe20003f46070 */
[----:B------:R-:W-:Y:S01]  /*5130*/  VIADD R2, R10, 0xfffffff8 ;  /* 0xfffffff80a027836 */ /* 0x000fe20000000000 */
[----:B------:R-:W-:Y:S01]  /*5140*/  LEA.HI.X.SX32 R163, R19, R201, 0x2, P3 ;  /* 0x000000c913a37211 */ /* 0x000fe200018f16ff */
[----:B------:R-:W2:Y:S01]  /*5150*/  LDC R12, c[0x0][0x230] ;  /* 0x00008c00ff0c7b82 */ /* 0x000ea20000000800 */
[----:B------:R-:W-:-:S02]  /*5160*/  IADD3 R160, P3, R160, R200, RZ ;  /* 0x000000c8a0a07210 */ /* 0x000fc40007f7e0ff */
[----:B------:R-:W-:Y:S01]  /*5170*/  ISETP.GE.U32.AND P4, PT, R2, 0x7fffffd9, PT ;  /* 0x7fffffd90200780c */ /* 0x000fe20003f86070 */
[----:B------:R-:W-:Y:S01]  /*5180*/  VIADD R2, R10, 0xfffffff6 ;  /* 0xfffffff60a027836 */ /* 0x000fe20000000000 */
[-C--:B------:R-:W-:Y:S02]  /*5190*/  LEA.HI.X.SX32 R161, R13, R201.reuse, 0x2, P3 ;  /* 0x000000c90da17211 */ /* 0x080fe400018f16ff */
[----:B------:R-:W-:Y:S02]  /*51a0*/  IADD3 R180, P3, R180, R200, RZ ;  /* 0x000000c8b4b47210 */ /* 0x000fe40007f7e0ff */
[----:B------:R-:W-:Y:S01]  /*51b0*/  ISETP.GE.U32.AND P6, PT, R2, 0x7fffffd7, PT ;  /* 0x7fffffd70200780c */ /* 0x000fe20003fc6070 */
[----:B------:R-:W-:Y:S01]  /*51c0*/  VIADD R2, R10, 0xfffffff5 ;  /* 0xfffffff50a027836 */ /* 0x000fe20000000000 */
[----:B------:R-:W-:Y:S02]  /*51d0*/  LEA.HI.X.SX32 R181, R11, R201, 0x2, P3 ;  /* 0x000000c90bb57211 */ /* 0x000fe400018f16ff */
[----:B------:R-:W-:-:S02]  /*51e0*/  LOP3.LUT R11, R15, 0x10, RZ, 0x3c, !PT ;  /* 0x000000100f0b7812 */ /* 0x000fc400078e3cff */
[----:B------:R-:W-:Y:S01]  /*51f0*/  ISETP.GE.U32.AND P3, PT, R9, 0x7fffffda, PT ;  /* 0x7fffffda0900780c */ /* 0x000fe20003f66070 */
[----:B------:R-:W-:Y:S01]  /*5200*/  VIADD R9, R10, 0xfffffff7 ;  /* 0xfffffff70a097836 */ /* 0x000fe20000000000 */
[----:B------:R-:W-:Y:S01]  /*5210*/  ISETP.GE.U32.AND P0, PT, R2, 0x7fffffd6, PT ;  /* 0x7fffffd60200780c */ /* 0x000fe20003f06070 */
[----:B------:R-:W-:Y:S01]  /*5220*/  VIADD R20, R11, UR12 ;  /* 0x0000000c0b147c36 */ /* 0x000fe20008000000 */
[----:B------:R-:W-:Y:S01]  /*5230*/  LOP3.LUT R11, R15, 0x20, RZ, 0x3c, !PT ;  /* 0x000000200f0b7812 */ /* 0x000fe200078e3cff */
[C---:B------:R-:W-:Y:S01]  /*5240*/  VIADD R2, R10.reuse, 0xfffffff4 ;  /* 0xfffffff40a027836 */ /* 0x040fe20000000000 */
[----:B------:R-:W-:Y:S01]  /*5250*/  ISETP.GE.U32.AND P5, PT, R9, 0x7fffffd8, PT ;  /* 0x7fffffd80900780c */ /* 0x000fe20003fa6070 */
[----:B------:R-:W-:Y:S01]  /*5260*/  VIADD R9, R10, 0xfffffff3 ;  /* 0xfffffff30a097836 */ /* 0x000fe20000000000 */
[----:B------:R-:W-:Y:S01]  /*5270*/  LDGSTS.E [R20+0x40000], desc[UR16][R202.64], !P1 ;  /* 0x40000000ca147fae */ /* 0x000fe2000c921850 */
[----:B------:R-:W-:Y:S01]  /*5280*/  VIADD R23, R11, UR12 ;  /* 0x0000000c0b177c36 */ /* 0x000fe20008000000 */
[----:B------:R-:W-:Y:S01]  /*5290*/  ISETP.GE.U32.AND P1, PT, R2, 0x7fffffd5, PT ;  /* 0x7fffffd50200780c */ /* 0x000fe20003f26070 */
[C---:B------:R-:W-:Y:S01]  /*52a0*/  VIADD R2, R10.reuse, 0xfffffff2 ;  /* 0xfffffff20a027836 */ /* 0x040fe20000000000 */
[----:B------:R-:W-:Y:S01]  /*52b0*/  LDGSTS.E [R20+0x40004], desc[UR16][R178.64], !P2 ;  /* 0x40004000b2147fae */ /* 0x000fe2000d121850 */
[----:B------:R-:W-:Y:S01]  /*52c0*/  ISETP.GE.U32.AND P2, PT, R9, 0x7fffffd4, PT ;  /* 0x7fffffd40900780c */ /* 0x000fe20003f46070 */
[----:B------:R-:W-:Y:S01]  /*52d0*/  VIADD R9, R10, 0xffffffef ;  /* 0xffffffef0a097836 */ /* 0x000fe20000000000 */
[C---:B------:R-:W-:Y:S01]  /*52e0*/  LOP3.LUT R11, R15.reuse, 0x30, RZ, 0x3c, !PT ;  /* 0x000000300f0b7812 */ /* 0x040fe200078e3cff */
[----:B------:R-:W-:Y:S01]  /*52f0*/  LDGSTS.E [R20+0x40008], desc[UR16][R196.64], !P3 ;  /* 0x40008000c4147fae */ /* 0x000fe2000d921850 */
[----:B------:R-:W-:Y:S01]  /*5300*/  ISETP.GE.U32.AND P3, PT, R2, 0x7fffffd3, PT ;  /* 0x7fffffd30200780c */ /* 0x000fe20003f66070 */
[----:B------:R-:W-:Y:S01]  /*5310*/  VIADD R2, R10, 0xfffffff1 ;  /* 0xfffffff10a027836 */ /* 0x000fe20000000000 */
[----:B-1----:R-:W-:Y:S01]  /*5320*/  LOP3.LUT R13, R15, 0x60, RZ, 0x3c, !PT ;  /* 0x000000600f0d7812 */ /* 0x002fe200078e3cff */
[----:B------:R-:W-:Y:S01]  /*5330*/  LDGSTS.E [R20+0x4000c], desc[UR16][R26.64], !P4 ;  /* 0x4000c0001a147fae */ /* 0x000fe2000e121850 */
[----:B------:R-:W-:Y:S01]  /*5340*/  VIADD R21, R11, UR12 ;  /* 0x0000000c0b157c36 */ /* 0x000fe20008000000 */
[----:B------:R-:W-:-:S02]  /*5350*/  LOP3.LUT R11, R15, 0x40, RZ, 0x3c, !PT ;  /* 0x000000400f0b7812 */ /* 0x000fc400078e3cff */
[----:B------:R-:W-:Y:S01]  /*5360*/  ISETP.GE.U32.AND P4, PT, R2, 0x7fffffd2, PT ;  /* 0x7fffffd20200780c */ /* 0x000fe20003f86070 */
[----:B------:R-:W-:Y:S01]  /*5370*/  VIADD R2, R10, 0xfffffff0 ;  /* 0xfffffff00a027836 */ /* 0x000fe20000000000 */
[----:B------:R-:W-:Y:S01]  /*5380*/  LDGSTS.E [R23+0x40000], desc[UR16][R192.64], !P5 ;  /* 0x40000000c0177fae */ /* 0x000fe2000e921850 */
[----:B------:R-:W-:Y:S01]  /*5390*/  VIADD R19, R11, UR12 ;  /* 0x0000000c0b137c36 */ /* 0x000fe20008000000 */
[----:B------:R-:W-:Y:S01]  /*53a0*/  LOP3.LUT R11, R15, 0x50, RZ, 0x3c, !PT ;  /* 0x000000500f0b7812 */ /* 0x000fe200078e3cff */
[----:B------:R-:W-:Y:S01]  /*53b0*/  VIADD R13, R13, UR12 ;  /* 0x0000000c0d0d7c36 */ /* 0x000fe20008000000 */
[----:B------:R-:W-:Y:S01]  /*53c0*/  ISETP.GE.U32.AND P5, PT, R2, 0x7fffffd1, PT ;  /* 0x7fffffd10200780c */ /* 0x000fe20003fa6070 */
[C---:B------:R-:W-:Y:S01]  /*53d0*/  VIADD R2, R10.reuse, 0xffffffee ;  /* 0xffffffee0a027836 */ /* 0x040fe20000000000 */
[----:B------:R-:W-:Y:S01]  /*53e0*/  LDGSTS.E [R23+0x40004], desc[UR16][R208.64], !P6 ;  /* 0x40004000d0177fae */ /* 0x000fe2000f121850 */
[----:B------:R-:W-:Y:S01]  /*53f0*/  ISETP.GE.U32.AND P6, PT, R9, 0x7fffffd0, PT ;  /* 0x7fffffd00900780c */ /* 0x000fe20003fc6070 */
[----:B------:R-:W-:-:S02]  /*5400*/  VIADD R9, R10, 0xffffffeb ;  /* 0xffffffeb0a097836 */ /* 0x000fc40000000000 */
[----:B------:R-:W-:Y:S01]  /*5410*/  LDGSTS.E [R23+0x40008], desc[UR16][R150.64], !P0 ;  /* 0x4000800096177fae */ /* 0x000fe2000c121850 */
[----:B------:R-:W-:Y:S01]  /*5420*/  ISETP.GE.U32.AND P0, PT, R2, 0x7fffffcf, PT ;  /* 0x7fffffcf0200780c */ /* 0x000fe20003f06070 */
[----:B------:R-:W-:Y:S02]  /*5430*/  VIADD R2, R10, 0xffffffed ;  /* 0xffffffed0a027836 */ /* 0x000fe40000000000 */
[----:B------:R-:W-:Y:S01]  /*5440*/  LDGSTS.E [R23+0x4000c], desc[UR16][R194.64], !P1 ;  /* 0x4000c000c2177fae */ /* 0x000fe2000c921850 */
[----:B------:R-:W-:Y:S02]  /*5450*/  VIADD R17, R11, UR12 ;  /* 0x0000000c0b117c36 */ /* 0x000fe40008000000 */
[----:B------:R-:W-:Y:S01]  /*5460*/  ISETP.GE.U32.AND P1, PT, R2, 0x7fffffce, PT ;  /* 0x7fffffce0200780c */ /* 0x000fe20003f26070 */
[C---:B------:R-:W-:Y:S01]  /*5470*/  VIADD R2, R10.reuse, 0xffffffec ;  /* 0xffffffec0a027836 */ /* 0x040fe20000000000 */
[----:B------:R-:W-:Y:S01]  /*5480*/  LDGSTS.E [R21+0x40000], desc[UR16][R176.64], !P2 ;  /* 0x40000000b0157fae */ /* 0x000fe2000d121850 */
[----:B------:R-:W-:-:S03]  /*5490*/  VIADD R11, R10, 0xffffffe1 ;  /* 0xffffffe10a0b7836 */ /* 0x000fc60000000000 */
[----:B------:R-:W-:Y:S01]  /*54a0*/  ISETP.GE.U32.AND P2, PT, R2, 0x7fffffcd, PT ;  /* 0x7fffffcd0200780c */ /* 0x000fe20003f46070 */
[C---:B------:R-:W-:Y:S01]  /*54b0*/  VIADD R2, R10.reuse, 0xffffffea ;  /* 0xffffffea0a027836 */ /* 0x040fe20000000000 */
[----:B------:R-:W-:Y:S01]  /*54c0*/  LDGSTS.E [R21+0x40004], desc[UR16][R188.64], !P3 ;  /* 0x40004000bc157fae */ /* 0x000fe2000d921850 */
[----:B------:R-:W-:Y:S01]  /*54d0*/  ISETP.GE.U32.AND P3, PT, R9, 0x7fffffcc, PT ;  /* 0x7fffffcc0900780c */ /* 0x000fe20003f66070 */
[----:B------:R-:W-:Y:S02]  /*54e0*/  VIADD R9, R10, 0xffffffe7 ;  /* 0xffffffe70a097836 */ /* 0x000fe40000000000 */
[----:B------:R-:W-:Y:S01]  /*54f0*/  LDGSTS.E [R21+0x40008], desc[UR16][R170.64], !P4 ;  /* 0x40008000aa157fae */ /* 0x000fe2000e121850 */
[----:B------:R-:W-:Y:S01]  /*5500*/  ISETP.GE.U32.AND P4, PT, R2, 0x7fffffcb, PT ;  /* 0x7fffffcb0200780c */ /* 0x000fe20003f86070 */
[----:B------:R-:W-:Y:S02]  /*5510*/  VIADD R2, R10, 0xffffffe9 ;  /* 0xffffffe90a027836 */ /* 0x000fe40000000000 */
[----:B------:R-:W-:Y:S03]  /*5520*/  LDGSTS.E [R21+0x4000c], desc[UR16][R168.64], !P5 ;  /* 0x4000c000a8157fae */ /* 0x000fe6000e921850 */
[----:B------:R-:W-:Y:S01]  /*5530*/  ISETP.GE.U32.AND P5, PT, R2, 0x7fffffca, PT ;  /* 0x7fffffca0200780c */ /* 0x000fe20003fa6070 */
[----:B------:R-:W-:Y:S01]  /*5540*/  VIADD R2, R10, 0xffffffe8 ;  /* 0xffffffe80a027836 */ /* 0x000fe20000000000 */
[----:B------:R-:W-:Y:S04]  /*5550*/  LDGSTS.E [R19+0x40000], desc[UR16][R172.64], !P6 ;  /* 0x40000000ac137fae */ /* 0x000fe8000f121850 */
        /* <DEDUP_REMOVED lines=8> */
[----:B------:R-:W-:Y:S03]  /*55e0*/  LDGSTS.E [R19+0x4000c], desc[UR16][R156.64], !P2 ;  /* 0x4000c0009c137fae */ /* 0x000fe6000d121850 */
[----:B------:R-:W-:Y:S01]  /*55f0*/  ISETP.GE.U32.AND P2, PT, R2, 0x7fffffc6, PT ;  /* 0x7fffffc60200780c */ /* 0x000fe20003f46070 */
[----:B------:R-:W-:Y:S01]  /*5600*/  LDGSTS.E [R17+0x40000], desc[UR16][R182.64], !P3 ;  /* 0x40000000b6117fae */ /* 0x000fe2000d921850 */
[----:B------:R-:W-:Y:S01]  /*5610*/  ISETP.GE.U32.AND P3, PT, R9, 0x7fffffc5, PT ;  /* 0x7fffffc50900780c */ /* 0x000fe20003f66070 */
[----:B------:R-:W-:-:S02]  /*5620*/  VIADD R9, R10, 0xffffffe2 ;  /* 0xffffffe20a097836 */ /* 0x000fc40000000000 */
[C---:B------:R-:W-:Y:S01]  /*5630*/  VIADD R2, R10.reuse, 0xffffffe3 ;  /* 0xffffffe30a027836 */ /* 0x040fe20000000000 */
[----:B------:R-:W-:Y:S04]  /*5640*/  LDGSTS.E [R17+0x40004], desc[UR16][R166.64], !P4 ;  /* 0x40004000a6117fae */ /* 0x000fe8000e121850 */
[----:B------:R-:W-:Y:S01]  /*5650*/  LDGSTS.E [R17+0x40008], desc[UR16][R214.64], !P5 ;  /* 0x40008000d6117fae */ /* 0x000fe2000e921850 */
[----:B------:R-:W-:Y:S01]  /*5660*/  ISETP.GE.U32.AND P5, PT, R9, 0x7fffffc3, PT ;  /* 0x7fffffc30900780c */ /* 0x000fe20003fa6070 */
[----:B------:R-:W-:Y:S01]  /*5670*/  VIADD R9, R10, 0xffffffe0 ;  /* 0xffffffe00a097836 */ /* 0x000fe20000000000 */
[----:B------:R-:W-:Y:S01]  /*5680*/  ISETP.GE.U32.AND P4, PT, R2, 0x7fffffc4, PT ;  /* 0x7fffffc40200780c */ /* 0x000fe20003f86070 */
[----:B------:R-:W-:Y:S01]  /*5690*/  VIADD R2, R10, 0x1f ;  /* 0x0000001f0a027836 */ /* 0x000fe20000000000 */
[----:B------:R-:W-:Y:S02]  /*56a0*/  LDGSTS.E [R17+0x4000c], desc[UR16][R184.64], !P6 ;  /* 0x4000c000b8117fae */ /* 0x000fe4000f121850 */
[----:B------:R-:W-:-:S02]  /*56b0*/  ISETP.GE.AND P6, PT, R8, R9, PT ;  /* 0x000000090800720c */ /* 0x000fc40003fc6270 */
[----:B------:R-:W-:Y:S01]  /*56c0*/  LDGSTS.E [R13+0x40000], desc[UR16][R164.64], !P0 ;  /* 0x40000000a40d7fae */ /* 0x000fe2000c121850 */
[----:B------:R-:W-:-:S03]  /*56d0*/  ISETP.GT.AND P0, PT, R2, 0x1f, PT ;  /* 0x0000001f0200780c */ /* 0x000fc60003f04270 */
[----:B------:R-:W-:Y:S01]  /*56e0*/  LDGSTS.E [R13+0x40004], desc[UR16][R212.64], !P1 ;  /* 0x40004000d40d7fae */ /* 0x000fe2000c921850 */
[----:B------:R-:W-:Y:S02]  /*56f0*/  ISETP.GE.U32.AND P1, PT, R11, 0x7fffffc2, PT ;  /* 0x7fffffc20b00780c */ /* 0x000fe40003f26070 */
[----:B------:R-:W-:Y:S01]  /*5700*/  SEL R11, RZ, 0x4, P6 ;  /* 0x00000004ff0b7807 */ /* 0x000fe20003000000 */
[----:B------:R-:W-:Y:S01]  /*5710*/  LDGSTS.E [R13+0x40008], desc[UR16][R24.64], !P2 ;  /* 0x40008000180d7fae */ /* 0x000fe2000d121850 */
[----:B------:R-:W-:Y:S02]  /*5720*/  ISETP.GE.AND P6, PT, R8, R10, PT ;  /* 0x0000000a0800720c */ /* 0x000fe40003fc6270 */
[----:B------:R-:W-:Y:S01]  /*5730*/  SEL R10, RZ, 0x4, !P0 ;  /* 0x00000004ff0a7807 */ /* 0x000fe20004000000 */
[----:B------:R-:W-:Y:S01]  /*5740*/  LDGSTS.E [R13+0x4000c], desc[UR16][R162.64], !P3 ;  /* 0x4000c000a20d7fae */ /* 0x000fe2000d921850 */
[----:B------:R-:W-:Y:S02]  /*5750*/  ISETP.GT.AND P0, PT, R2, 0x3f, PT ;  /* 0x0000003f0200780c */ /* 0x000fe40003f04270 */
[----:B------:R-:W-:-:S02]  /*5760*/  SEL R10, R10, RZ, !P6 ;  /* 0x000000ff0a0a7207 */ /* 0x000fc40007000000 */
[----:B------:R-:W-:Y:S02]  /*5770*/  SEL R11, R11, RZ, P0 ;  /* 0x000000ff0b0b7207 */ /* 0x000fe40000000000 */
[----:B------:R-:W-:Y:S02]  /*5780*/  ISETP.NE.U32.AND P0, PT, R10, RZ, PT ;  /* 0x000000ff0a00720c */ /* 0x000fe40003f05070 */
[----:B------:R-:W-:Y:S02]  /*5790*/  ISETP.NE.U32.AND P2, PT, R11, RZ, PT ;  /* 0x000000ff0b00720c */ /* 0x000fe40003f45070 */
[----:B------:R-:W1:Y:S01]  /*57a0*/  LDC R11, c[0x0][0x230] ;  /* 0x00008c00ff0b7b82 */ /* 0x000e620000000800 */
[----:B------:R-:W-:Y:S02]  /*57b0*/  LOP3.LUT R10, R15, 0x70, RZ, 0x3c, !PT ;  /* 0x000000700f0a7812 */ /* 0x000fe400078e3cff */
[----:B------:R-:W-:Y:S01]  /*57c0*/  ISETP.GE.U32.AND P6, PT, R9, 0x7fffffc1, PT ;  /* 0x7fffffc10900780c */ /* 0x000fe20003fc6070 */
[----:B--2---:R-:W-:-:S02]  /*57d0*/  VIADD R9, R12, 0xffffffdf ;  /* 0xffffffdf0c097836 */ /* 0x004fc40000000000 */
[----:B------:R-:W-:Y:S02]  /*57e0*/  VIADD R12, R10, UR12 ;  /* 0x0000000c0a0c7c36 */ /* 0x000fe40008000000 */
[----:B------:R-:W-:Y:S01]  /*57f0*/  VIADD R10, R251, 0xffffffde ;  /* 0xffffffdefb0a7836 */ /* 0x000fe20000000000 */
[----:B------:R-:W-:Y:S01]  /*5800*/  ISETP.GE.U32.AND P3, PT, R9, 0x7fffffc0, PT ;  /* 0x7fffffc00900780c */ /* 0x000fe20003f66070 */
[----:B------:R-:W2:Y:S01]  /*5810*/  LDC R251, c[0x0][0x230] ;  /* 0x00008c00fffb7b82 */ /* 0x000ea20000000800 */
[----:B------:R-:W-:Y:S02]  /*5820*/  LDGSTS.E [R12+0x40000], desc[UR16][R158.64], !P4 ;  /* 0x400000009e0c7fae */ /* 0x000fe4000e121850 */
[----:B------:R-:W-:Y:S01]  /*5830*/  ISETP.GE.U32.AND P4, PT, R10, 0x7fffffbf, PT ;  /* 0x7fffffbf0a00780c */ /* 0x000fe20003f86070 */
[----:B------:R-:W-:Y:S01]  /*5840*/  VIADD R10, R244, 0xffffffdc ;  /* 0xffffffdcf40a7836 */ /* 0x000fe20000000000 */
[----:B------:R-:W-:Y:S03]  /*5850*/  LDGSTS.E [R12+0x40004], desc[UR16][R160.64], !P5 ;  /* 0x40004000a00c7fae */ /* 0x000fe6000e921850 */
[----:B------:R-:W3:Y:S01]  /*5860*/  LDC R9, c[0x0][0x230] ;  /* 0x00008c00ff097b82 */ /* 0x000ee20000000800 */
[----:B------:R-:W-:Y:S01]  /*5870*/  LDGSTS.E [R12+0x40008], desc[UR16][R210.64], !P1 ;  /* 0x40008000d20c7fae */ /* 0x000fe2000c921850 */
[----:B------:R-:W-:-:S02]  /*5880*/  ISETP.GE.U32.AND P1, PT, R10, 0x7fffffbd, PT ;  /* 0x7fffffbd0a00780c */ /* 0x000fc40003f26070 */
[C---:B------:R-:W-:Y:S01]  /*5890*/  LOP3.LUT R10, R16.reuse, 0x40, RZ, 0x3c, !PT ;  /* 0x00000040100a7812 */ /* 0x040fe200078e3cff */
[----:B------:R-:W-:Y:S01]  /*58a0*/  LDGSTS.E [R12+0x4000c], desc[UR16][R180.64], !P6 ;  /* 0x4000c000b40c7fae */ /* 0x000fe2000f121850 */
[----:B-1----:R-:W-:Y:S02]  /*58b0*/  VIADD R244, R11, 0xffffffda ;  /* 0xffffffda0bf47836 */ /* 0x002fe40000000000 */
[----:B------:R-:W-:Y:S01]  /*58c0*/  VIADD R11, R16, UR12 ;  /* 0x0000000c100b7c36 */ /* 0x000fe20008000000 */
[----:B------:R-:W0:Y:S01]  /*58d0*/  LDGDEPBAR ;  /* 0x00000000000079af */ /* 0x000e220000000000 */
[----:B------:R-:W-:-:S03]  /*58e0*/  VIADD R10, R10, UR12 ;  /* 0x0000000c0a0a7c36 */ /* 0x000fc60008000000 */
[----:B------:R1:W-:Y:S04]  /*58f0*/  LDGSTS.E [R11], desc[UR16][R30.64], P0 ;  /* 0x000000001e0b7fae */ /* 0x0003e80008121850 */
[----:B------:R4:W-:Y:S04]  /*5900*/  LDGSTS.E [R11+0x400], desc[UR16][R148.64], P0 ;  /* 0x00400000940b7fae */ /* 0x0009e80008121850 */
[----:B------:R4:W-:Y:S01]  /*5910*/  LDGSTS.E [R11+0x800], desc[UR16][R146.64], P0 ;  /* 0x00800000920b7fae */ /* 0x0009e20008121850 */
[----:B---3--:R-:W-:-:S03]  /*5920*/  VIADD R9, R9, 0xffffffdd ;  /* 0xffffffdd09097836 */ /* 0x008fc60000000000 */
[----:B------:R3:W-:Y:S01]  /*5930*/  LDGSTS.E [R11+0xc00], desc[UR16][R28.64], P0 ;  /* 0x00c000001c0b7fae */ /* 0x0007e20008121850 */
[----:B-1----:R-:W-:-:S03]  /*5940*/  IMAD.WIDE R30, R7, 0x4, R30 ;  /* 0x00000004071e7825 */ /* 0x002fc600078e021e */
[----:B------:R1:W-:Y:S01]  /*5950*/  LDGSTS.E [R11+0x1000], desc[UR16][R144.64], P0 ;  /* 0x01000000900b7fae */ /* 0x0003e20008121850 */
[----:B------:R-:W-:Y:S01]  /*5960*/  ISETP.GE.U32.AND P5, PT, R9, 0x7fffffbe, PT ;  /* 0x7fffffbe0900780c */ /* 0x000fe20003fa6070 */
[----:B--2---:R-:W-:Y:S02]  /*5970*/  VIADD R9, R251, 0xffffffdb ;  /* 0xffffffdbfb097836 */ /* 0x004fe40000000000 */
[----:B------:R2:W-:Y:S01]  /*5980*/  LDGSTS.E [R11+0x1400], desc[UR16][R142.64], P0 ;  /* 0x014000008e0b7fae */ /* 0x0005e20008121850 */
[----:B------:R-:W3:Y:S01]  /*5990*/  LDC R251, c[0x0][0x230] ;  /* 0x00008c00fffb7b82 */ /* 0x000ee20000000800 */
[----:B----4-:R-:W-:Y:S01]  /*59a0*/  IMAD.WIDE R148, R7, 0x4, R148 ;  /* 0x0000000407947825 */ /* 0x010fe200078e0294 */
[----:B------:R-:W-:Y:S01]  /*59b0*/  ISETP.GE.U32.AND P6, PT, R9, 0x7fffffbc, PT ;  /* 0x7fffffbc0900780c */ /* 0x000fe20003fc6070 */
[----:B------:R4:W-:Y:S02]  /*59c0*/  LDGSTS.E [R11+0x1800], desc[UR16][R140.64], P0 ;  /* 0x018000008c0b7fae */ /* 0x0009e40008121850 */
[----:B------:R-:W-:-:S02]  /*59d0*/  IMAD.SHL.U32 R9, R6, 0x20, RZ ;  /* 0x0000002006097824 */ /* 0x000fc400078e00ff */
[----:B------:R4:W-:Y:S01]  /*59e0*/  LDGSTS.E [R11+0x1c00], desc[UR16][R138.64], P0 ;  /* 0x01c000008a0b7fae */ /* 0x0009e20008121850 */
[----:B------:R-:W-:-:S03]  /*59f0*/  IMAD.WIDE R146, R7, 0x4, R146 ;  /* 0x0000000407927825 */ /* 0x000fc600078e0292 */
[----:B------:R4:W-:Y:S01]  /*5a00*/  LDGSTS.E [R11+0x2000], desc[UR16][R136.64], P0 ;  /* 0x02000000880b7fae */ /* 0x0009e20008121850 */
[----:B------:R-:W-:-:S03]  /*5a10*/  IMAD.WIDE R200, R9, 0x4, R200 ;  /* 0x0000000409c87825 */ /* 0x000fc600078e02c8 */
[----:B------:R4:W-:Y:S01]  /*5a20*/  LDGSTS.E [R11+0x2400], desc[UR16][R134.64], P0 ;  /* 0x02400000860b7fae */ /* 0x0009e20008121850 */
[----:B------:R-:W-:-:S03]  /*5a30*/  IMAD.WIDE R206, R9, 0x4, R206 ;  /* 0x0000000409ce7825 */ /* 0x000fc600078e02ce */
[----:B------:R4:W-:Y:S01]  /*5a40*/  LDGSTS.E [R11+0x2800], desc[UR16][R132.64], P0 ;  /* 0x02800000840b7fae */ /* 0x0009e20008121850 */
[----:B------:R-:W-:-:S03]  /*5a50*/  IMAD.WIDE R186, R9, 0x4, R186 ;  /* 0x0000000409ba7825 */ /* 0x000fc600078e02ba */
[----:B------:R4:W-:Y:S01]  /*5a60*/  LDGSTS.E [R11+0x2c00], desc[UR16][R130.64], P0 ;  /* 0x02c00000820b7fae */ /* 0x0009e20008121850 */
[----:B---3--:R-:W-:Y:S02]  /*5a70*/  VIADD R251, R251, 0xffffffd9 ;  /* 0xffffffd9fbfb7836 */ /* 0x008fe40000000000 */
[C---:B------:R-:W-:Y:S01]  /*5a80*/  IMAD.WIDE R190, R9.reuse, 0x4, R190 ;  /* 0x0000000409be7825 */ /* 0x040fe200078e02be */
[----:B------:R3:W-:Y:S03]  /*5a90*/  LDGSTS.E [R11+0x3000], desc[UR16][R128.64], P0 ;  /* 0x03000000800b7fae */ /* 0x0007e60008121850 */
        /* <DEDUP_REMOVED lines=54> */
[----:B------:R-:W-:Y:S01]  /*5e00*/  IMAD.WIDE R180, R9, 0x4, R180 ;  /* 0x0000000409b47825 */ /* 0x000fe200078e02b4 */
[----:B------:R3:W-:Y:S03]  /*5e10*/  LDGSTS.E [R10+0x2200], desc[UR16][R76.64], P0 ;  /* 0x022000004c0a7fae */ /* 0x0007e60008121850 */
[C---:B------:R-:W-:Y:S01]  /*5e20*/  IMAD.WIDE R28, R7.reuse, 0x4, R28 ;  /* 0x00000004071c7825 */ /* 0x040fe200078e021c */
[----:B------:R3:W-:Y:S03]  /*5e30*/  LDGSTS.E [R10+0x2600], desc[UR16][R74.64], P0 ;  /* 0x026000004a0a7fae */ /* 0x0007e60008121850 */
[C---:B-1----:R-:W-:Y:S01]  /*5e40*/  IMAD.WIDE R144, R7.reuse, 0x4, R144 ;  /* 0x0000000407907825 */ /* 0x042fe200078e0290 */
[----:B------:R1:W-:Y:S03]  /*5e50*/  LDGSTS.E [R10+0x2a00], desc[UR16][R72.64], P0 ;  /* 0x02a00000480a7fae */ /* 0x0003e60008121850 */
[C---:B--2---:R-:W-:Y:S01]  /*5e60*/  IMAD.WIDE R142, R7.reuse, 0x4, R142 ;  /* 0x00000004078e7825 */ /* 0x044fe200078e028e */
[----:B------:R2:W-:Y:S03]  /*5e70*/  LDGSTS.E [R10+0x2e00], desc[UR16][R70.64], P0 ;  /* 0x02e00000460a7fae */ /* 0x0005e60008121850 */
[C---:B----4-:R-:W-:Y:S01]  /*5e80*/  IMAD.WIDE R140, R7.reuse, 0x4, R140 ;  /* 0x00000004078c7825 */ /* 0x050fe200078e028c */
        /* <DEDUP_REMOVED lines=11> */
[C---:B---3--:R-:W-:Y:S01]  /*5f40*/  IMAD.WIDE R128, R7.reuse, 0x4, R128 ;  /* 0x0000000407807825 */ /* 0x048fe200078e0280 */
        /* <DEDUP_REMOVED lines=26> */
[----:B------:R3:W-:Y:S01]  /*60f0*/  LDGSTS.E [R10+0x7e00], desc[UR16][R92.64], P0 ;  /* 0x07e000005c0a7fae */ /* 0x0007e20008121850 */
[----:B------:R-:W-:-:S02]  /*6100*/  ISETP.GE.U32.AND P0, PT, R244, 0x7fffffbb, PT ;  /* 0x7fffffbbf400780c */ /* 0x000fc40003f06070 */
[----:B------:R-:W1:Y:S01]  /*6110*/  LDC R244, c[0x0][0x230] ;  /* 0x00008c00fff47b82 */ /* 0x000e620000000800 */
[----:B------:R-:W0:Y:S01]  /*6120*/  LDGDEPBAR ;  /* 0x00000000000079af */ /* 0x000e220000000000 */
[----:B------:R-:W-:-:S06]  /*6130*/  IMAD.WIDE R42, R7, 0x4, R42 ;  /* 0x00000004072a7825 */ /* 0x000fcc00078e022a */
[----:B------:R-:W-:Y:S01]  /*6140*/  BAR.SYNC.DEFER_BLOCKING 0x0 ;  /* 0x0000000000007b1d */ /* 0x000fe20000010000 */
[----:B------:R-:W-:-:S04]  /*6150*/  IMAD.WIDE R40, R7, 0x4, R40 ;  /* 0x0000000407287825 */ /* 0x000fc800078e0228 */
[----:B------:R-:W-:-:S04]  /*6160*/  IMAD.WIDE R38, R7, 0x4, R38 ;  /* 0x0000000407267825 */ /* 0x000fc800078e0226 */
[----:B------:R-:W-:-:S04]  /*6170*/  IMAD.WIDE R36, R7, 0x4, R36 ;  /* 0x0000000407247825 */ /* 0x000fc800078e0224 */
[----:B------:R-:W-:-:S04]  /*6180*/  IMAD.WIDE R34, R7, 0x4, R34 ;  /* 0x0000000407227825 */ /* 0x000fc800078e0222 */
[----:B------:R-:W-:-:S04]  /*6190*/  IMAD.WIDE R32, R7, 0x4, R32 ;  /* 0x0000000407207825 */ /* 0x000fc800078e0220 */
[----:B-1----:R-:W-:Y:S02]  /*61a0*/  VIADD R244, R244, 0xffffffd8 ;  /* 0xffffffd8f4f47836 */ /* 0x002fe40000000000 */
[----:B------:R-:W-:Y:S01]  /*61b0*/  IMAD.WIDE R204, R7, 0x4, R204 ;  /* 0x0000000407cc7825 */ /* 0x000fe200078e02cc */
[----:B------:R-:W-:Y:S01]  /*61c0*/  @!PT LDS RZ, [RZ] ;  /* 0x00000000fffff984 */ /* 0x000fe20000000800 */
[----:B------:R-:W-:Y:S01]  /*61d0*/  @!PT LDS RZ, [RZ] ;  /* 0x00000000fffff984 */ /* 0x000fe20000000800 */
[----:B------:R-:W-:Y:S01]  /*61e0*/  @!PT LDS RZ, [RZ] ;  /* 0x00000000fffff984 */ /* 0x000fe20000000800 */
[----:B------:R1:W-:Y:S01]  /*61f0*/  LDGSTS.E [R22+0x44000], desc[UR16][R200.64], !P3 ;  /* 0x44000000c8167fae */ /* 0x0003e2000d921850 */
[----:B------:R-:W-:Y:S02]  /*6200*/  ISETP.GE.U32.AND P3, PT, R251, 0x7fffffba, PT ;  /* 0x7fffffbafb00780c */ /* 0x000fe40003f66070 */
[----:B------:R-:W2:Y:S01]  /*6210*/  LDC R251, c[0x0][0x230] ;  /* 0x00008c00fffb7b82 */ /* 0x000ea20000000800 */
[----:B------:R1:W-:Y:S01]  /*6220*/  LDGSTS.E [R22+0x44004], desc[UR16][R206.64], !P4 ;  /* 0x44004000ce167fae */ /* 0x0003e2000e121850 */
[----:B------:R-:W-:Y:S01]  /*6230*/  ISETP.GE.U32.AND P4, PT, R244, 0x7fffffb9, PT ;  /* 0x7fffffb9f400780c */ /* 0x000fe20003f86070 */
[C---:B------:R-:W-:Y:S02]  /*6240*/  IMAD.WIDE R90, R7.reuse, 0x4, R90 ;  /* 0x00000004075a7825 */ /* 0x040fe400078e025a */
[----:B------:R1:W-:Y:S02]  /*6250*/  LDGSTS.E [R22+0x44008], desc[UR16][R186.64], !P5 ;  /* 0x44008000ba167fae */ /* 0x0003e4000e921850 */
[C---:B------:R-:W-:Y:S01]  /*6260*/  IMAD.WIDE R88, R7.reuse, 0x4, R88 ;  /* 0x0000000407587825 */ /* 0x040fe200078e0258 */
[----:B------:R-:W4:Y:S01]  /*6270*/  LDC R244, c[0x0][0x230] ;  /* 0x00008c00fff47b82 */ /* 0x000f220000000800 */
[----:B------:R1:W-:Y:S02]  /*6280*/  LDGSTS.E [R22+0x4400c], desc[UR16][R190.64], !P1 ;  /* 0x4400c000be167fae */ /* 0x0003e4000c921850 */
[----:B------:R-:W-:-:S02]  /*6290*/  IMAD.WIDE R86, R7, 0x4, R86 ;  /* 0x0000000407567825 */ /* 0x000fc400078e0256 */
[----:B------:R1:W-:Y:S02]  /*62a0*/  LDGSTS.E [R20+0x44000], desc[UR16][R202.64], !P6 ;  /* 0x44000000ca147fae */ /* 0x0003e4000f121850 */
[C---:B------:R-:W-:Y:S02]  /*62b0*/  IMAD.WIDE R84, R7.reuse, 0x4, R84 ;  /* 0x0000000407547825 */ /* 0x040fe400078e0254 */
[----:B------:R1:W-:Y:S02]  /*62c0*/  LDGSTS.E [R20+0x44004], desc[UR16][R178.64], !P0 ;  /* 0x44004000b2147fae */ /* 0x0003e4000c121850 */
[C---:B------:R-:W-:Y:S02]  /*62d0*/  IMAD.WIDE R82, R7.reuse, 0x4, R82 ;  /* 0x0000000407527825 */ /* 0x040fe400078e0252 */
[----:B------:R1:W-:Y:S02]  /*62e0*/  LDGSTS.E [R20+0x44008], desc[UR16][R196.64], !P3 ;  /* 0x44008000c4147fae */ /* 0x0003e4000d921850 */
[----:B------:R-:W-:-:S02]  /*62f0*/  IMAD.WIDE R80, R7, 0x4, R80 ;  /* 0x0000000407507825 */ /* 0x000fc400078e0250 */
[----:B------:R1:W-:Y:S02]  /*6300*/  LDGSTS.E [R20+0x4400c], desc[UR16][R26.64], !P4 ;  /* 0x4400c0001a147fae */ /* 0x0003e4000e121850 */
[----:B--2---:R-:W-:Y:S02]  /*6310*/  VIADD R251, R251, 0xffffffd7 ;  /* 0xffffffd7fbfb7836 */ /* 0x004fe40000000000 */
[----:B------:R-:W-:-:S03]  /*6320*/  IMAD.WIDE R78, R7, 0x4, R78 ;  /* 0x00000004074e7825 */ /* 0x000fc600078e024e */
[----:B------:R-:W-:Y:S01]  /*6330*/  ISETP.GE.U32.AND P5, PT, R251, 0x7fffffb8, PT ;  /* 0x7fffffb8fb00780c */ /* 0x000fe20003fa6070 */
[----:B----4-:R-:W-:Y:S01]  /*6340*/  VIADD R244, R244, 0xffffffd6 ;  /* 0xffffffd6f4f47836 */ /* 0x010fe20000000000 */
[----:B------:R-:W2:Y:S01]  /*6350*/  LDC R251, c[0x0][0x230] ;  /* 0x00008c00fffb7b82 */ /* 0x000ea20000000800 */
[----:B------:R-:W-:-:S03]  /*6360*/  IMAD.WIDE R76, R7, 0x4, R76 ;  /* 0x00000004074c7825 */ /* 0x000fc600078e024c */
[----:B------:R-:W-:Y:S01]  /*6370*/  ISETP.GE.U32.AND P1, PT, R244, 0x7fffffb7, PT ;  /* 0x7fffffb7f400780c */ /* 0x000fe20003f26070 */
[----:B------:R-:W-:-:S03]  /*6380*/  IMAD.WIDE R74, R7, 0x4, R74 ;  /* 0x00000004074a7825 */ /* 0x000fc600078e024a */
[----:B------:R-:W4:Y:S01]  /*6390*/  LDC R244, c[0x0][0x230] ;  /* 0x00008c00fff47b82 */ /* 0x000f220000000800 */
[C---:B------:R-:W-:Y:S02]  /*63a0*/  IMAD.WIDE R72, R7.reuse, 0x4, R72 ;  /* 0x0000000407487825 */ /* 0x040fe400078e0248 */
[----:B------:R1:W-:Y:S02]  /*63b0*/  LDGSTS.E [R23+0x44000], desc[UR16][R192.64], !P5 ;  /* 0x44000000c0177fae */ /* 0x0003e4000e921850 */
[----:B------:R-:W-:-:S04]  /*63c0*/  IMAD.WIDE R70, R7, 0x4, R70 ;  /* 0x0000000407467825 */ /* 0x000fc800078e0246 */
[----:B------:R1:W-:Y:S01]  /*63d0*/  LDGSTS.E [R23+0x44004], desc[UR16][R208.64], !P1 ;  /* 0x44004000d0177fae */ /* 0x0003e2000c921850 */
[----:B------:R-:W-:-:S04]  /*63e0*/  IMAD.WIDE R68, R7, 0x4, R68 ;  /* 0x0000000407447825 */ /* 0x000fc800078e0244 */
[----:B------:R-:W-:-:S04]  /*63f0*/  IMAD.WIDE R66, R7, 0x4, R66 ;  /* 0x0000000407427825 */ /* 0x000fc800078e0242 */
[----:B--2---:R-:W-:Y:S02]  /*6400*/  VIADD R251, R251, 0xffffffd5 ;  /* 0xffffffd5fbfb7836 */ /* 0x004fe40000000000 */
[----:B------:R-:W-:-:S03]  /*6410*/  IMAD.WIDE R64, R7, 0x4, R64 ;  /* 0x0000000407407825 */ /* 0x000fc600078e0240 */
[----:B------:R-:W-:Y:S01]  /*6420*/  ISETP.GE.U32.AND P6, PT, R251, 0x7fffffb6, PT ;  /* 0x7fffffb6fb00780c */ /* 0x000fe20003fc6070 */
[----:B----4-:R-:W-:Y:S01]  /*6430*/  VIADD R244, R244, 0xffffffd4 ;  /* 0xffffffd4f4f47836 */ /* 0x010fe20000000000 */
[----:B------:R-:W2:Y:S01]  /*6440*/  LDC R251, c[0x0][0x230] ;  /* 0x00008c00fffb7b82 */ /* 0x000ea20000000800 */
[----:B------:R-:W-:-:S03]  /*6450*/  IMAD.WIDE R62, R7, 0x4, R62 ;  /* 0x00000004073e7825 */ /* 0x000fc600078e023e */
[----:B------:R-:W-:Y:S01]  /*6460*/  ISETP.GE.U32.AND P0, PT, R244, 0x7fffffb5, PT ;  /* 0x7fffffb5f400780c */ /* 0x000fe20003f06070 */
[----:B------:R-:W-:-:S04]  /*6470*/  IMAD.WIDE R216, R7, 0x4, R216 ;  /* 0x0000000407d87825 */ /* 0x000fc800078e02d8 */
[C---:B------:R-:W-:Y:S02]  /*6480*/  IMAD.WIDE R120, R7.reuse, 0x4, R120 ;  /* 0x0000000407787825 */ /* 0x040fe400078e0278 */
[----:B------:R4:W-:Y:S02]  /*6490*/  LDGSTS.E [R23+0x44008], desc[UR16][R150.64], !P6 ;  /* 0x4400800096177fae */ /* 0x0009e4000f121850 */
[----:B---3--:R-:W-:-:S04]  /*64a0*/  IMAD.WIDE R118, R7, 0x4, R118 ;  /* 0x0000000407767825 */ /* 0x008fc800078e0276 */
[----:B------:R3:W-:Y:S01]  /*64b0*/  LDGSTS.E [R23+0x4400c], desc[UR16][R194.64], !P0 ;  /* 0x4400c000c2177fae */ /* 0x0007e2000c121850 */
[----:B------:R-:W-:-:S04]  /*64c0*/  IMAD.WIDE R116, R7, 0x4, R116 ;  /* 0x0000000407747825 */ /* 0x000fc800078e0274 */
[----:B------:R-:W-:-:S04]  /*64d0*/  IMAD.WIDE R114, R7, 0x4, R114 ;  /* 0x0000000407727825 */ /* 0x000fc800078e0272 */
[----:B--2---:R-:W-:Y:S02]  /*64e0*/  VIADD R244, R251, 0xffffffd3 ;  /* 0xffffffd3fbf47836 */ /* 0x004fe40000000000 */
[----:B------:R-:W2:Y:S01]  /*64f0*/  LDC R251, c[0x0][0x230] ;  /* 0x00008c00fffb7b82 */ /* 0x000ea20000000800 */
[C---:B------:R-:W-:Y:S02]  /*6500*/  IMAD.WIDE R112, R7.reuse, 0x4, R112 ;  /* 0x0000000407707825 */ /* 0x040fe400078e0270 */
[----:B------:R-:W-:Y:S02]  /*6510*/  ISETP.GE.U32.AND P3, PT, R244, 0x7fffffb4, PT ;  /* 0x7fffffb4f400780c */ /* 0x000fe40003f66070 */
[----:B------:R-:W-:-:S03]  /*6520*/  IMAD.WIDE R110, R7, 0x4, R110 ;  /* 0x00000004076e7825 */ /* 0x000fc600078e026e */
[----:B------:R-:W1:Y:S01]  /*6530*/  LDC R244, c[0x0][0x230] ;  /* 0x00008c00fff47b82 */ /* 0x000e620000000800 */
[----:B------:R-:W-:-:S04]  /*6540*/  IMAD.WIDE R108, R7, 0x4, R108 ;  /* 0x00000004076c7825 */ /* 0x000fc800078e026c */
[----:B------:R-:W-:-:S03]  /*6550*/  IMAD.WIDE R106, R7, 0x4, R106 ;  /* 0x00000004076a7825 */ /* 0x000fc600078e026a */
[----:B------:R3:W-:Y:S01]  /*6560*/  LDGSTS.E [R21+0x44000], desc[UR16][R176.64], !P3 ;  /* 0x44000000b0157fae */ /* 0x0007e2000d921850 */
[----:B------:R-:W-:-:S04]  /*6570*/  IMAD.WIDE R104, R7, 0x4, R104 ;  /* 0x0000000407687825 */ /* 0x000fc800078e0268 */
[----:B------:R-:W-:-:S04]  /*6580*/  IMAD.WIDE R102, R7, 0x4, R102 ;  /* 0x0000000407667825 */ /* 0x000fc800078e0266 */
[----:B--2---:R-:W-:Y:S02]  /*6590*/  VIADD R251, R251, 0xffffffd2 ;  /* 0xffffffd2fbfb7836 */ /* 0x004fe40000000000 */
[----:B------:R-:W-:-:S03]  /*65a0*/  IMAD.WIDE R100, R7, 0x4, R100 ;  /* 0x0000000407647825 */ /* 0x000fc600078e0264 */
[----:B------:R-:W-:Y:S01]  /*65b0*/  ISETP.GE.U32.AND P4, PT, R251, 0x7fffffb3, PT ;  /* 0x7fffffb3fb00780c */ /* 0x000fe20003f86070 */
[C---:B------:R-:W-:Y:S01]  /*65c0*/  IMAD.WIDE R98, R7.reuse, 0x4, R98 ;  /* 0x0000000407627825 */ /* 0x040fe200078e0262 */
[----:B------:R-:W2:Y:S03]  /*65d0*/  LDC R251, c[0x0][0x230] ;  /* 0x00008c00fffb7b82 */ /* 0x000ea60000000800 */
[----:B-1----:R-:W-:Y:S02]  /*65e0*/  VIADD R244, R244, 0xffffffd1 ;  /* 0xffffffd1f4f47836 */ /* 0x002fe40000000000 */
[----:B------:R-:W-:-:S03]  /*65f0*/  IMAD.WIDE R96, R7, 0x4, R96 ;  /* 0x0000000407607825 */ /* 0x000fc600078e0260 */
[----:B------:R-:W-:Y:S01]  /*6600*/  ISETP.GE.U32.AND P5, PT, R244, 0x7fffffb2, PT ;  /* 0x7fffffb2f400780c */ /* 0x000fe20003fa6070 */
[C---:B------:R-:W-:Y:S01]  /*6610*/  IMAD.WIDE R94, R7.reuse, 0x4, R94 ;  /* 0x00000004075e7825 */ /* 0x040fe200078e025e */
[----:B------:R-:W1:Y:S01]  /*6620*/  LDC R244, c[0x0][0x230] ;  /* 0x00008c00fff47b82 */ /* 0x000e620000000800 */
[----:B------:R3:W-:Y:S02]  /*6630*/  LDGSTS.E [R21+0x44004], desc[UR16][R188.64], !P4 ;  /* 0x44004000bc157fae */ /* 0x0007e4000e121850 */
[----:B------:R-:W-:-:S04]  /*6640*/  IMAD.WIDE R92, R7, 0x4, R92 ;  /* 0x00000004075c7825 */ /* 0x000fc800078e025c */
[----:B------:R-:W-:-:S04]  /*6650*/  IMAD.WIDE R200, R9, 0x4, R200 ;  /* 0x0000000409c87825 */ /* 0x000fc800078e02c8 */
[----:B------:R3:W-:Y:S01]  /*6660*/  LDGSTS.E [R21+0x44008], desc[UR16][R170.64], !P5 ;  /* 0x44008000aa157fae */ /* 0x0007e2000e921850 */
        /* <DEDUP_REMOVED lines=19> */
[C---:B----4-:R-:W-:Y:S01]  /*67a0*/  IMAD.WIDE R150, R9.reuse, 0x4, R150 ;  /* 0x0000000409967825 */ /* 0x050fe200078e0296 */
[----:B------:R-:W2:Y:S03]  /*67b0*/  LDC R251, c[0x0][0x230] ;  /* 0x00008c00fffb7b82 */ /* 0x000ea60000000800 */
[----:B-1----:R-:W-:Y:S02]  /*67c0*/  VIADD R244, R244, 0xffffffcd ;  /* 0xffffffcdf4f47836 */ /* 0x002fe40000000000 */
[----:B---3--:R-:W-:-:S03]  /*67d0*/  IMAD.WIDE R194, R9, 0x4, R194 ;  /* 0x0000000409c27825 */ /* 0x008fc600078e02c2 */
        /* <DEDUP_REMOVED lines=11> */
[C---:B---3--:R-:W-:Y:S01]  /*6890*/  IMAD.WIDE R198, R9.reuse, 0x4, R198 ;  /* 0x0000000409c67825 */ /* 0x048fe200078e02c6 */
[----:B------:R-:W2:Y:S03]  /*68a0*/  LDC R251, c[0x0][0x230] ;  /* 0x00008c00fffb7b82 */ /* 0x000ea60000000800 */
[----:B-1----:R-:W-:Y:S02]  /*68b0*/  VIADD R244, R244, 0xffffffcb ;  /* 0xffffffcbf4f47836 */ /* 0x002fe40000000000 */
[----:B----4-:R-:W-:-:S03]  /*68c0*/  IMAD.WIDE R174, R9, 0x4, R174 ;  /* 0x0000000409ae7825 */ /* 0x010fc600078e02ae */
[----:B------:R-:W-:Y:S02]  /*68d0*/  ISETP.GE.U32.AND P5, PT, R244, 0x7fffffac, PT ;  /* 0x7fffffacf400780c */ /* 0x000fe40003fa6070 */
[----:B------:R-:W1:Y:S01]  /*68e0*/  LDC R244, c[0x0][0x230] ;  /* 0x00008c00fff47b82 */ /* 0x000e620000000800 */
[----:B------:R3:W-:Y:S10]  /*68f0*/  LDGSTS.E [R19+0x4400c], desc[UR16][R156.64], !P4 ;  /* 0x4400c0009c137fae */ /* 0x0007f4000e121850 */
[----:B------:R4:W-:Y:S01]  /*6900*/  LDGSTS.E [R17+0x44000], desc[UR16][R182.64], !P5 ;  /* 0x44000000b6117fae */ /* 0x0009e2000e921850 */
[----:B---3--:R-:W-:-:S04]  /*6910*/  IMAD.WIDE R156, R9, 0x4, R156 ;  /* 0x00000004099c7825 */ /* 0x008fc800078e029c */
[----:B--2---:R-:W-:-:S05]  /*6920*/  VIADD R251, R251, 0xffffffca ;  /* 0xffffffcafbfb7836 */ /* 0x004fca0000000000 */
[----:B------:R-:W-:Y:S01]  /*6930*/  ISETP.GE.U32.AND P1, PT, R251, 0x7fffffab, PT ;  /* 0x7fffffabfb00780c */ /* 0x000fe20003f26070 */
[----:B----4-:R-:W-:Y:S01]  /*6940*/  IMAD.WIDE R182, R9, 0x4, R182 ;  /* 0x0000000409b67825 */ /* 0x010fe200078e02b6 */
[----:B------:R-:W2:Y:S03]  /*6950*/  LDC R251, c[0x0][0x230] ;  /* 0x00008c00fffb7b82 */ /* 0x000ea60000000800 */
[----:B-1----:R-:W-:-:S05]  /*6960*/  VIADD R244, R244, 0xffffffc9 ;  /* 0xffffffc9f4f47836 */ /* 0x002fca0000000000 */
[----:B------:R-:W-:-:S03]  /*6970*/  ISETP.GE.U32.AND P6, PT, R244, 0x7fffffaa, PT ;  /* 0x7fffffaaf400780c */ /* 0x000fc60003fc6070 */
[----:B------:R1:W-:Y:S10]  /*6980*/  LDGSTS.E [R17+0x44004], desc[UR16][R166.64], !P1 ;  /* 0x44004000a6117fae */ /* 0x0003f4000c921850 */
[----:B------:R3:W-:Y:S01]  /*6990*/  LDGSTS.E [R17+0x44008], desc[UR16][R214.64], !P6 ;  /* 0x44008000d6117fae */ /* 0x0007e2000f121850 */
[----:B-1----:R-:W-:-:S04]  /*69a0*/  IMAD.WIDE R166, R9, 0x4, R166 ;  /* 0x0000000409a67825 */ /* 0x002fc800078e02a6 */
[----:B--2---:R-:W-:Y:S02]  /*69b0*/  VIADD R244, R251, 0xffffffc8 ;  /* 0xffffffc8fbf47836 */ /* 0x004fe40000000000 */
[----:B------:R-:W1:Y:S03]  /*69c0*/  LDC R251, c[0x0][0x230] ;  /* 0x00008c00fffb7b82 */ /* 0x000e660000000800 */
[----:B------:R-:W-:Y:S01]  /*69d0*/  ISETP.GE.U32.AND P0, PT, R244, 0x7fffffa9, PT ;  /* 0x7fffffa9f400780c */ /* 0x000fe20003f06070 */
[----:B---3--:R-:W-:-:S04]  /*69e0*/  IMAD.WIDE R214, R9, 0x4, R214 ;  /* 0x0000000409d67825 */ /* 0x008fc800078e02d6 */
[----:B------:R-:W2:Y:S08]  /*69f0*/  LDC R244, c[0x0][0x230] ;  /* 0x00008c00fff47b82 */ /* 0x000eb00000000800 */
[----:B------:R3:W-:Y:S01]  /*6a00*/  LDGSTS.E [R17+0x4400c], desc[UR16][R184.64], !P0 ;  /* 0x4400c000b8117fae */ /* 0x0007e2000c121850 */
[----:B-1----:R-:W-:Y:S02]  /*6a10*/  VIADD R251, R251, 0xffffffc7 ;  /* 0xffffffc7fbfb7836 */ /* 0x002fe40000000000 */
[----:B---3--:R-:W-:-:S03]  /*6a20*/  IMAD.WIDE R184, R9, 0x4, R184 ;  /* 0x0000000409b87825 */ /* 0x008fc600078e02b8 */
[----:B------:R-:W-:Y:S02]  /*6a30*/  ISETP.GE.U32.AND P3, PT, R251, 0x7fffffa8, PT ;  /* 0x7fffffa8fb00780c */ /* 0x000fe40003f66070 */
[----:B------:R-:W1:Y:S01]  /*6a40*/  LDC R251, c[0x0][0x230] ;  /* 0x00008c00fffb7b82 */ /* 0x000e620000000800 */
[----:B--2---:R-:W-:-:S05]  /*6a50*/  VIADD R244, R244, 0xffffffc6 ;  /* 0xffffffc6f4f47836 */ /* 0x004fca0000000000 */
[----:B------:R-:W-:Y:S02]  /*6a60*/  ISETP.GE.U32.AND P4, PT, R244, 0x7fffffa7, PT ;  /* 0x7fffffa7f400780c */ /* 0x000fe40003f86070 */
[----:B------:R-:W2:Y:S03]  /*6a70*/  LDC R244, c[0x0][0x230] ;  /* 0x00008c00fff47b82 */ /* 0x000ea60000000800 */
[----:B------:R3:W-:Y:S08]  /*6a80*/  LDGSTS.E [R13+0x44000], desc[UR16][R164.64], !P3 ;  /* 0x44000000a40d7fae */ /* 0x0007f0000d921850 */
[----:B------:R4:W-:Y:S01]  /*6a90*/  LDGSTS.E [R13+0x44004], desc[UR16][R212.64], !P4 ;  /* 0x44004000d40d7fae */ /* 0x0009e2000e121850 */
[----:B------:R-:W-:Y:S01]  /*6aa0*/  ISETP.GT.AND P4, PT, R2, 0x5f, PT ;  /* 0x0000005f0200780c */ /* 0x000fe20003f84270 */
[----:B---3--:R-:W-:-:S04]  /*6ab0*/  IMAD.WIDE R164, R9, 0x4, R164 ;  /* 0x0000000409a47825 */ /* 0x008fc800078e02a4 */
[----:B-1----:R-:W-:Y:S02]  /*6ac0*/  VIADD R251, R251, 0xffffffc5 ;  /* 0xffffffc5fbfb7836 */ /* 0x002fe40000000000 */
[----:B----4-:R-:W-:-:S03]  /*6ad0*/  IMAD.WIDE R212, R9, 0x4, R212 ;  /* 0x0000000409d47825 */ /* 0x010fc600078e02d4 */
[----:B------:R-:W-:Y:S02]  /*6ae0*/  ISETP.GE.U32.AND P5, PT, R251, 0x7fffffa6, PT ;  /* 0x7fffffa6fb00780c */ /* 0x000fe40003fa6070 */
[----:B------:R-:W1:Y:S01]  /*6af0*/  LDC R251, c[0x0][0x230] ;  /* 0x00008c00fffb7b82 */ /* 0x000e620000000800 */
[----:B--2---:R-:W-:-:S05]  /*6b00*/  VIADD R244, R244, 0xffffffc4 ;  /* 0xffffffc4f4f47836 */ /* 0x004fca0000000000 */
[----:B------:R-:W-:Y:S02]  /*6b10*/  ISETP.GE.U32.AND P1, PT, R244, 0x7fffffa5, PT ;  /* 0x7fffffa5f400780c */ /* 0x000fe40003f26070 */
[----:B------:R-:W2:Y:S03]  /*6b20*/  LDC R244, c[0x0][0x230] ;  /* 0x00008c00fff47b82 */ /* 0x000ea60000000800 */
[----:B------:R3:W-:Y:S08]  /*6b30*/  LDGSTS.E [R13+0x44008], desc[UR16][R24.64], !P5 ;  /* 0x44008000180d7fae */ /* 0x0007f0000e921850 */
[----:B------:R4:W-:Y:S01]  /*6b40*/  LDGSTS.E [R13+0x4400c], desc[UR16][R162.64], !P1 ;  /* 0x4400c000a20d7fae */ /* 0x0009e2000c921850 */
        /* <DEDUP_REMOVED lines=13> */
[----:B------:R-:W-:Y:S01]  /*6c20*/  ISETP.GE.AND P3, PT, R8, R251, PT ;  /* 0x000000fb0800720c */ /* 0x000fe20003f66270 */
[----:B--2---:R-:W-:-:S03]  /*6c30*/  VIADD R251, R244, 0xffffffc1 ;  /* 0xffffffc1f4fb7836 */ /* 0x004fc60000000000 */
[----:B------:R-:W-:Y:S02]  /*6c40*/  SEL R244, RZ, 0x4, P3 ;  /* 0x00000004fff47807 */ /* 0x000fe40001800000 */
[----:B------:R-:W-:Y:S02]  /*6c50*/  ISETP.GE.U32.AND P3, PT, R251, 0x7fffffa2, PT ;  /* 0x7fffffa2fb00780c */ /* 0x000fe40003f66070 */
[----:B------:R-:W1:Y:S01]  /*6c60*/  LDC R251, c[0x0][0x230] ;  /* 0x00008c00fffb7b82 */ /* 0x000e620000000800 */
[----:B------:R-:W-:-:S04]  /*6c70*/  SEL R244, R244, RZ, P4 ;  /* 0x000000fff4f47207 */ /* 0x000fc80002000000 */
[----:B------:R-:W-:-:S03]  /*6c80*/  ISETP.NE.U32.AND P4, PT, R244, RZ, PT ;  /* 0x000000fff400720c */ /* 0x000fc60003f85070 */
[----:B------:R-:W2:Y:S03]  /*6c90*/  LDC R244, c[0x0][0x230] ;  /* 0x00008c00fff47b82 */ /* 0x000ea60000000800 */
[----:B------:R3:W-:Y:S02]  /*6ca0*/  LDGSTS.E [R12+0x44008], desc[UR16][R210.64], !P3 ;  /* 0x44008000d20c7fae */ /* 0x0007e4000d921850 */
[----:B---3--:R-:W-:-:S04]  /*6cb0*/  IMAD.WIDE R210, R9, 0x4, R210 ;  /* 0x0000000409d27825 */ /* 0x008fc800078e02d2 */
[----:B-1----:R-:W-:-:S05]  /*6cc0*/  VIADD R251, R251, 0xffffffc0 ;  /* 0xffffffc0fbfb7836 */ /* 0x002fca0000000000 */
[----:B------:R-:W-:Y:S01]  /*6cd0*/  ISETP.GE.U32.AND P5, PT, R251, 0x7fffffa1, PT ;  /* 0x7fffffa1fb00780c */ /* 0x000fe20003fa6070 */
[----:B--2---:R-:W-:Y:S01]  /*6ce0*/  VIADD R244, R244, 0xffffffbe ;  /* 0xffffffbef4f47836 */ /* 0x004fe20000000000 */
[----:B------:R-:W1:Y:S04]  /*6cf0*/  LDC R251, c[0x0][0x230] ;  /* 0x00008c00fffb7b82 */ /* 0x000e680000000800 */
[----:B------:R-:W-:-:S04]  /*6d00*/  ISETP.GE.U32.AND P6, PT, R244, 0x7fffff9f, PT ;  /* 0x7fffff9ff400780c */ /* 0x000fc80003fc6070 */
[----:B------:R-:W2:Y:S03]  /*6d10*/  LDC R244, c[0x0][0x230] ;  /* 0x00008c00fff47b82 */ /* 0x000ea60000000800 */
[----:B------:R3:W-:Y:S04]  /*6d20*/  LDGSTS.E [R12+0x4400c], desc[UR16][R180.64], !P5 ;  /* 0x4400c000b40c7fae */ /* 0x0007e8000e921850 */
[----:B------:R-:W0:Y:S04]  /*6d30*/  LDGDEPBAR ;  /* 0x00000000000079af */ /* 0x000e280000000000 */
[----:B------:R4:W-:Y:S04]  /*6d40*/  LDGSTS.E [R11+0x8000], desc[UR16][R30.64], P2 ;  /* 0x080000001e0b7fae */ /* 0x0009e80009121850 */
[----:B------:R4:W-:Y:S01]  /*6d50*/  LDGSTS.E [R11+0x8400], desc[UR16][R148.64], P2 ;  /* 0x08400000940b7fae */ /* 0x0009e20009121850 */
[----:B-1----:R-:W-:-:S02]  /*6d60*/  VIADD R251, R251, 0xffffffbf ;  /* 0xffffffbffbfb7836 */ /* 0x002fc40000000000 */
[----:B---3--:R-:W-:Y:S01]  /*6d70*/  IMAD.WIDE R180, R9, 0x4, R180 ;  /* 0x0000000409b47825 */ /* 0x008fe200078e02b4 */
[----:B------:R1:W-:Y:S02]  /*6d80*/  LDGSTS.E [R11+0x8800], desc[UR16][R146.64], P2 ;  /* 0x08800000920b7fae */ /* 0x0003e40009121850 */
[----:B------:R-:W-:Y:S02]  /*6d90*/  ISETP.GE.U32.AND P1, PT, R251, 0x7fffffa0, PT ;  /* 0x7fffffa0fb00780c */ /* 0x000fe40003f26070 */
[----:B------:R3:W-:Y:S01]  /*6da0*/  LDGSTS.E [R11+0x8c00], desc[UR16][R28.64], P2 ;  /* 0x08c000001c0b7fae */ /* 0x0007e20009121850 */
[----:B--2---:R-:W-:Y:S01]  /*6db0*/  VIADD R244, R244, 0xffffffbd ;  /* 0xffffffbdf4f47836 */ /* 0x004fe20000000000 */
[----:B------:R-:W2:Y:S01]  /*6dc0*/  LDC R251, c[0x0][0x230] ;  /* 0x00008c00fffb7b82 */ /* 0x000ea20000000800 */
[C---:B----4-:R-:W-:Y:S01]  /*6dd0*/  IMAD.WIDE R30, R7.reuse, 0x4, R30 ;  /* 0x00000004071e7825 */ /* 0x050fe200078e021e */
[----:B------:R4:W-:Y:S02]  /*6de0*/  LDGSTS.E [R11+0x9000], desc[UR16][R144.64], P2 ;  /* 0x09000000900b7fae */ /* 0x0009e40009121850 */
[----:B------:R-:W-:Y:S01]  /*6df0*/  ISETP.GE.U32.AND P0, PT, R244, 0x7fffff9e, PT ;  /* 0x7fffff9ef400780c */ /* 0x000fe20003f06070 */
[C---:B------:R-:W-:Y:S01]  /*6e00*/  IMAD.WIDE R148, R7.reuse, 0x4, R148 ;  /* 0x0000000407947825 */ /* 0x040fe200078e0294 */
[----:B------:R4:W-:Y:S02]  /*6e10*/  LDGSTS.E [R11+0x9400], desc[UR16][R142.64], P2 ;  /* 0x094000008e0b7fae */ /* 0x0009e40009121850 */
[----:B------:R-:W2:Y:S01]  /*6e20*/  LDC R244, c[0x0][0x230] ;  /* 0x00008c00fff47b82 */ /* 0x000ea20000000800 */
[C---:B-1----:R-:W-:Y:S01]  /*6e30*/  IMAD.WIDE R146, R7.reuse, 0x4, R146 ;  /* 0x0000000407927825 */ /* 0x042fe200078e0292 */
[----:B------:R1:W-:Y:S03]  /*6e40*/  LDGSTS.E [R11+0x9800], desc[UR16][R140.64], P2 ;  /* 0x098000008c0b7fae */ /* 0x0003e60009121850 */
[C---:B---3--:R-:W-:Y:S01]  /*6e50*/  IMAD.WIDE R28, R7.reuse, 0x4, R28 ;  /* 0x00000004071c7825 */ /* 0x048fe200078e021c */
[----:B------:R3:W-:Y:S03]  /*6e60*/  LDGSTS.E [R11+0x9c00], desc[UR16][R138.64], P2 ;  /* 0x09c000008a0b7fae */ /* 0x0007e60009121850 */
[C---:B----4-:R-:W-:Y:S01]  /*6e70*/  IMAD.WIDE R144, R7.reuse, 0x4, R144 ;  /* 0x0000000407907825 */ /* 0x050fe200078e0290 */
[----:B------:R4:W-:Y:S03]  /*6e80*/  LDGSTS.E [R11+0xa000], desc[UR16][R136.64], P2 ;  /* 0x0a000000880b7fae */ /* 0x0009e60009121850 */
[----:B------:R-:W-:Y:S01]  /*6e90*/  IMAD.WIDE R142, R7, 0x4, R142 ;  /* 0x00000004078e7825 */ /* 0x000fe200078e028e */
[----:B------:R4:W-:Y:S03]  /*6ea0*/  LDGSTS.E [R11+0xa400], desc[UR16][R134.64], P2 ;  /* 0x0a400000860b7fae */ /* 0x0009e60009121850 */
[----:B--2---:R-:W-:Y:S01]  /*6eb0*/  VIADD R251, R251, 0xffffffbc ;  /* 0xffffffbcfbfb7836 */ /* 0x004fe20000000000 */
[----:B------:R2:W-:Y:S01]  /*6ec0*/  LDGSTS.E [R11+0xa800], desc[UR16][R132.64], P2 ;  /* 0x0a800000840b7fae */ /* 0x0005e20009121850 */
[----:B-1----:R-:W-:-:S03]  /*6ed0*/  IMAD.WIDE R140, R7, 0x4, R140 ;  /* 0x00000004078c7825 */ /* 0x002fc600078e028c */
[----:B------:R1:W-:Y:S01]  /*6ee0*/  LDGSTS.E [R11+0xac00], desc[UR16][R130.64], P2 ;  /* 0x0ac00000820b7fae */ /* 0x0003e20009121850 */
[----:B------:R-:W-:Y:S01]  /*6ef0*/  ISETP.GE.U32.AND P3, PT, R251, 0x7fffff9d, PT ;  /* 0x7fffff9dfb00780c */ /* 0x000fe20003f66070 */
[----:B------:R-:W-:Y:S01]  /*6f00*/  VIADD R244, R244, 0xffffffbb ;  /* 0xffffffbbf4f47836 */ /* 0x000fe20000000000 */
[----:B------:R-:W1:Y:S01]  /*6f10*/  LDC R251, c[0x0][0x230] ;  /* 0x00008c00fffb7b82 */ /* 0x000e620000000800 */
[----:B------:R1:W-:Y:S01]  /*6f20*/  LDGSTS.E [R11+0xb000], desc[UR16][R128.64], P2 ;  /* 0x0b000000800b7fae */ /* 0x0003e20009121850 */
[C---:B---3--:R-:W-:Y:S02]  /*6f30*/  IMAD.WIDE R138, R7.reuse, 0x4, R138 ;  /* 0x00000004078a7825 */ /* 0x048fe400078e028a */
[----:B------:R-:W-:Y:S01]  /*6f40*/  ISETP.GE.U32.AND P5, PT, R244, 0x7fffff9c, PT ;  /* 0x7fffff9cf400780c */ /* 0x000fe20003fa6070 */
[----:B------:R3:W-:Y:S01]  /*6f50*/  LDGSTS.E [R11+0xb400], desc[UR16][R126.64], P2 ;  /* 0x0b4000007e0b7fae */ /* 0x0007e20009121850 */
[C---:B----4-:R-:W-:Y:S02]  /*6f60*/  IMAD.WIDE R136, R7.reuse, 0x4, R136 ;  /* 0x0000000407887825 */ /* 0x050fe400078e0288 */
[----:B------:R-:W4:Y:S01]  /*6f70*/  LDC R244, c[0x0][0x230] ;  /* 0x00008c00fff47b82 */ /* 0x000f220000000800 */
[----:B------:R4:W-:Y:S01]  /*6f80*/  LDGSTS.E [R11+0xb800], desc[UR16][R124.64], P2 ;  /* 0x0b8000007c0b7fae */ /* 0x0009e20009121850 */
[----:B------:R-:W-:-:S03]  /*6f90*/  IMAD.WIDE R134, R7, 0x4, R134 ;  /* 0x0000000407867825 */ /* 0x000fc600078e0286 */
[----:B------:R4:W-:Y:S01]  /*6fa0*/  LDGSTS.E [R11+0xbc00], desc[UR16][R122.64], P2 ;  /* 0x0bc000007a0b7fae */ /* 0x0009e20009121850 */
[----:B--2---:R-:W-:-:S03]  /*6fb0*/  IMAD.WIDE R132, R7, 0x4, R132 ;  /* 0x0000000407847825 */ /* 0x004fc600078e0284 */
[----:B------:R2:W-:Y:S01]  /*6fc0*/  LDGSTS.E [R11+0xc000], desc[UR16][R218.64], P2 ;  /* 0x0c000000da0b7fae */ /* 0x0005e20009121850 */
[----:B-1----:R-:W-:-:S03]  /*6fd0*/  IMAD.WIDE R130, R7, 0x4, R130 ;  /* 0x0000000407827825 */ /* 0x002fc600078e0282 */
[----:B------:R1:W-:Y:S01]  /*6fe0*/  LDGSTS.E [R11+0xc400], desc[UR16][R60.64], P2 ;  /* 0x0c4000003c0b7fae */ /* 0x0003e20009121850 */
[----:B------:R-:W-:-:S03]  /*6ff0*/  IMAD.WIDE R128, R7, 0x4, R128 ;  /* 0x0000000407807825 */ /* 0x000fc600078e0280 */
[----:B------:R1:W-:Y:S01]  /*7000*/  LDGSTS.E [R11+0xc800], desc[UR16][R58.64], P2 ;  /* 0x0c8000003a0b7fae */ /* 0x0003e20009121850 */
[----:B------:R-:W-:Y:S02]  /*7010*/  VIADD R251, R251, 0xffffffb9 ;  /* 0xffffffb9fbfb7836 */ /* 0x000fe40000000000 */
[C---:B---3--:R-:W-:Y:S01]  /*7020*/  IMAD.WIDE R126, R7.reuse, 0x4, R126 ;  /* 0x00000004077e7825 */ /* 0x048fe200078e027e */
[----:B------:R3:W-:Y:S03]  /*7030*/  LDGSTS.E [R11+0xcc00], desc[UR16][R56.64], P2 ;  /* 0x0cc00000380b7fae */ /* 0x0007e60009121850 */
[----:B----4-:R-:W-:Y:S01]  /*7040*/  VIADD R244, R244, 0xffffffba ;  /* 0xffffffbaf4f47836 */ /* 0x010fe20000000000 */
[----:B------:R4:W-:Y:S01]  /*7050*/  LDGSTS.E [R11+0xd000], desc[UR16][R54.64], P2 ;  /* 0x0d000000360b7fae */ /* 0x0009e20009121850 */
[----:B------:R-:W-:-:S03]  /*7060*/  IMAD.WIDE R124, R7, 0x4, R124 ;  /* 0x00000004077c7825 */ /* 0x000fc600078e027c */
        /* <DEDUP_REMOVED lines=9> */
[----:B---3--:R-:W-:-:S03]  /*7100*/  IMAD.WIDE R56, R7, 0x4, R56 ;  /* 0x0000000407387825 */ /* 0x008fc600078e0238 */
[----:B------:R3:W-:Y:S01]  /*7110*/  LDGSTS.E [R11+0xe800], desc[UR16][R42.64], P2 ;  /* 0x0e8000002a0b7fae */ /* 0x0007e20009121850 */
[----:B----4-:R-:W-:-:S03]  /*7120*/  IMAD.WIDE R54, R7, 0x4, R54 ;  /* 0x0000000407367825 */ /* 0x010fc600078e0236 */
        /* <DEDUP_REMOVED lines=73> */
[----:B------:R-:W-:Y:S01]  /*75c0*/  ISETP.GE.U32.AND P2, PT, R244, 0x7fffff9b, PT ;  /* 0x7fffff9bf400780c */ /* 0x000fe20003f46070 */
[C---:B------:R-:W-:Y:S01]  /*75d0*/  IMAD.WIDE R104, R7.reuse, 0x4, R104 ;  /* 0x0000000407687825 */ /* 0x040fe200078e0268 */
[----:B------:R-:W4:Y:S01]  /*75e0*/  LDC R244, c[0x0][0x230] ;  /* 0x00008c00fff47b82 */ /* 0x000f220000000800 */
[----:B------:R-:W0:Y:S02]  /*75f0*/  LDGDEPBAR ;  /* 0x00000000000079af */ /* 0x000e240000000000 */
[----:B--2---:R-:W-:-:S05]  /*7600*/  IMAD.WIDE R102, R7, 0x4, R102 ;  /* 0x0000000407667825 */ /* 0x004fca00078e0266 */
[----:B------:R-:W-:Y:S01]  /*7610*/  BAR.SYNC.DEFER_BLOCKING 0x0 ;  /* 0x0000000000007b1d */ /* 0x000fe20000010000 */
[----:B-1----:R-:W-:-:S04]  /*7620*/  IMAD.WIDE R100, R7, 0x4, R100 ;  /* 0x0000000407647825 */ /* 0x002fc800078e0264 */
[----:B------:R-:W-:-:S04]  /*7630*/  IMAD.WIDE R98, R7, 0x4, R98 ;  /* 0x0000000407627825 */ /* 0x000fc800078e0262 */
[----:B---3--:R-:W-:-:S04]  /*7640*/  IMAD.WIDE R96, R7, 0x4, R96 ;  /* 0x0000000407607825 */ /* 0x008fc800078e0260 */
[----:B----4-:R-:W-:-:S04]  /*7650*/  IMAD.WIDE R94, R7, 0x4, R94 ;  /* 0x00000004075e7825 */ /* 0x010fc800078e025e */
[----:B------:R-:W-:-:S04]  /*7660*/  IMAD.WIDE R92, R7, 0x4, R92 ;  /* 0x00000004075c7825 */ /* 0x000fc800078e025c */
[----:B------:R-:W-:Y:S01]  /*7670*/  VIADD R244, R244, 0xffffffb8 ;  /* 0xffffffb8f4f47836 */ /* 0x000fe20000000000 */
[----:B------:R-:W-:Y:S01]  /*7680*/  @!PT LDS RZ, [RZ] ;  /* 0x00000000fffff984 */ /* 0x000fe20000000800 */
[----:B------:R-:W-:Y:S01]  /*7690*/  @!PT LDS RZ, [RZ] ;  /* 0x00000000fffff984 */ /* 0x000fe20000000800 */
[----:B------:R-:W-:Y:S01]  /*76a0*/  @!PT LDS RZ, [RZ] ;  /* 0x00000000fffff984 */ /* 0x000fe20000000800 */
[----:B------:R1:W-:Y:S01]  /*76b0*/  LDGSTS.E [R22+0x48000], desc[UR16][R200.64], !P1 ;  /* 0x48000000c8167fae */ /* 0x0003e2000c921850 */
[----:B------:R-:W-:Y:S02]  /*76c0*/  ISETP.GE.U32.AND P1, PT, R251, 0x7fffff9a, PT ;  /* 0x7fffff9afb00780c */ /* 0x000fe40003f26070 */
[----:B------:R-:W2:Y:S01]  /*76d0*/  LDC R251, c[0x0][0x230] ;  /* 0x00008c00fffb7b82 */ /* 0x000ea20000000800 */
[----:B------:R3:W-:Y:S01]  /*76e0*/  LDGSTS.E [R22+0x48004], desc[UR16][R206.64], !P6 ;  /* 0x48004000ce167fae */ /* 0x0007e2000f121850 */
[----:B------:R-:W-:-:S03]  /*76f0*/  ISETP.GE.U32.AND P6, PT, R244, 0x7fffff99, PT ;  /* 0x7fffff99f400780c */ /* 0x000fc60003fc6070 */
[----:B------:R4:W-:Y:S03]  /*7700*/  LDGSTS.E [R22+0x48008], desc[UR16][R186.64], !P0 ;  /* 0x48008000ba167fae */ /* 0x0009e6000c121850 */
[----:B------:R-:W2:Y:S01]  /*7710*/  LDC R244, c[0x0][0x230] ;  /* 0x00008c00fff47b82 */ /* 0x000ea20000000800 */
[----:B------:R4:W-:Y:S01]  /*7720*/  LDGSTS.E [R22+0x4800c], desc[UR16][R190.64], !P3 ;  /* 0x4800c000be167fae */ /* 0x0009e2000d921850 */
[----:B-1----:R-:W-:-:S03]  /*7730*/  IMAD.WIDE R200, R9, 0x4, R200 ;  /* 0x0000000409c87825 */ /* 0x002fc600078e02c8 */
[----:B------:R1:W-:Y:S01]  /*7740*/  LDGSTS.E [R20+0x48000], desc[UR16][R202.64], !P5 ;  /* 0x48000000ca147fae */ /* 0x0003e2000e921850 */
[----:B---3--:R-:W-:-:S03]  /*7750*/  IMAD.WIDE R206, R9, 0x4, R206 ;  /* 0x0000000409ce7825 */ /* 0x008fc600078e02ce */
[----:B------:R3:W-:Y:S01]  /*7760*/  LDGSTS.E [R20+0x48004], desc[UR16][R178.64], !P2 ;  /* 0x48004000b2147fae */ /* 0x0007e2000d121850 */
[----:B----4-:R-:W-:-:S03]  /*7770*/  IMAD.WIDE R186, R9, 0x4, R186 ;  /* 0x0000000409ba7825 */ /* 0x010fc600078e02ba */
[----:B------:R4:W-:Y:S01]  /*7780*/  LDGSTS.E [R20+0x48008], desc[UR16][R196.64], !P1 ;  /* 0x48008000c4147fae */ /* 0x0009e2000c921850 */
[----:B------:R-:W-:-:S03]  /*7790*/  IMAD.WIDE R190, R9, 0x4, R190 ;  /* 0x0000000409be7825 */ /* 0x000fc600078e02be */
[----:B------:R4:W-:Y:S01]  /*77a0*/  LDGSTS.E [R20+0x4800c], desc[UR16][R26.64], !P6 ;  /* 0x4800c0001a147fae */ /* 0x0009e2000f121850 */
[----:B--2---:R-:W-:Y:S02]  /*77b0*/  VIADD R251, R251, 0xffffffb7 ;  /* 0xffffffb7fbfb7836 */ /* 0x004fe40000000000 */
[----:B-1----:R-:W-:-:S03]  /*77c0*/  IMAD.WIDE R202, R9, 0x4, R202 ;  /* 0x0000000409ca7825 */ /* 0x002fc600078e02ca */
[----:B------:R-:W-:Y:S01]  /*77d0*/  ISETP.GE.U32.AND P0, PT, R251, 0x7fffff98, PT ;  /* 0x7fffff98fb00780c */ /* 0x000fe20003f06070 */
[----:B------:R-:W-:Y:S01]  /*77e0*/  VIADD R244, R244, 0xffffffb6 ;  /* 0xffffffb6f4f47836 */ /* 0x000fe20000000000 */
[----:B------:R-:W1:Y:S01]  /*77f0*/  LDC R251, c[0x0][0x230] ;  /* 0x00008c00fffb7b82 */ /* 0x000e620000000800 */
[----:B---3--:R-:W-:-:S03]  /*7800*/  IMAD.WIDE R178, R9, 0x4, R178 ;  /* 0x0000000409b27825 */ /* 0x008fc600078e02b2 */
[----:B------:R-:W-:Y:S01]  /*7810*/  ISETP.GE.U32.AND P3, PT, R244, 0x7fffff97, PT ;  /* 0x7fffff97f400780c */ /* 0x000fe20003f66070 */
[----:B----4-:R-:W-:-:S03]  /*7820*/  IMAD.WIDE R196, R9, 0x4, R196 ;  /* 0x0000000409c47825 */ /* 0x010fc600078e02c4 */
[----:B------:R-:W2:Y:S01]  /*7830*/  LDC R244, c[0x0][0x230] ;  /* 0x00008c00fff47b82 */ /* 0x000ea20000000800 */
[C---:B------:R-:W-:Y:S02]  /*7840*/  IMAD.WIDE R26, R9.reuse, 0x4, R26 ;  /* 0x00000004091a7825 */ /* 0x040fe400078e021a */
[----:B------:R3:W-:Y:S06]  /*7850*/  LDGSTS.E [R23+0x48000], desc[UR16][R192.64], !P0 ;  /* 0x48000000c0177fae */ /* 0x0007ec000c121850 */
[----:B------:R4:W-:Y:S01]  /*7860*/  LDGSTS.E [R23+0x48004], desc[UR16][R208.64], !P3 ;  /* 0x48004000d0177fae */ /* 0x0009e2000d921850 */
[----:B---3--:R-:W-:-:S04]  /*7870*/  IMAD.WIDE R192, R9, 0x4, R192 ;  /* 0x0000000409c07825 */ /* 0x008fc800078e02c0 */
[----:B-1----:R-:W-:Y:S02]  /*7880*/  VIADD R251, R251, 0xffffffb5 ;  /* 0xffffffb5fbfb7836 */ /* 0x002fe40000000000 */
[----:B----4-:R-:W-:-:S03]  /*7890*/  IMAD.WIDE R208, R9, 0x4, R208 ;  /* 0x0000000409d07825 */ /* 0x010fc600078e02d0 */
[----:B------:R-:W-:Y:S01]  /*78a0*/  ISETP.GE.U32.AND P5, PT, R251, 0x7fffff96, PT ;  /* 0x7fffff96fb00780c */ /* 0x000fe20003fa6070 */
[----:B--2---:R-:W-:Y:S01]  /*78b0*/  VIADD R244, R244, 0xffffffb4 ;  /* 0xffffffb4f4f47836 */ /* 0x004fe20000000000 */
[----:B------:R-:W1:Y:S04]  /*78c0*/  LDC R251, c[0x0][0x230] ;  /* 0x00008c00fffb7b82 */ /* 0x000e680000000800 */
[----:B------:R-:W-:-:S07]  /*78d0*/  ISETP.GE.U32.AND P2, PT, R244, 0x7fffff95, PT ;  /* 0x7fffff95f400780c */ /* 0x000fce0003f46070 */
[----:B------:R2:W-:Y:S06]  /*78e0*/  LDGSTS.E [R23+0x48008], desc[UR16][R150.64], !P5 ;  /* 0x4800800096177fae */ /* 0x0005ec000e921850 */
[----:B------:R3:W-:Y:S01]  /*78f0*/  LDGSTS.E [R23+0x4800c], desc[UR16][R194.64], !P2 ;  /* 0x4800c000c2177fae */ /* 0x0007e2000d121850 */
[----:B--2---:R-:W-:-:S04]  /*7900*/  IMAD.WIDE R150, R9, 0x4, R150 ;  /* 0x0000000409967825 */ /* 0x004fc800078e0296 */
[----:B-1----:R-:W-:Y:S02]  /*7910*/  VIADD R244, R251, 0xffffffb3 ;  /* 0xffffffb3fbf47836 */ /* 0x002fe40000000000 */
[----:B------:R-:W1:Y:S01]  /*7920*/  LDC R251, c[0x0][0x230] ;  /* 0x00008c00fffb7b82 */ /* 0x000e620000000800 */
[----:B---3--:R-:W-:Y:S02]  /*7930*/  IMAD.WIDE R194, R9, 0x4, R194 ;  /* 0x0000000409c27825 */ /* 0x008fe400078e02c2 */
[----:B------:R-:W-:-:S05]  /*7940*/  ISETP.GE.U32.AND P1, PT, R244, 0x7fffff94, PT ;  /* 0x7fffff94f400780c */ /* 0x000fca0003f26070 */
        /* <DEDUP_REMOVED lines=47> */
[----:B------:R-:W-:-:S05]  /*7c40*/  ISETP.GE.U32.AND P5, PT, R244, 0x7fffff8a, PT ;  /* 0x7fffff8af400780c */ /* 0x000fca0003fa6070 */
[----:B------:R2:W-:Y:S08]  /*7c50*/  LDGSTS.E [R17+0x48004], desc[UR16][R166.64], !P3 ;  /* 0x48004000a6117fae */ /* 0x0005f0000d921850 */
        /* <DEDUP_REMOVED lines=329> */
[----:B-1----:R-:W-:-:S05]  /*90f0*/  VIADD R251, R251, 0xffffff83 ;  /* 0xffffff83fbfb7836 */ /* 0x002fca0000000000 */
        /* <DEDUP_REMOVED lines=16> */
[----:B------:R4:W-:Y:S01]  /*9200*/  LDGSTS.E [R12+0x4c008], desc[UR16][R210.64], !P2 ;  /* 0x4c008000d20c7fae */ /* 0x0009e2000d121850 */
[----:B-1----:R-:W-:-:S05]  /*9210*/  VIADD R251, R251, 0xffffff80 ;  /* 0xffffff80fbfb7836 */ /* 0x002fca0000000000 */
[----:B------:R-:W-:Y:S02]  /*9220*/  ISETP.GE.U32.AND P3, PT, R251, 0x7fffff61, PT ;  /* 0x7fffff61fb00780c */ /* 0x000fe40003f66070 */
[----:B------:R-:W1:Y:S01]  /*9230*/  LDC R251, c[0x0][0x230] ;  /* 0x00008c00fffb7b82 */ /* 0x000e620000000800 */
[----:B--2---:R-:W-:-:S05]  /*9240*/  VIADD R244, R244, 0xffffff7e ;  /* 0xffffff7ef4f47836 */ /* 0x004fca0000000000 */
[----:B------:R-:W-:Y:S02]  /*9250*/  ISETP.GE.U32.AND P1, PT, R244, 0x7fffff5f, PT ;  /* 0x7fffff5ff400780c */ /* 0x000fe40003f26070 */
[----:B------:R-:W2:Y:S03]  /*9260*/  LDC R244, c[0x0][0x230] ;  /* 0x00008c00fff47b82 */ /* 0x000ea60000000800 */
[----:B------:R4:W-:Y:S04]  /*9270*/  LDGSTS.E [R12+0x4c00c], desc[UR16][R180.64], !P3 ;  /* 0x4c00c000b40c7fae */ /* 0x0009e8000d921850 */
[----:B------:R-:W0:Y:S04]  /*9280*/  LDGDEPBAR ;  /* 0x00000000000079af */ /* 0x000e280000000000 */
[----:B------:R4:W-:Y:S04]  /*9290*/  LDGSTS.E [R11+0x18000], desc[UR16][R30.64], P6 ;  /* 0x180000001e0b7fae */ /* 0x0009e8000b121850 */
[----:B------:R4:W-:Y:S01]  /*92a0*/  LDGSTS.E [R11+0x18400], desc[UR16][R148.64], P6 ;  /* 0x18400000940b7fae */ /* 0x0009e2000b121850 */
[----:B-1----:R-:W-:-:S03]  /*92b0*/  VIADD R251, R251, 0xffffff7f ;  /* 0xffffff7ffbfb7836 */ /* 0x002fc60000000000 */
[----:B------:R1:W-:Y:S02]  /*92c0*/  LDGSTS.E [R11+0x18800], desc[UR16][R146.64], P6 ;  /* 0x18800000920b7fae */ /* 0x0003e4000b121850 */
[----:B------:R-:W-:Y:S02]  /*92d0*/  ISETP.GE.U32.AND P0, PT, R251, 0x7fffff60, PT ;  /* 0x7fffff60fb00780c */ /* 0x000fe40003f06070 */
[----:B------:R1:W-:Y:S01]  /*92e0*/  LDGSTS.E [R11+0x18c00], desc[UR16][R28.64], P6 ;  /* 0x18c000001c0b7fae */ /* 0x0003e2000b121850 */
[----:B--2---:R-:W-:Y:S01]  /*92f0*/  VIADD R244, R244, 0xffffff7d ;  /* 0xffffff7df4f47836 */ /* 0x004fe20000000000 */
[----:B------:R-:W2:Y:S02]  /*9300*/  LDC R251, c[0x0][0x230] ;  /* 0x00008c00fffb7b82 */ /* 0x000ea40000000800 */
[----:B------:R1:W-:Y:S02]  /*9310*/  LDGSTS.E [R11+0x19000], desc[UR16][R144.64], P6 ;  /* 0x19000000900b7fae */ /* 0x0003e4000b121850 */
[----:B------:R-:W-:-:S02]  /*9320*/  ISETP.GE.U32.AND P4, PT, R244, 0x7fffff5e, PT ;  /* 0x7fffff5ef400780c */ /* 0x000fc40003f86070 */
[----:B------:R1:W-:Y:S02]  /*9330*/  LDGSTS.E [R11+0x19400], desc[UR16][R142.64], P6 ;  /* 0x194000008e0b7fae */ /* 0x0003e4000b121850 */
[----:B------:R-:W3:Y:S02]  /*9340*/  LDC R244, c[0x0][0x230] ;  /* 0x00008c00fff47b82 */ /* 0x000ee40000000800 */
[----:B------:R1:W-:Y:S04]  /*9350*/  LDGSTS.E [R11+0x19800], desc[UR16][R140.64], P6 ;  /* 0x198000008c0b7fae */ /* 0x0003e8000b121850 */
[----:B------:R1:W-:Y:S04]  /*9360*/  LDGSTS.E [R11+0x19c00], desc[UR16][R138.64], P6 ;  /* 0x19c000008a0b7fae */ /* 0x0003e8000b121850 */
[----:B------:R1:W-:Y:S04]  /*9370*/  LDGSTS.E [R11+0x1a000], desc[UR16][R136.64], P6 ;  /* 0x1a000000880b7fae */ /* 0x0003e8000b121850 */
[----:B------:R1:W-:Y:S01]  /*9380*/  LDGSTS.E [R11+0x1a400], desc[UR16][R134.64], P6 ;  /* 0x1a400000860b7fae */ /* 0x0003e2000b121850 */
[----:B--2---:R-:W-:-:S03]  /*9390*/  VIADD R251, R251, 0xffffff7c ;  /* 0xffffff7cfbfb7836 */ /* 0x004fc60000000000 */
[----:B------:R2:W-:Y:S02]  /*93a0*/  LDGSTS.E [R11+0x1a800], desc[UR16][R132.64], P6 ;  /* 0x1a800000840b7fae */ /* 0x0005e4000b121850 */
[----:B------:R-:W-:Y:S02]  /*93b0*/  ISETP.GE.U32.AND P2, PT, R251, 0x7fffff5d, PT ;  /* 0x7fffff5dfb00780c */ /* 0x000fe40003f46070 */
[----:B------:R2:W-:Y:S01]  /*93c0*/  LDGSTS.E [R11+0x1ac00], desc[UR16][R130.64], P6 ;  /* 0x1ac00000820b7fae */ /* 0x0005e2000b121850 */
[----:B------:R-:W4:Y:S01]  /*93d0*/  LDC R251, c[0x0][0x230] ;  /* 0x00008c00fffb7b82 */ /* 0x000f220000000800 */
[----:B---3--:R-:W-:Y:S02]  /*93e0*/  VIADD R244, R244, 0xffffff7b ;  /* 0xffffff7bf4f47836 */ /* 0x008fe40000000000 */
[----:B------:R3:W-:Y:S03]  /*93f0*/  LDGSTS.E [R11+0x1b000], desc[UR16][R128.64], P6 ;  /* 0x1b000000800b7fae */ /* 0x0007e6000b121850 */
[----:B------:R-:W-:Y:S01]  /*9400*/  ISETP.GE.U32.AND P3, PT, R244, 0x7fffff5c, PT ;  /* 0x7fffff5cf400780c */ /* 0x000fe20003f66070 */
[----:B------:R3:W-:Y:S01]  /*9410*/  LDGSTS.E [R11+0x1b400], desc[UR16][R126.64], P6 ;  /* 0x1b4000007e0b7fae */ /* 0x0007e2000b121850 */
[----:B------:R-:W1:Y:S03]  /*9420*/  LDC R244, c[0x0][0x230] ;  /* 0x00008c00fff47b82 */ /* 0x000e660000000800 */
[----:B------:R3:W-:Y:S04]  /*9430*/  LDGSTS.E [R11+0x1b800], desc[UR16][R124.64], P6 ;  /* 0x1b8000007c0b7fae */ /* 0x0007e8000b121850 */
[----:B------:R3:W-:Y:S04]  /*9440*/  LDGSTS.E [R11+0x1bc00], desc[UR16][R122.64], P6 ;  /* 0x1bc000007a0b7fae */ /* 0x0007e8000b121850 */
[----:B------:R3:W-:Y:S04]  /*9450*/  LDGSTS.E [R11+0x1c000], desc[UR16][R218.64], P6 ;  /* 0x1c000000da0b7fae */ /* 0x0007e8000b121850 */
[----:B------:R3:W-:Y:S01]  /*9460*/  LDGSTS.E [R11+0x1c400], desc[UR16][R60.64], P6 ;  /* 0x1c4000003c0b7fae */ /* 0x0007e2000b121850 */
[----:B----4-:R-:W-:-:S03]  /*9470*/  VIADD R251, R251, 0xffffff79 ;  /* 0xffffff79fbfb7836 */ /* 0x010fc60000000000 */
[----:B------:R4:W-:Y:S04]  /*9480*/  LDGSTS.E [R11+0x1c800], desc[UR16][R58.64], P6 ;  /* 0x1c8000003a0b7fae */ /* 0x0009e8000b121850 */
[----:B------:R4:W-:Y:S01]  /*9490*/  LDGSTS.E [R11+0x1cc00], desc[UR16][R56.64], P6 ;  /* 0x1cc00000380b7fae */ /* 0x0009e2000b121850 */
[----:B-1----:R-:W-:-:S03]  /*94a0*/  VIADD R244, R244, 0xffffff7a ;  /* 0xffffff7af4f47836 */ /* 0x002fc60000000000 */
[----:B------:R1:W-:Y:S04]  /*94b0*/  LDGSTS.E [R11+0x1d000], desc[UR16][R54.64], P6 ;  /* 0x1d000000360b7fae */ /* 0x0003e8000b121850 */
        /* <DEDUP_REMOVED lines=42> */
[----:B------:R1:W-:Y:S01]  /*9760*/  LDGSTS.E [R10+0x1fe00], desc[UR16][R92.64], P6 ;  /* 0x1fe000005c0a7fae */ /* 0x0003e2000b121850 */
[----:B------:R-:W-:-:S02]  /*9770*/  ISETP.GE.U32.AND P6, PT, R244, 0x7fffff5b, PT ;  /* 0x7fffff5bf400780c */ /* 0x000fc40003fc6070 */
[----:B------:R-:W2:Y:S01]  /*9780*/  LDC R244, c[0x0][0x230] ;  /* 0x00008c00fff47b82 */ /* 0x000ea20000000800 */
[----:B------:R-:W0:Y:S07]  /*9790*/  LDGDEPBAR ;  /* 0x00000000000079af */ /* 0x000e2e0000000000 */
[----:B------:R-:W-:Y:S01]  /*97a0*/  BAR.SYNC.DEFER_BLOCKING 0x0 ;  /* 0x0000000000007b1d */ /* 0x000fe20000010000 */
[----:B--2---:R-:W-:-:S05]  /*97b0*/  VIADD R244, R244, 0xffffff78 ;  /* 0xffffff78f4f47836 */ /* 0x004fca0000000000 */
[----:B------:R-:W-:Y:S01]  /*97c0*/  @!PT LDS RZ, [RZ] ;  /* 0x00000000fffff984 */ /* 0x000fe20000000800 */
[----:B------:R-:W-:Y:S01]  /*97d0*/  @!PT LDS RZ, [RZ] ;  /* 0x00000000fffff984 */ /* 0x000fe20000000800 */
[----:B------:R-:W-:Y:S01]  /*97e0*/  @!PT LDS RZ, [RZ] ;  /* 0x00000000fffff984 */ /* 0x000fe20000000800 */
[----:B------:R2:W-:Y:S01]  /*97f0*/  LDGSTS.E [R22+0x50000], desc[UR16][R200.64], !P0 ;  /* 0x50000000c8167fae */ /* 0x0005e2000c121850 */
[----:B------:R-:W-:Y:S02]  /*9800*/  ISETP.GE.U32.AND P0, PT, R251, 0x7fffff5a, PT ;  /* 0x7fffff5afb00780c */ /* 0x000fe40003f06070 */
[----:B------:R-:W3:Y:S01]  /*9810*/  LDC R251, c[0x0][0x230] ;  /* 0x00008c00fffb7b82 */ /* 0x000ee20000000800 */
[----:B------:R2:W-:Y:S01]  /*9820*/  LDGSTS.E [R22+0x50004], desc[UR16][R206.64], !P1 ;  /* 0x50004000ce167fae */ /* 0x0005e2000c921850 */
[----:B------:R-:W-:-:S03]  /*9830*/  ISETP.GE.U32.AND P1, PT, R244, 0x7fffff59, PT ;  /* 0x7fffff59f400780c */ /* 0x000fc60003f26070 */
[----:B------:R2:W-:Y:S03]  /*9840*/  LDGSTS.E [R22+0x50008], desc[UR16][R186.64], !P4 ;  /* 0x50008000ba167fae */ /* 0x0005e6000e121850 */
[----:B------:R-:W4:Y:S01]  /*9850*/  LDC R244, c[0x0][0x230] ;  /* 0x00008c00fff47b82 */ /* 0x000f220000000800 */
[----:B------:R2:W-:Y:S04]  /*9860*/  LDGSTS.E [R22+0x5000c], desc[UR16][R190.64], !P2 ;  /* 0x5000c000be167fae */ /* 0x0005e8000d121850 */
[----:B------:R2:W-:Y:S04]  /*9870*/  LDGSTS.E [R20+0x50000], desc[UR16][R202.64], !P3 ;  /* 0x50000000ca147fae */ /* 0x0005e8000d921850 */
[----:B------:R2:W-:Y:S04]  /*9880*/  LDGSTS.E [R20+0x50004], desc[UR16][R178.64], !P6 ;  /* 0x50004000b2147fae */ /* 0x0005e8000f121850 */
[----:B------:R2:W-:Y:S01]  /*9890*/  LDGSTS.E [R20+0x50008], desc[UR16][R196.64], !P0 ;  /* 0x50008000c4147fae */ /* 0x0005e2000c121850 */
[----:B---3--:R-:W-:-:S03]  /*98a0*/  VIADD R251, R251, 0xffffff77 ;  /* 0xffffff77fbfb7836 */ /* 0x008fc60000000000 */
[----:B------:R3:W-:Y:S02]  /*98b0*/  LDGSTS.E [R20+0x5000c], desc[UR16][R26.64], !P1 ;  /* 0x5000c0001a147fae */ /* 0x0007e4000c921850 */
[----:B------:R-:W-:Y:S02]  /*98c0*/  ISETP.GE.U32.AND P4, PT, R251, 0x7fffff58, PT ;  /* 0x7fffff58fb00780c */ /* 0x000fe40003f86070 */
[----:B------:R-:W1:Y:S01]  /*98d0*/  LDC R251, c[0x0][0x230] ;  /* 0x00008c00fffb7b82 */ /* 0x000e620000000800 */
[----:B----4-:R-:W-:-:S05]  /*98e0*/  VIADD R244, R244, 0xffffff76 ;  /* 0xffffff76f4f47836 */ /* 0x010fca0000000000 */
[----:B------:R-:W-:Y:S02]  /*98f0*/  ISETP.GE.U32.AND P2, PT, R244, 0x7fffff57, PT ;  /* 0x7fffff57f400780c */ /* 0x000fe40003f46070 */
[----:B------:R-:W4:Y:S03]  /*9900*/  LDC R244, c[0x0][0x230] ;  /* 0x00008c00fff47b82 */ /* 0x000f260000000800 */
[----:B------:R3:W-:Y:S08]  /*9910*/  LDGSTS.E [R23+0x50000], desc[UR16][R192.64], !P4 ;  /* 0x50000000c0177fae */ /* 0x0007f0000e121850 */
[----:B------:R3:W-:Y:S01]  /*9920*/  LDGSTS.E [R23+0x50004], desc[UR16][R208.64], !P2 ;  /* 0x50004000d0177fae */ /* 0x0007e2000d121850 */
[----:B-1----:R-:W-:-:S05]  /*9930*/  VIADD R251, R251, 0xffffff75 ;  /* 0xffffff75fbfb7836 */ /* 0x002fca0000000000 */
[----:B------:R-:W-:Y:S02]  /*9940*/  ISETP.GE.U32.AND P3, PT, R251, 0x7fffff56, PT ;  /* 0x7fffff56fb00780c */ /* 0x000fe40003f66070 */
[----:B------:R-:W1:Y:S01]  /*9950*/  LDC R251, c[0x0][0x230] ;  /* 0x00008c00fffb7b82 */ /* 0x000e620000000800 */
[----:B----4-:R-:W-:-:S05]  /*9960*/  VIADD R244, R244, 0xffffff74 ;  /* 0xffffff74f4f47836 */ /* 0x010fca0000000000 */
[----:B------:R-:W-:-:S05]  /*9970*/  ISETP.GE.U32.AND P6, PT, R244, 0x7fffff55, PT ;  /* 0x7fffff55f400780c */ /* 0x000fca0003fc6070 */
[----:B------:R4:W-:Y:S08]  /*9980*/  LDGSTS.E [R23+0x50008], desc[UR16][R150.64], !P3 ;  /* 0x5000800096177fae */ /* 0x0009f0000d921850 */
[----:B------:R4:W-:Y:S01]  /*9990*/  LDGSTS.E [R23+0x5000c], desc[UR16][R194.64], !P6 ;  /* 0x5000c000c2177fae */ /* 0x0009e2000f121850 */
[----:B-1----:R-:W-:Y:S02]  /*99a0*/  VIADD R244, R251, 0xffffff73 ;  /* 0xffffff73fbf47836 */ /* 0x002fe40000000000 */
[----:B------:R-:W1:Y:S03]  /*99b0*/  LDC R251, c[0x0][0x230] ;  /* 0x00008c00fffb7b82 */ /* 0x000e660000000800 */
[----:B------:R-:W-:-:S05]  /*99c0*/  ISETP.GE.U32.AND P0, PT, R244, 0x7fffff54, PT ;  /* 0x7fffff54f400780c */ /* 0x000fca0003f06070 */
[----:B------:R-:W2:Y:S08]  /*99d0*/  LDC R244, c[0x0][0x230] ;  /* 0x00008c00fff47b82 */ /* 0x000eb00000000800 */
        /* <DEDUP_REMOVED lines=37> */
[----:B------:R-:W-:-:S05]  /*9c30*/  ISETP.GE.U32.AND P3, PT, R244, 0x7fffff4a, PT ;  /* 0x7fffff4af400780c */ /* 0x000fca0003f66070 */
[----:B------:R2:W-:Y:S08]  /*9c40*/  LDGSTS.E [R17+0x50004], desc[UR16][R166.64], !P2 ;  /* 0x50004000a6117fae */ /* 0x0005f0000d121850 */
[----:B------:R2:W-:Y:S01]  /*9c50*/  LDGSTS.E [R17+0x50008], desc[UR16][R214.64], !P3 ;  /* 0x50008000d6117fae */ /* 0x0005e2000d921850 */
[----:B-1----:R-:W-:Y:S02]  /*9c60*/  VIADD R244, R251, 0xffffff68 ;  /* 0xffffff68fbf47836 */ /* 0x002fe40000000000 */
[----:B------:R-:W1:Y:S03]  /*9c70*/  LDC R251, c[0x0][0x230] ;  /* 0x00008c00fffb7b82 */ /* 0x000e660000000800 */
[----:B------:R-:W-:-:S05]  /*9c80*/  ISETP.GE.U32.AND P6, PT, R244, 0x7fffff49, PT ;  /* 0x7fffff49f400780c */ /* 0x000fca0003fc6070 */
[----:B------:R-:W3:Y:S08]  /*9c90*/  LDC R244, c[0x0][0x230] ;  /* 0x00008c00fff47b82 */ /* 0x000ef00000000800 */
[----:B------:R2:W-:Y:S01]  /*9ca0*/  LDGSTS.E [R17+0x5000c], desc[UR16][R184.64], !P6 ;  /* 0x5000c000b8117fae */ /* 0x0005e2000f121850 */
[----:B-1----:R-:W-:-:S05]  /*9cb0*/  VIADD R251, R251, 0xffffff67 ;  /* 0xffffff67fbfb7836 */ /* 0x002fca0000000000 */
[----:B------:R-:W-:Y:S02]  /*9cc0*/  ISETP.GE.U32.AND P0, PT, R251, 0x7fffff48, PT ;  /* 0x7fffff48fb00780c */ /* 0x000fe40003f06070 */
[----:B------:R-:W1:Y:S01]  /*9cd0*/  LDC R251, c[0x0][0x230] ;  /* 0x00008c00fffb7b82 */ /* 0x000e620000000800 */
[----:B---3--:R-:W-:-:S05]  /*9ce0*/  VIADD R244, R244, 0xffffff66 ;  /* 0xffffff66f4f47836 */ /* 0x008fca0000000000 */
[----:B------:R-:W-:Y:S02]  /*9cf0*/  ISETP.GE.U32.AND P1, PT, R244, 0x7fffff47, PT ;  /* 0x7fffff47f400780c */ /* 0x000fe40003f26070 */
[----:B------:R-:W3:Y:S03]  /*9d00*/  LDC R244, c[0x0][0x230] ;  /* 0x00008c00fff47b82 */ /* 0x000ee60000000800 */
[----:B------:R2:W-:Y:S08]  /*9d10*/  LDGSTS.E [R13+0x50000], desc[UR16][R164.64], !P0 ;  /* 0x50000000a40d7fae */ /* 0x0005f0000c121850 */
[----:B------:R2:W-:Y:S01]  /*9d20*/  LDGSTS.E [R13+0x50004], desc[UR16][R212.64], !P1 ;  /* 0x50004000d40d7fae */ /* 0x0005e2000c921850 */
[----:B-1----:R-:W-:-:S05]  /*9d30*/  VIADD R251, R251, 0xffffff65 ;  /* 0xffffff65fbfb7836 */ /* 0x002fca0000000000 */
[----:B------:R-:W-:Y:S02]  /*9d40*/  ISETP.GE.U32.AND P4, PT, R251, 0x7fffff46, PT ;  /* 0x7fffff46fb00780c */ /* 0x000fe40003f86070 */
[----:B------:R-:W1:Y:S01]  /*9d50*/  LDC R251, c[0x0][0x230] ;  /* 0x00008c00fffb7b82 */ /* 0x000e620000000800 */
[----:B---3--:R-:W-:-:S05]  /*9d60*/  VIADD R244, R244, 0xffffff64 ;  /* 0xffffff64f4f47836 */ /* 0x008fca0000000000 */
[----:B------:R-:W-:Y:S02]  /*9d70*/  ISETP.GE.U32.AND P2, PT, R244, 0x7fffff45, PT ;  /* 0x7fffff45f400780c */ /* 0x000fe40003f46070 */
[----:B------:R-:W3:Y:S01]  /*9d80*/  LDC R244, c[0x0][0x230] ;  /* 0x00008c00fff47b82 */ /* 0x000ee20000000800 */
[----:B-1----:R-:W-:-:S05]  /*9d90*/  VIADD R251, R251, 0xffffff63 ;  /* 0xffffff63fbfb7836 */ /* 0x002fca0000000000 */
[----:B------:R-:W-:Y:S02]  /*9da0*/  ISETP.GE.U32.AND P3, PT, R251, 0x7fffff44, PT ;  /* 0x7fffff44fb00780c */ /* 0x000fe40003f66070 */
[----:B------:R-:W1:Y:S01]  /*9db0*/  LDC R251, c[0x0][0x230] ;  /* 0x00008c00fffb7b82 */ /* 0x000e620000000800 */
[----:B---3--:R-:W-:-:S05]  /*9dc0*/  VIADD R244, R244, 0xffffff62 ;  /* 0xffffff62f4f47836 */ /* 0x008fca0000000000 */
[----:B------:R-:W-:Y:S02]  /*9dd0*/  ISETP.GE.U32.AND P6, PT, R244, 0x7fffff43, PT ;  /* 0x7fffff43f400780c */ /* 0x000fe40003fc6070 */
[----:B------:R-:W3:Y:S01]  /*9de0*/  LDC R244, c[0x0][0x230] ;  /* 0x00008c00fff47b82 */ /* 0x000ee20000000800 */
[----:B------:R-:W-:Y:S01]  /*9df0*/  ISETP.GT.AND P1, PT, R2, 0xbf, PT ;  /* 0x000000bf0200780c */ /* 0x000fe20003f24270 */
[----:B-1----:R-:W-:-:S05]  /*9e00*/  VIADD R251, R251, 0xffffff60 ;  /* 0xffffff60fbfb7836 */ /* 0x002fca0000000000 */
[----:B------:R-:W-:Y:S01]  /*9e10*/  ISETP.GE.AND P0, PT, R8, R251, PT ;  /* 0x000000fb0800720c */ /* 0x000fe20003f06270 */
[C---:B------:R-:W-:Y:S01]  /*9e20*/  IMAD.WIDE R24, R9.reuse, 0x4, R24 ;  /* 0x0000000409187825 */ /* 0x040fe200078e0218 */
[----:B------:R-:W5:Y:S03]  /*9e30*/  LDL.LU R8, [R1+0x3f4] ;  /* 0x0003f40001087983 */ /* 0x000f660000300800 */
[----:B---3--:R-:W-:Y:S01]  /*9e40*/  VIADD R251, R244, 0xffffff61 ;  /* 0xffffff61f4fb7836 */ /* 0x008fe20000000000 */
[----:B------:R-:W-:Y:S01]  /*9e50*/  SEL R244, RZ, 0x4, P0 ;  /* 0x00000004fff47807 */ /* 0x000fe20000000000 */
[----:B------:R1:W-:Y:S01]  /*9e60*/  LDGSTS.E [R13+0x50008], desc[UR16][R24.64], !P4 ;  /* 0x50008000180d7fae */ /* 0x0003e2000e121850 */
[----:B------:R-:W-:Y:S02]  /*9e70*/  IMAD.WIDE R162, R9, 0x4, R162 ;  /* 0x0000000409a27825 */ /* 0x000fe400078e02a2 */
[----:B------:R-:W-:Y:S01]  /*9e80*/  ISETP.GE.U32.AND P0, PT, R251, 0x7fffff42, PT ;  /* 0x7fffff42fb00780c */ /* 0x000fe20003f06070 */
[----:B------:R3:W-:Y:S01]  /*9e90*/  STL [R1], RZ ;  /* 0x000000ff01007387 */ /* 0x0007e20000100800 */
[----:B------:R-:W4:Y:S01]  /*9ea0*/  LDC R251, c[0x0][0x230] ;  /* 0x00008c00fffb7b82 */ /* 0x000f220000000800 */
[----:B------:R-:W-:Y:S01]  /*9eb0*/  SEL R244, R244, RZ, P1 ;  /* 0x000000fff4f47207 */ /* 0x000fe20000800000 */
[C---:B------:R-:W-:Y:S01]  /*9ec0*/  IMAD.WIDE R158, R9.reuse, 0x4, R158 ;  /* 0x00000004099e7825 */ /* 0x040fe200078e029e */
[----:B------:R3:W-:Y:S02]  /*9ed0*/  LDGSTS.E [R13+0x5000c], desc[UR16][R162.64], !P2 ;  /* 0x5000c000a20d7fae */ /* 0x0007e4000d121850 */
[----:B------:R-:W-:Y:S01]  /*9ee0*/  ISETP.NE.U32.AND P1, PT, R244, RZ, PT ;  /* 0x000000fff400720c */ /* 0x000fe20003f25070 */
[C---:B------:R-:W-:Y:S01]  /*9ef0*/  IMAD.WIDE R160, R9.reuse, 0x4, R160 ;  /* 0x0000000409a07825 */ /* 0x040fe200078e02a0 */
[----:B------:R3:W-:Y:S01]  /*9f00*/  LDGSTS.E [R12+0x50000], desc[UR16][R158.64], !P3 ;  /* 0x500000009e0c7fae */ /* 0x0007e2000d921850 */
[----:B------:R-:W2:Y:S02]  /*9f10*/  LDC R244, c[0x0][0x230] ;  /* 0x00008c00fff47b82 */ /* 0x000ea40000000800 */
[C---:B------:R-:W-:Y:S01]  /*9f20*/  IMAD.WIDE R210, R9.reuse, 0x4, R210 ;  /* 0x0000000409d27825 */ /* 0x040fe200078e02d2 */
[----:B------:R3:W-:Y:S03]  /*9f30*/  LDGSTS.E [R12+0x50004], desc[UR16][R160.64], !P6 ;  /* 0x50004000a00c7fae */ /* 0x0007e6000f121850 */
[----:B------:R-:W-:Y:S01]  /*9f40*/  IMAD.WIDE R180, R9, 0x4, R180 ;  /* 0x0000000409b47825 */ /* 0x000fe200078e02b4 */
[----:B------:R3:W-:Y:S03]  /*9f50*/  LDGSTS.E [R12+0x50008], desc[UR16][R210.64], !P0 ;  /* 0x50008000d20c7fae */ /* 0x0007e6000c121850 */
[C---:B------:R-:W-:Y:S01]  /*9f60*/  IMAD.WIDE R30, R7.reuse, 0x4, R30 ;  /* 0x00000004071e7825 */ /* 0x040fe200078e021e */
[----:B------:R1:W-:Y:S03]  /*9f70*/  STL [R1+0x4], RZ ;  /* 0x000004ff01007387 */ /* 0x0003e60000100800 */
[----:B------:R-:W-:Y:S01]  /*9f80*/  IMAD.WIDE R148, R7, 0x4, R148 ;  /* 0x0000000407947825 */ /* 0x000fe200078e0294 */
[----:B------:R1:W-:Y:S03]  /*9f90*/  STL [R1+0x8], RZ ;  /* 0x000008ff01007387 */ /* 0x0003e60000100800 */
[----:B----4-:R-:W-:Y:S01]  /*9fa0*/  VIADD R251, R251, 0xffffff60 ;  /* 0xffffff60fbfb7836 */ /* 0x010fe20000000000 */
[----:B------:R4:W-:Y:S01]  /*9fb0*/  STL [R1+0xc], RZ ;  /* 0x00000cff01007387 */ /* 0x0009e20000100800 */
[----:B------:R-:W-:-:S03]  /*9fc0*/  IMAD.WIDE R146, R7, 0x4, R146 ;  /* 0x0000000407927825 */ /* 0x000fc600078e0292 */
[----:B------:R-:W-:Y:S01]  /*9fd0*/  ISETP.GE.U32.AND P4, PT, R251, 0x7fffff41, PT ;  /* 0x7fffff41fb00780c */ /* 0x000fe20003f86070 */
[----:B--2---:R-:W-:Y:S01]  /*9fe0*/  VIADD R244, R244, 0xffffff5e ;  /* 0xffffff5ef4f47836 */ /* 0x004fe20000000000 */
[----:B------:R-:W2:Y:S01]  /*9ff0*/  LDC R251, c[0x0][0x230] ;  /* 0x00008c00fffb7b82 */ /* 0x000ea20000000800 */
[C---:B------:R-:W-:Y:S01]  /*a000*/  IMAD.WIDE R28, R7.reuse, 0x4, R28 ;  /* 0x00000004071c7825 */ /* 0x040fe200078e021c */
[----:B------:R4:W-:Y:S02]  /*a010*/  STL [R1+0x10], RZ ;  /* 0x000010ff01007387 */ /* 0x0009e40000100800 */
[----:B------:R-:W-:Y:S01]  /*a020*/  ISETP.GE.U32.AND P3, PT, R244, 0x7fffff3f, PT ;  /* 0x7fffff3ff400780c */ /* 0x000fe20003f66070 */
[C---:B------:R-:W-:Y:S01]  /*a030*/  IMAD.WIDE R144, R7.reuse, 0x4, R144 ;  /* 0x0000000407907825 */ /* 0x040fe200078e0290 */
[----:B------:R4:W-:Y:S02]  /*a040*/  STL [R1+0x14], RZ ;  /* 0x000014ff01007387 */ /* 0x0009e40000100800 */
[----:B------:R-:W3:Y:S01]  /*a050*/  LDC R244, c[0x0][0x230] ;  /* 0x00008c00fff47b82 */ /* 0x000ee20000000800 */
[C---:B------:R-:W-:Y:S01]  /*a060*/  IMAD.WIDE R142, R7.reuse, 0x4, R142 ;  /* 0x00000004078e7825 */ /* 0x040fe200078e028e */
[----:B------:R4:W-:Y:S03]  /*a070*/  STL [R1+0x18], RZ ;  /* 0x000018ff01007387 */ /* 0x0009e60000100800 */
[C---:B------:R-:W-:Y:S01]  /*a080*/  IMAD.WIDE R140, R7.reuse, 0x4, R140 ;  /* 0x00000004078c7825 */ /* 0x040fe200078e028c */
[----:B------:R4:W-:Y:S03]  /*a090*/  LDGSTS.E [R12+0x5000c], desc[UR16][R180.64], !P4 ;  /* 0x5000c000b40c7fae */ /* 0x0009e6000e121850 */
[C---:B------:R-:W-:Y:S01]  /*a0a0*/  IMAD.WIDE R138, R7.reuse, 0x4, R138 ;  /* 0x00000004078a7825 */ /* 0x040fe200078e028a */
[----:B------:R-:W0:Y:S03]  /*a0b0*/  LDGDEPBAR ;  /* 0x00000000000079af */ /* 0x000e260000000000 */
        /* <DEDUP_REMOVED lines=32> */
[----:B---3--:R-:W-:Y:S01]  /*a2c0*/  VIADD R244, R244, 0xffffff5d ;  /* 0xffffff5df4f47836 */ /* 0x008fe20000000000 */
[----:B------:R3:W-:Y:S01]  /*a2d0*/  LDGSTS.E [R11+0x24000], desc[UR16][R218.64], P5 ;  /* 0x24000000da0b7fae */ /* 0x0007e2000a921850 */
[----:B------:R-:W-:-:S03]  /*a2e0*/  IMAD.WIDE R46, R7, 0x4, R46 ;  /* 0x00000004072e7825 */ /* 0x000fc600078e022e */
[----:B------:R3:W-:Y:S01]  /*a2f0*/  LDGSTS.E [R11+0x24400], desc[UR16][R60.64], P5 ;  /* 0x244000003c0b7fae */ /* 0x0007e2000a921850 */
[C---:B------:R-:W-:Y:S01]  /*a300*/  IMAD.WIDE R44, R7.reuse, 0x4, R44 ;  /* 0x00000004072c7825 */ /* 0x040fe200078e022c */
[----:B------:R-:W-:Y:S02]  /*a310*/  ISETP.GE.U32.AND P6, PT, R244, 0x7fffff3e, PT ;  /* 0x7fffff3ef400780c */ /* 0x000fe40003fc6070 */
[----:B------:R3:W-:Y:S01]  /*a320*/  LDGSTS.E [R11+0x24800], desc[UR16][R58.64], P5 ;  /* 0x248000003a0b7fae */ /* 0x0007e2000a921850 */
[C---:B------:R-:W-:Y:S01]  /*a330*/  IMAD.WIDE R42, R7.reuse, 0x4, R42 ;  /* 0x00000004072a7825 */ /* 0x040fe200078e022a */
[----:B------:R-:W1:Y:S02]  /*a340*/  LDC R244, c[0x0][0x230] ;  /* 0x00008c00fff47b82 */ /* 0x000e640000000800 */
[----:B------:R3:W-:Y:S01]  /*a350*/  LDGSTS.E [R11+0x24c00], desc[UR16][R56.64], P5 ;  /* 0x24c00000380b7fae */ /* 0x0007e2000a921850 */
[----:B------:R-:W-:-:S03]  /*a360*/  IMAD.WIDE R40, R7, 0x4, R40 ;  /* 0x0000000407287825 */ /* 0x000fc600078e0228 */
[----:B------:R3:W-:Y:S01]  /*a370*/  LDGSTS.E [R11+0x25000], desc[UR16][R54.64], P5 ;  /* 0x25000000360b7fae */ /* 0x0007e2000a921850 */
[----:B------:R-:W-:-:S03]  /*a380*/  IMAD.WIDE R38, R7, 0x4, R38 ;  /* 0x0000000407267825 */ /* 0x000fc600078e0226 */
[----:B------:R3:W-:Y:S01]  /*a390*/  LDGSTS.E [R11+0x25400], desc[UR16][R52.64], P5 ;  /* 0x25400000340b7fae */ /* 0x0007e2000a921850 */
[----:B------:R-:W-:-:S03]  /*a3a0*/  IMAD.WIDE R36, R7, 0x4, R36 ;  /* 0x0000000407247825 */ /* 0x000fc600078e0224 */
[----:B------:R3:W-:Y:S01]  /*a3b0*/  LDGSTS.E [R11+0x25800], desc[UR16][R50.64], P5 ;  /* 0x25800000320b7fae */ /* 0x0007e2000a921850 */
[----:B--2---:R-:W-:Y:S02]  /*a3c0*/  VIADD R251, R251, 0xffffff5f ;  /* 0xffffff5ffbfb7836 */ /* 0x004fe40000000000 */
[----:B------:R-:W-:Y:S01]  /*a3d0*/  IMAD.WIDE R34, R7, 0x4, R34 ;  /* 0x0000000407227825 */ /* 0x000fe200078e0222 */
[----:B------:R2:W-:Y:S02]  /*a3e0*/  LDGSTS.E [R11+0x25c00], desc[UR16][R48.64], P5 ;  /* 0x25c00000300b7fae */ /* 0x0005e4000a921850 */
[----:B------:R-:W-:Y:S01]  /*a3f0*/  ISETP.GE.U32.AND P2, PT, R251, 0x7fffff40, PT ;  /* 0x7fffff40fb00780c */ /* 0x000fe20003f46070 */
[C---:B------:R-:W-:Y:S01]  /*a400*/  IMAD.WIDE R32, R7.reuse, 0x4, R32 ;  /* 0x0000000407207825 */ /* 0x040fe200078e0220 */
[----:B------:R2:W-:Y:S01]  /*a410*/  LDGSTS.E [R11+0x26000], desc[UR16][R46.64], P5 ;  /* 0x260000002e0b7fae */ /* 0x0005e2000a921850 */
[----:B------:R-:W4:Y:S02]  /*a420*/  LDC R251, c[0x0][0x230] ;  /* 0x00008c00fffb7b82 */ /* 0x000f240000000800 */
        /* <DEDUP_REMOVED lines=44> */
[----:B-1----:R-:W-:Y:S01]  /*a6f0*/  VIADD R244, R244, 0xffffff5b ;  /* 0xffffff5bf4f47836 */ /* 0x002fe20000000000 */
[----:B------:R1:W-:Y:S01]  /*a700*/  LDGSTS.E [R10+0x23e00], desc[UR16][R62.64], P5 ;  /* 0x23e000003e0a7fae */ /* 0x0003e2000a921850 */
[----:B------:R-:W-:-:S03]  /*a710*/  IMAD.WIDE R110, R7, 0x4, R110 ;  /* 0x00000004076e7825 */ /* 0x000fc600078e026e */
[----:B------:R1:W-:Y:S01]  /*a720*/  LDGSTS.E [R10+0x24200], desc[UR16][R216.64], P5 ;  /* 0x24200000d80a7fae */ /* 0x0003e2000a921850 */
[C---:B------:R-:W-:Y:S01]  /*a730*/  IMAD.WIDE R108, R7.reuse, 0x4, R108 ;  /* 0x00000004076c7825 */ /* 0x040fe200078e026c */
[----:B------:R-:W-:Y:S02]  /*a740*/  ISETP.GE.U32.AND P4, PT, R244, 0x7fffff3c, PT ;  /* 0x7fffff3cf400780c */ /* 0x000fe40003f86070 */
[----:B------:R1:W-:Y:S01]  /*a750*/  LDGSTS.E [R10+0x24600], desc[UR16][R120.64], P5 ;  /* 0x24600000780a7fae */ /* 0x0003e2000a921850 */
[C---:B------:R-:W-:Y:S01]  /*a760*/  IMAD.WIDE R106, R7.reuse, 0x4, R106 ;  /* 0x00000004076a7825 */ /* 0x040fe200078e026a */
[----:B------:R-:W3:Y:S02]  /*a770*/  LDC R244, c[0x0][0x230] ;  /* 0x00008c00fff47b82 */ /* 0x000ee40000000800 */
[----:B------:R1:W-:Y:S01]  /*a780*/  LDGSTS.E [R10+0x24a00], desc[UR16][R118.64], P5 ;  /* 0x24a00000760a7fae */ /* 0x0003e2000a921850 */
[----:B------:R-:W-:-:S03]  /*a790*/  IMAD.WIDE R104, R7, 0x4, R104 ;  /* 0x0000000407687825 */ /* 0x000fc600078e0268 */
[----:B------:R1:W-:Y:S01]  /*a7a0*/  LDGSTS.E [R10+0x24e00], desc[UR16][R116.64], P5 ;  /* 0x24e00000740a7fae */ /* 0x0003e2000a921850 */
[----:B------:R-:W-:-:S03]  /*a7b0*/  IMAD.WIDE R102, R7, 0x4, R102 ;  /* 0x0000000407667825 */ /* 0x000fc600078e0266 */
[----:B------:R1:W-:Y:S01]  /*a7c0*/  LDGSTS.E [R10+0x25200], desc[UR16][R114.64], P5 ;  /* 0x25200000720a7fae */ /* 0x0003e2000a921850 */
[----:B------:R-:W-:-:S03]  /*a7d0*/  IMAD.WIDE R100, R7, 0x4, R100 ;  /* 0x0000000407647825 */ /* 0x000fc600078e0264 */
[----:B------:R1:W-:Y:S01]  /*a7e0*/  LDGSTS.E [R10+0x25600], desc[UR16][R112.64], P5 ;  /* 0x25600000700a7fae */ /* 0x0003e2000a921850 */
[----:B----4-:R-:W-:Y:S02]  /*a7f0*/  VIADD R251, R251, 0xffffff5c ;  /* 0xffffff5cfbfb7836 */ /* 0x010fe40000000000 */
[----:B------:R-:W-:Y:S01]  /*a800*/  IMAD.WIDE R98, R7, 0x4, R98 ;  /* 0x0000000407627825 */ /* 0x000fe200078e0262 */
[----:B------:R4:W-:Y:S02]  /*a810*/  LDGSTS.E [R10+0x25a00], desc[UR16][R110.64], P5 ;  /* 0x25a000006e0a7fae */ /* 0x0009e4000a921850 */
[----:B------:R-:W-:Y:S01]  /*a820*/  ISETP.GE.U32.AND P0, PT, R251, 0x7fffff3d, PT ;  /* 0x7fffff3dfb00780c */ /* 0x000fe20003f06070 */
[C---:B------:R-:W-:Y:S01]  /*a830*/  IMAD.WIDE R96, R7.reuse, 0x4, R96 ;  /* 0x0000000407607825 */ /* 0x040fe200078e0260 */
[----:B------:R4:W-:Y:S01]  /*a840*/  LDGSTS.E [R10+0x25e00], desc[UR16][R108.64], P5 ;  /* 0x25e000006c0a7fae */ /* 0x0009e2000a921850 */
[----:B------:R-:W2:Y:S02]  /*a850*/  LDC R251, c[0x0][0x230] ;  /* 0x00008c00fffb7b82 */ /* 0x000ea40000000800 */
[C---:B------:R-:W-:Y:S01]  /*a860*/  IMAD.WIDE R94, R7.reuse, 0x4, R94 ;  /* 0x00000004075e7825 */ /* 0x040fe200078e025e */
[----:B------:R4:W-:Y:S03]  /*a870*/  LDGSTS.E [R10+0x26200], desc[UR16][R106.64], P5 ;  /* 0x262000006a0a7fae */ /* 0x0009e6000a921850 */
[----:B------:R-:W-:Y:S01]  /*a880*/  IMAD.WIDE R92, R7, 0x4, R92 ;  /* 0x00000004075c7825 */ /* 0x000fe200078e025c */
[----:B------:R4:W-:Y:S03]  /*a890*/  LDGSTS.E [R10+0x26600], desc[UR16][R104.64], P5 ;  /* 0x26600000680a7fae */ /* 0x0009e6000a921850 */
[----:B---3--:R-:W-:Y:S01]  /*a8a0*/  VIADD R244, R244, 0xffffff5a ;  /* 0xffffff5af4f47836 */ /* 0x008fe20000000000 */
        /* <DEDUP_REMOVED lines=11> */
[----:B------:R-:W-:Y:S01]  /*a960*/  ISETP.GE.U32.AND P5, PT, R244, 0x7fffff3b, PT ;  /* 0x7fffff3bf400780c */ /* 0x000fe20003fa6070 */
[----:B--2---:R-:W-:Y:S02]  /*a970*/  VIADD R244, R251, 0xffffff59 ;  /* 0xffffff59fbf47836 */ /* 0x004fe40000000000 */
[----:B------:R-:W0:Y:S01]  /*a980*/  LDGDEPBAR ;  /* 0x00000000000079af */ /* 0x000e220000000000 */
[----:B------:R-:W2:Y:S01]  /*a990*/  LDC R251, c[0x0][0x230] ;  /* 0x00008c00fffb7b82 */ /* 0x000ea20000000800 */
[----:B------:R-:W-:-:S07]  /*a9a0*/  IMAD.WIDE R178, R9, 0x4, R178 ;  /* 0x0000000409b27825 */ /* 0x000fce00078e02b2 */
[----:B------:R-:W-:Y:S01]  /*a9b0*/  BAR.SYNC.DEFER_BLOCKING 0x0 ;  /* 0x0000000000007b1d */ /* 0x000fe20000010000 */
[----:B------:R-:W-:-:S04]  /*a9c0*/  IMAD.WIDE R196, R9, 0x4, R196 ;  /* 0x0000000409c47825 */ /* 0x000fc800078e02c4 */
[C---:B------:R-:W-:Y:S01]  /*a9d0*/  IMAD.WIDE R26, R9.reuse, 0x4, R26 ;  /* 0x00000004091a7825 */ /* 0x040fe200078e021a */
[----:B------:R1:W-:Y:S03]  /*a9e0*/  STL [R1+0x1c], RZ ;  /* 0x00001cff01007387 */ /* 0x0003e60000100800 */
[C---:B------:R-:W-:Y:S01]  /*a9f0*/  IMAD.WIDE R192, R9.reuse, 0x4, R192 ;  /* 0x0000000409c07825 */ /* 0x040fe200078e02c0 */
[----:B------:R1:W-:Y:S03]  /*aa00*/  STL [R1+0x20], RZ ;  /* 0x000020ff01007387 */ /* 0x0003e60000100800 */
[C---:B------:R-:W-:Y:S01]  /*aa10*/  IMAD.WIDE R208, R9.reuse, 0x4, R208 ;  /* 0x0000000409d07825 */ /* 0x040fe200078e02d0 */
[----:B------:R1:W-:Y:S03]  /*aa20*/  STL [R1+0x24], RZ ;  /* 0x000024ff01007387 */ /* 0x0003e60000100800 */
[----:B------:R-:W-:Y:S01]  /*aa30*/  IMAD.WIDE R150, R9, 0x4, R150 ;  /* 0x0000000409967825 */ /* 0x000fe200078e0296 */
[----:B------:R1:W-:Y:S03]  /*aa40*/  STL [R1+0x28], RZ ;  /* 0x000028ff01007387 */ /* 0x0003e60000100800 */
[----:B--2---:R-:W-:Y:S01]  /*aa50*/  VIADD R251, R251, 0xffffff58 ;  /* 0xffffff58fbfb7836 */ /* 0x004fe20000000000 */
[----:B------:R-:W-:Y:S01]  /*aa60*/  @!PT LDS RZ, [RZ] ;  /* 0x00000000fffff984 */ /* 0x000fe20000000800 */
[----:B------:R-:W-:Y:S01]  /*aa70*/  @!PT LDS RZ, [RZ] ;  /* 0x00000000fffff984 */ /* 0x000fe20000000800 */
[----:B------:R-:W-:Y:S01]  /*aa80*/  @!PT LDS RZ, [RZ] ;  /* 0x00000000fffff984 */ /* 0x000fe20000000800 */
[----:B------:R2:W-:Y:S01]  /*aa90*/  LDGSTS.E [R22+0x54000], desc[UR16][R200.64], !P2 ;  /* 0x54000000c8167fae */ /* 0x0005e2000d121850 */
[----:B------:R-:W-:Y:S01]  /*aaa0*/  ISETP.GE.U32.AND P2, PT, R244, 0x7fffff3a, PT ;  /* 0x7fffff3af400780c */ /* 0x000fe20003f46070 */
[----:B------:R-:W-:Y:S01]  /*aab0*/  IMAD.WIDE R194, R9, 0x4, R194 ;  /* 0x0000000409c27825 */ /* 0x000fe200078e02c2 */
[----:B------:R-:W4:Y:S01]  /*aac0*/  LDC R244, c[0x0][0x230] ;  /* 0x00008c00fff47b82 */ /* 0x000f220000000800 */
[----:B------:R2:W-:Y:S01]  /*aad0*/  LDGSTS.E [R22+0x54004], desc[UR16][R206.64], !P3 ;  /* 0x54004000ce167fae */ /* 0x0005e2000d921850 */
[----:B------:R-:W-:Y:S01]  /*aae0*/  ISETP.GE.U32.AND P3, PT, R251, 0x7fffff39, PT ;  /* 0x7fffff39fb00780c */ /* 0x000fe20003f66070 */
[----:B------:R-:W-:-:S02]  /*aaf0*/  IMAD.WIDE R176, R9, 0x4, R176 ;  /* 0x0000000409b07825 */ /* 0x000fc400078e02b0 */
[----:B------:R2:W-:Y:S02]  /*ab00*/  LDGSTS.E [R22+0x54008], desc[UR16][R186.64], !P6 ;  /* 0x54008000ba167fae */ /* 0x0005e4000f121850 */
[C---:B------:R-:W-:Y:S01]  /*ab10*/  IMAD.WIDE R188, R9.reuse, 0x4, R188 ;  /* 0x0000000409bc7825 */ /* 0x040fe200078e02bc */
[----:B------:R-:W3:Y:S01]  /*ab20*/  LDC R251, c[0x0][0x230] ;  /* 0x00008c00fffb7b82 */ /* 0x000ee20000000800 */
[----:B------:R2:W-:Y:S02]  /*ab30*/  LDGSTS.E [R22+0x5400c], desc[UR16][R190.64], !P0 ;  /* 0x5400c000be167fae */ /* 0x0005e4000c121850 */
[C---:B------:R-:W-:Y:S02]  /*ab40*/  IMAD.WIDE R170, R9.reuse, 0x4, R170 ;  /* 0x0000000409aa7825 */ /* 0x040fe400078e02aa */
[----:B------:R2:W-:Y:S02]  /*ab50*/  LDGSTS.E [R20+0x54000], desc[UR16][R202.64], !P4 ;  /* 0x54000000ca147fae */ /* 0x0005e4000e121850 */
[----:B------:R-:W-:-:S02]  /*ab60*/  IMAD.WIDE R168, R9, 0x4, R168 ;  /* 0x0000000409a87825 */ /* 0x000fc400078e02a8 */
[----:B------:R2:W-:Y:S02]  /*ab70*/  LDGSTS.E [R20+0x54004], desc[UR16][R178.64], !P5 ;  /* 0x54004000b2147fae */ /* 0x0005e4000e921850 */
[C---:B------:R-:W-:Y:S02]  /*ab80*/  IMAD.WIDE R172, R9.reuse, 0x4, R172 ;  /* 0x0000000409ac7825 */ /* 0x040fe400078e02ac */
[----:B------:R2:W-:Y:S02]  /*ab90*/  LDGSTS.E [R20+0x54008], desc[UR16][R196.64], !P2 ;  /* 0x54008000c4147fae */ /* 0x0005e4000d121850 */
[----:B------:R-:W-:Y:S02]  /*aba0*/  IMAD.WIDE R198, R9, 0x4, R198 ;  /* 0x0000000409c67825 */ /* 0x000fe400078e02c6 */
[----:B------:R2:W-:Y:S02]  /*abb0*/  LDGSTS.E [R20+0x5400c], desc[UR16][R26.64], !P3 ;  /* 0x5400c0001a147fae */ /* 0x0005e4000d921850 */
[----:B----4-:R-:W-:-:S02]  /*abc0*/  VIADD R244, R244, 0xffffff57 ;  /* 0xffffff57f4f47836 */ /* 0x010fc40000000000 */
[----:B------:R-:W-:Y:S01]  /*abd0*/  IMAD.WIDE R174, R9, 0x4, R174 ;  /* 0x0000000409ae7825 */ /* 0x000fe200078e02ae */
[----:B------:R4:W-:Y:S02]  /*abe0*/  STL [R1+0x2c], RZ ;  /* 0x00002cff01007387 */ /* 0x0009e40000100800 */
[----:B------:R-:W-:Y:S01]  /*abf0*/  ISETP.GE.U32.AND P6, PT, R244, 0x7fffff38, PT ;  /* 0x7fffff38f400780c */ /* 0x000fe20003fc6070 */
[----:B---3--:R-:W-:Y:S01]  /*ac00*/  VIADD R251, R251, 0xffffff56 ;  /* 0xffffff56fbfb7836 */ /* 0x008fe20000000000 */
[----:B------:R-:W3:Y:S01]  /*ac10*/  LDC R244, c[0x0][0x230] ;  /* 0x00008c00fff47b82 */ /* 0x000ee20000000800 */
[----:B------:R-:W-:Y:S01]  /*ac20*/  IMAD.WIDE R156, R9, 0x4, R156 ;  /* 0x00000004099c7825 */ /* 0x000fe200078e029c */
[----:B------:R4:W-:Y:S02]  /*ac30*/  STL [R1+0x30], RZ ;  /* 0x000030ff01007387 */ /* 0x0009e40000100800 */
[----:B------:R-:W-:Y:S01]  /*ac40*/  ISETP.GE.U32.AND P0, PT, R251, 0x7fffff37, PT ;  /* 0x7fffff37fb00780c */ /* 0x000fe20003f06070 */
[C---:B------:R-:W-:Y:S01]  /*ac50*/  IMAD.WIDE R182, R9.reuse, 0x4, R182 ;  /* 0x0000000409b67825 */ /* 0x040fe200078e02b6 */
[----:B------:R4:W-:Y:S02]  /*ac60*/  STL [R1+0x34], RZ ;  /* 0x000034ff01007387 */ /* 0x0009e40000100800 */
[----:B------:R-:W1:Y:S01]  /*ac70*/  LDC R251, c[0x0][0x230] ;  /* 0x00008c00fffb7b82 */ /* 0x000e620000000800 */
[C---:B------:R-:W-:Y:S01]  /*ac80*/  IMAD.WIDE R166, R9.reuse, 0x4, R166 ;  /* 0x0000000409a67825 */ /* 0x040fe200078e02a6 */
[----:B------:R4:W-:Y:S03]  /*ac90*/  STL [R1+0x38], RZ ;  /* 0x000038ff01007387 */ /* 0x0009e60000100800 */
[C---:B------:R-:W-:Y:S01]  /*aca0*/  IMAD.WIDE R214, R9.reuse, 0x4, R214 ;  /* 0x0000000409d67825 */ /* 0x040fe200078e02d6 */
[----:B------:R4:W-:Y:S03]  /*acb0*/  LDGSTS.E [R23+0x54000], desc[UR16][R192.64], !P6 ;  /* 0x54000000c0177fae */ /* 0x0009e6000f121850 */
[C---:B------:R-:W-:Y:S01]  /*acc0*/  IMAD.WIDE R184, R9.reuse, 0x4, R184 ;  /* 0x0000000409b87825 */ /* 0x040fe200078e02b8 */
[----:B------:R4:W-:Y:S03]  /*acd0*/  LDGSTS.E [R23+0x54004], desc[UR16][R208.64], !P0 ;  /* 0x54004000d0177fae */ /* 0x0009e6000c121850 */
[C---:B------:R-:W-:Y:S01]  /*ace0*/  IMAD.WIDE R164, R9.reuse, 0x4, R164 ;  /* 0x0000000409a47825 */ /* 0x040fe200078e02a4 */
[----:B------:R1:W-:Y:S03]  /*acf0*/  STL [R1+0x3c], RZ ;  /* 0x00003cff01007387 */ /* 0x0003e60000100800 */
[----:B---3--:R-:W-:Y:S01]  /*ad00*/  VIADD R244, R244, 0xffffff55 ;  /* 0xffffff55f4f47836 */ /* 0x008fe20000000000 */
[----:B------:R3:W-:Y:S01]  /*ad10*/  STL [R1+0x40], RZ ;  /* 0x000040ff01007387 */ /* 0x0007e20000100800 */
[----:B------:R-:W-:-:S03]  /*ad20*/  IMAD.WIDE R212, R9, 0x4, R212 ;  /* 0x0000000409d47825 */ /* 0x000fc600078e02d4 */
[----:B------:R-:W-:Y:S01]  /*ad30*/  ISETP.GE.U32.AND P4, PT, R244, 0x7fffff36, PT ;  /* 0x7fffff36f400780c */ /* 0x000fe20003f86070 */
[----:B------:R-:W-:Y:S01]  /*ad40*/  IMAD.WIDE R24, R9, 0x4, R24 ;  /* 0x0000000409187825 */ /* 0x000fe200078e0218 */
[----:B------:R-:W2:Y:S01]  /*ad50*/  LDC R244, c[0x0][0x230] ;  /* 0x00008c00fff47b82 */ /* 0x000ea20000000800 */
[----:B------:R3:W-:Y:S02]  /*ad60*/  STL [R1+0x44], RZ ;  /* 0x000044ff01007387 */ /* 0x0007e40000100800 */
[----:B-1----:R-:W-:Y:S02]  /*ad70*/  VIADD R251, R251, 0xffffff53 ;  /* 0xffffff53fbfb7836 */ /* 0x002fe40000000000 */
[----:B------:R-:W-:Y:S01]  /*ad80*/  IMAD.WIDE R162, R9, 0x4, R162 ;  /* 0x0000000409a27825 */ /* 0x000fe200078e02a2 */
[----:B------:R3:W-:Y:S02]  /*ad90*/  STL [R1+0x48], RZ ;  /* 0x000048ff01007387 */ /* 0x0007e40000100800 */
[----:B------:R-:W-:Y:S01]  /*ada0*/  ISETP.GE.U32.AND P2, PT, R251, 0x7fffff34, PT ;  /* 0x7fffff34fb00780c */ /* 0x000fe20003f46070 */
[C---:B------:R-:W-:Y:S01]  /*adb0*/  IMAD.WIDE R158, R9.reuse, 0x4, R158 ;  /* 0x00000004099e7825 */ /* 0x040fe200078e029e */
[----:B------:R-:W1:Y:S01]  /*adc0*/  LDC R251, c[0x0][0x230] ;  /* 0x00008c00fffb7b82 */ /* 0x000e620000000800 */
[----:B------:R3:W-:Y:S02]  /*add0*/  LDGSTS.E [R23+0x54008], desc[UR16][R150.64], !P4 ;  /* 0x5400800096177fae */ /* 0x0007e4000e121850 */
[----:B------:R-:W-:-:S02]  /*ade0*/  IMAD.WIDE R160, R9, 0x4, R160 ;  /* 0x0000000409a07825 */ /* 0x000fc400078e02a0 */
[----:B------:R1:W-:Y:S02]  /*adf0*/  STL [R1+0x4c], RZ ;  /* 0x00004cff01007387 */ /* 0x0003e40000100800 */
[C---:B------:R-:W-:Y:S02]  /*ae00*/  IMAD.WIDE R210, R9.reuse, 0x4, R210 ;  /* 0x0000000409d27825 */ /* 0x040fe400078e02d2 */
[----:B------:R1:W-:Y:S02]  /*ae10*/  STL [R1+0x50], RZ ;  /* 0x000050ff01007387 */ /* 0x0003e40000100800 */
[----:B------:R-:W-:Y:S02]  /*ae20*/  IMAD.WIDE R180, R9, 0x4, R180 ;  /* 0x0000000409b47825 */ /* 0x000fe400078e02b4 */
[----:B------:R1:W-:Y:S02]  /*ae30*/  STL [R1+0x54], RZ ;  /* 0x000054ff01007387 */ /* 0x0003e40000100800 */
[----:B--2---:R-:W-:-:S02]  /*ae40*/  VIADD R244, R244, 0xffffff54 ;  /* 0xffffff54f4f47836 */ /* 0x004fc40000000000 */
[C---:B------:R-:W-:Y:S01]  /*ae50*/  IMAD.WIDE R30, R7.reuse, 0x4, R30 ;  /* 0x00000004071e7825 */ /* 0x040fe200078e021e */
[----:B------:R2:W-:Y:S02]  /*ae60*/  STL [R1+0x58], RZ ;  /* 0x000058ff01007387 */ /* 0x0005e40000100800 */
[----:B------:R-:W-:Y:S01]  /*ae70*/  ISETP.GE.U32.AND P5, PT, R244, 0x7fffff35, PT ;  /* 0x7fffff35f400780c */ /* 0x000fe20003fa6070 */
[----:B------:R-:W-:Y:S01]  /*ae80*/  IMAD.WIDE R148, R7, 0x4, R148 ;  /* 0x0000000407947825 */ /* 0x000fe200078e0294 */
[----:B------:R-:W4:Y:S01]  /*ae90*/  LDC R244, c[0x0][0x230] ;  /* 0x00008c00fff47b82 */ /* 0x000f220000000800 */
        /* <DEDUP_REMOVED lines=9> */
[----:B------:R2:W-:Y:S02]  /*af30*/  LDGSTS.E [R21+0x54000], desc[UR16][R176.64], !P2 ;  /* 0x54000000b0157fae */ /* 0x0005e4000d121850 */
[C---:B------:R-:W-:Y:S02]  /*af40*/  IMAD.WIDE R142, R7.reuse, 0x4, R142 ;  /* 0x00000004078e7825 */ /* 0x040fe400078e028e */
[----:B------:R1:W-:Y:S02]  /*af50*/  STL [R1+0x64], RZ ;  /* 0x000064ff01007387 */ /* 0x0003e40000100800 */
[----:B------:R-:W-:Y:S02]  /*af60*/  IMAD.WIDE R140, R7, 0x4, R140 ;  /* 0x00000004078c7825 */ /* 0x000fe400078e028c */
[----:B------:R1:W-:Y:S02]  /*af70*/  STL [R1+0x68], RZ ;  /* 0x000068ff01007387 */ /* 0x0003e40000100800 */
[----:B----4-:R-:W-:-:S02]  /*af80*/  VIADD R244, R244, 0xffffff52 ;  /* 0xffffff52f4f47836 */ /* 0x010fc40000000000 */
[C---:B------:R-:W-:Y:S01]  /*af90*/  IMAD.WIDE R138, R7.reuse, 0x4, R138 ;  /* 0x00000004078a7825 */ /* 0x040fe200078e028a */
[----:B------:R4:W-:Y:S02]  /*afa0*/  STL [R1+0x6c], RZ ;  /* 0x00006cff01007387 */ /* 0x0009e40000100800 */
[----:B------:R-:W-:Y:S01]  /*afb0*/  ISETP.GE.U32.AND P3, PT, R244, 0x7fffff33, PT ;  /* 0x7fffff33f400780c */ /* 0x000fe20003f66070 */
[----:B------:R-:W-:Y:S01]  /*afc0*/  IMAD.WIDE R136, R7, 0x4, R136 ;  /* 0x0000000407887825 */ /* 0x000fe200078e0288 */
[----:B------:R-:W3:Y:S01]  /*afd0*/  LDC R244, c[0x0][0x230] ;  /* 0x00008c00fff47b82 */ /* 0x000ee20000000800 */
        /* <DEDUP_REMOVED lines=14> */
[----:B---3--:R-:W-:-:S02]  /*b0c0*/  VIADD R244, R244, 0xffffff50 ;  /* 0xffffff50f4f47836 */ /* 0x008fc40000000000 */
[C---:B------:R-:W-:Y:S01]  /*b0d0*/  IMAD.WIDE R124, R7.reuse, 0x4, R124 ;  /* 0x00000004077c7825 */ /* 0x040fe200078e027c */
[----:B------:R3:W-:Y:S02]  /*b0e0*/  STL [R1+0x80], RZ ;  /* 0x000080ff01007387 */ /* 0x0007e40000100800 */
        /* <DEDUP_REMOVED lines=65> */
[C---:B------:R-:W-:Y:S01]  /*b500*/  IMAD.WIDE R82, R7.reuse, 0x4, R82 ;  /* 0x0000000407527825 */ /* 0x040fe200078e0252 */
[----:B------:R3:W-:Y:S03]  /*b510*/  STL [R1+0xc8], RZ ;  /* 0x0000c8ff01007387 */ /* 0x0007e60000100800 */
[C---:B------:R-:W-:Y:S01]  /*b520*/  IMAD.WIDE R80, R7.reuse, 0x4, R80 ;  /* 0x0000000407507825 */ /* 0x040fe200078e0250 */
[----:B------:R3:W-:Y:S03]  /*b530*/  STL [R1+0xcc], RZ ;  /* 0x0000ccff01007387 */ /* 0x0007e60000100800 */
[----:B------:R-:W-:Y:S01]  /*b540*/  IMAD.WIDE R78, R7, 0x4, R78 ;  /* 0x00000004074e7825 */ /* 0x000fe200078e024e */
[----:B------:R1:W-:Y:S01]  /*b550*/  LDGSTS.E [R17+0x54000], desc[UR16][R182.64], !P6 ;  /* 0x54000000b6117fae */ /* 0x0003e2000f121850 */
[----:B------:R-:W-:-:S02]  /*b560*/  ISETP.GE.U32.AND P6, PT, R251, 0x7fffff26, PT ;  /* 0x7fffff26fb00780c */ /* 0x000fc40003fc6070 */
[----:B------:R-:W4:Y:S01]  /*b570*/  LDC R251, c[0x0][0x230] ;  /* 0x00008c00fffb7b82 */ /* 0x000f220000000800 */
[----:B------:R3:W-:Y:S01]  /*b580*/  LDGSTS.E [R17+0x54004], desc[UR16][R166.64], !P0 ;  /* 0x54004000a6117fae */ /* 0x0007e2000c121850 */
[----:B------:R-:W-:-:S03]  /*b590*/  IMAD.WIDE R76, R7, 0x4, R76 ;  /* 0x00000004074c7825 */ /* 0x000fc600078e024c */
[----:B------:R1:W-:Y:S01]  /*b5a0*/  STL [R1+0xd0], RZ ;  /* 0x0000d0ff01007387 */ /* 0x0003e20000100800 */
[----:B------:R-:W-:-:S03]  /*b5b0*/  IMAD.WIDE R74, R7, 0x4, R74 ;  /* 0x00000004074a7825 */ /* 0x000fc600078e024a */
[----:B------:R1:W-:Y:S01]  /*b5c0*/  STL [R1+0xd4], RZ ;  /* 0x0000d4ff01007387 */ /* 0x0003e20000100800 */
[----:B--2---:R-:W-:Y:S02]  /*b5d0*/  VIADD R244, R244, 0xffffff49 ;  /* 0xffffff49f4f47836 */ /* 0x004fe40000000000 */
[C---:B------:R-:W-:Y:S01]  /*b5e0*/  IMAD.WIDE R72, R7.reuse, 0x4, R72 ;  /* 0x0000000407487825 */ /* 0x040fe200078e0248 */
[----:B------:R2:W-:Y:S02]  /*b5f0*/  STL [R1+0xd8], RZ ;  /* 0x0000d8ff01007387 */ /* 0x0005e40000100800 */
[----:B------:R-:W-:Y:S01]  /*b600*/  ISETP.GE.U32.AND P4, PT, R244, 0x7fffff2a, PT ;  /* 0x7fffff2af400780c */ /* 0x000fe20003f86070 */
[C---:B------:R-:W-:Y:S01]  /*b610*/  IMAD.WIDE R70, R7.reuse, 0x4, R70 ;  /* 0x0000000407467825 */ /* 0x040fe200078e0246 */
[----:B------:R-:W3:Y:S01]  /*b620*/  LDC R244, c[0x0][0x230] ;  /* 0x00008c00fff47b82 */ /* 0x000ee20000000800 */
[----:B------:R2:W-:Y:S02]  /*b630*/  STL [R1+0xdc], RZ ;  /* 0x0000dcff01007387 */ /* 0x0005e40000100800 */
[----:B------:R-:W-:-:S02]  /*b640*/  IMAD.WIDE R68, R7, 0x4, R68 ;  /* 0x0000000407447825 */ /* 0x000fc400078e0244 */
[----:B------:R2:W-:Y:S02]  /*b650*/  STL [R1+0xe0], RZ ;  /* 0x0000e0ff01007387 */ /* 0x0005e40000100800 */
[----:B----4-:R-:W-:Y:S02]  /*b660*/  VIADD R251, R251, 0xffffff43 ;  /* 0xffffff43fbfb7836 */ /* 0x010fe40000000000 */
[C---:B------:R-:W-:Y:S01]  /*b670*/  IMAD.WIDE R66, R7.reuse, 0x4, R66 ;  /* 0x0000000407427825 */ /* 0x040fe200078e0242 */
[----:B------:R2:W-:Y:S03]  /*b680*/  STL [R1+0xe4], RZ ;  /* 0x0000e4ff01007387 */ /* 0x0005e60000100800 */
[----:B------:R-:W-:Y:S01]  /*b690*/  IMAD.WIDE R64, R7, 0x4, R64 ;  /* 0x0000000407407825 */ /* 0x000fe200078e0240 */
[----:B------:R4:W-:Y:S01]  /*b6a0*/  LDGSTS.E [R17+0x54008], desc[UR16][R214.64], !P4 ;  /* 0x54008000d6117fae */ /* 0x0009e2000e121850 */
[----:B------:R-:W-:-:S02]  /*b6b0*/  ISETP.GE.U32.AND P4, PT, R251, 0x7fffff24, PT ;  /* 0x7fffff24fb00780c */ /* 0x000fc40003f86070 */
[----:B------:R-:W1:Y:S01]  /*b6c0*/  LDC R251, c[0x0][0x230] ;  /* 0x00008c00fffb7b82 */ /* 0x000e620000000800 */
[----:B------:R2:W-:Y:S01]  /*b6d0*/  LDGSTS.E [R17+0x5400c], desc[UR16][R184.64], !P5 ;  /* 0x5400c000b8117fae */ /* 0x0005e2000e921850 */
[----:B------:R-:W-:-:S03]  /*b6e0*/  IMAD.WIDE R62, R7, 0x4, R62 ;  /* 0x00000004073e7825 */ /* 0x000fc600078e023e */
[----:B------:R1:W-:Y:S01]  /*b6f0*/  STL [R1+0xe8], RZ ;  /* 0x0000e8ff01007387 */ /* 0x0003e20000100800 */
[----:B------:R-:W-:-:S03]  /*b700*/  IMAD.WIDE R216, R7, 0x4, R216 ;  /* 0x0000000407d87825 */ /* 0x000fc600078e02d8 */
[----:B------:R1:W-:Y:S01]  /*b710*/  STL [R1+0xec], RZ ;  /* 0x0000ecff01007387 */ /* 0x0003e20000100800 */
[----:B---3--:R-:W-:Y:S02]  /*b720*/  VIADD R244, R244, 0xffffff47 ;  /* 0xffffff47f4f47836 */ /* 0x008fe40000000000 */
[C---:B------:R-:W-:Y:S01]  /*b730*/  IMAD.WIDE R120, R7.reuse, 0x4, R120 ;  /* 0x0000000407787825 */ /* 0x040fe200078e0278 */
[----:B------:R3:W-:Y:S02]  /*b740*/  STL [R1+0xf0], RZ ;  /* 0x0000f0ff01007387 */ /* 0x0007e40000100800 */
[----:B------:R-:W-:Y:S01]  /*b750*/  ISETP.GE.U32.AND P2, PT, R244, 0x7fffff28, PT ;  /* 0x7fffff28f400780c */ /* 0x000fe20003f46070 */
[C---:B------:R-:W-:Y:S01]  /*b760*/  IMAD.WIDE R118, R7.reuse, 0x4, R118 ;  /* 0x0000000407767825 */ /* 0x040fe200078e0276 */
[----:B------:R-:W4:Y:S01]  /*b770*/  LDC R244, c[0x0][0x230] ;  /* 0x00008c00fff47b82 */ /* 0x000f220000000800 */
[----:B------:R3:W-:Y:S02]  /*b780*/  STL [R1+0xf4], RZ ;  /* 0x0000f4ff01007387 */ /* 0x0007e40000100800 */
[----:B------:R-:W-:-:S02]  /*b790*/  IMAD.WIDE R116, R7, 0x4, R116 ;  /* 0x0000000407747825 */ /* 0x000fc400078e0274 */
[----:B------:R3:W-:Y:S02]  /*b7a0*/  STL [R1+0xf8], RZ ;  /* 0x0000f8ff01007387 */ /* 0x0007e40000100800 */
[----:B-1----:R-:W-:Y:S02]  /*b7b0*/  VIADD R251, R251, 0xffffff41 ;  /* 0xffffff41fbfb7836 */ /* 0x002fe40000000000 */
[C---:B------:R-:W-:Y:S01]  /*b7c0*/  IMAD.WIDE R114, R7.reuse, 0x4, R114 ;  /* 0x0000000407727825 */ /* 0x040fe200078e0272 */
[----:B------:R3:W-:Y:S03]  /*b7d0*/  STL [R1+0xfc], RZ ;  /* 0x0000fcff01007387 */ /* 0x0007e60000100800 */
[----:B------:R-:W-:Y:S01]  /*b7e0*/  IMAD.WIDE R112, R7, 0x4, R112 ;  /* 0x0000000407707825 */ /* 0x000fe200078e0270 */
[----:B------:R1:W-:Y:S01]  /*b7f0*/  LDGSTS.E [R13+0x54000], desc[UR16][R164.64], !P2 ;  /* 0x54000000a40d7fae */ /* 0x0003e2000d121850 */
[----:B------:R-:W-:-:S02]  /*b800*/  ISETP.GE.U32.AND P2, PT, R251, 0x7fffff22, PT ;  /* 0x7fffff22fb00780c */ /* 0x000fc40003f46070 */
[----:B------:R-:W2:Y:S01]  /*b810*/  LDC R251, c[0x0][0x230] ;  /* 0x00008c00fffb7b82 */ /* 0x000ea20000000800 */
[C---:B------:R-:W-:Y:S01]  /*b820*/  IMAD.WIDE R110, R7.reuse, 0x4, R110 ;  /* 0x00000004076e7825 */ /* 0x040fe200078e026e */
[----:B------:R3:W-:Y:S03]  /*b830*/  STL [R1+0x100], RZ ;  /* 0x000100ff01007387 */ /* 0x0007e60000100800 */
[C---:B------:R-:W-:Y:S01]  /*b840*/  IMAD.WIDE R108, R7.reuse, 0x4, R108 ;  /* 0x00000004076c7825 */ /* 0x040fe200078e026c */
[----:B------:R3:W-:Y:S03]  /*b850*/  STL [R1+0x104], RZ ;  /* 0x000104ff01007387 */ /* 0x0007e60000100800 */
[----:B----4-:R-:W-:Y:S01]  /*b860*/  VIADD R244, R244, 0xffffff46 ;  /* 0xffffff46f4f47836 */ /* 0x010fe20000000000 */
[----:B------:R3:W-:Y:S01]  /*b870*/  STL [R1+0x108], RZ ;  /* 0x000108ff01007387 */ /* 0x0007e20000100800 */
[----:B------:R-:W-:-:S03]  /*b880*/  IMAD.WIDE R106, R7, 0x4, R106 ;  /* 0x00000004076a7825 */ /* 0x000fc600078e026a */
[----:B------:R-:W-:Y:S01]  /*b890*/  ISETP.GE.U32.AND P3, PT, R244, 0x7fffff27, PT ;  /* 0x7fffff27f400780c */ /* 0x000fe20003f66070 */
[C---:B------:R-:W-:Y:S01]  /*b8a0*/  IMAD.WIDE R104, R7.reuse, 0x4, R104 ;  /* 0x0000000407687825 */ /* 0x040fe200078e0268 */
[----:B------:R-:W4:Y:S01]  /*b8b0*/  LDC R244, c[0x0][0x230] ;  /* 0x00008c00fff47b82 */ /* 0x000f220000000800 */
[----:B------:R3:W-:Y:S02]  /*b8c0*/  STL [R1+0x10c], RZ ;  /* 0x00010cff01007387 */ /* 0x0007e40000100800 */
[C---:B------:R-:W-:Y:S02]  /*b8d0*/  IMAD.WIDE R102, R7.reuse, 0x4, R102 ;  /* 0x0000000407667825 */ /* 0x040fe400078e0266 */
[----:B------:R3:W-:Y:S02]  /*b8e0*/  STL [R1+0x110], RZ ;  /* 0x000110ff01007387 */ /* 0x0007e40000100800 */
[----:B------:R-:W-:Y:S02]  /*b8f0*/  IMAD.WIDE R100, R7, 0x4, R100 ;  /* 0x0000000407647825 */ /* 0x000fe400078e0264 */
[----:B------:R3:W-:Y:S02]  /*b900*/  STL [R1+0x114], RZ ;  /* 0x000114ff01007387 */ /* 0x0007e40000100800 */
[----:B--2---:R-:W-:-:S02]  /*b910*/  VIADD R251, R251, 0xffffff3e ;  /* 0xffffff3efbfb7836 */ /* 0x004fc40000000000 */
[----:B------:R2:W-:Y:S01]  /*b920*/  LDGSTS.E [R13+0x54004], desc[UR16][R212.64], !P3 ;  /* 0x54004000d40d7fae */ /* 0x0005e2000d921850 */
[----:B------:R-:W-:-:S03]  /*b930*/  IMAD.WIDE R98, R7, 0x4, R98 ;  /* 0x0000000407627825 */ /* 0x000fc600078e0262 */
[----:B------:R3:W-:Y:S01]  /*b940*/  LDGSTS.E [R13+0x54008], desc[UR16][R24.64], !P6 ;  /* 0x54008000180d7fae */ /* 0x0007e2000f121850 */
[----:B------:R-:W-:Y:S01]  /*b950*/  ISETP.GE.U32.AND P6, PT, R251, 0x7fffff1f, PT ;  /* 0x7fffff1ffb00780c */ /* 0x000fe20003fc6070 */
[C---:B------:R-:W-:Y:S01]  /*b960*/  IMAD.WIDE R96, R7.reuse, 0x4, R96 ;  /* 0x0000000407607825 */ /* 0x040fe200078e0260 */
[----:B------:R-:W1:Y:S01]  /*b970*/  LDC R251, c[0x0][0x230] ;  /* 0x00008c00fffb7b82 */ /* 0x000e620000000800 */
[----:B------:R1:W-:Y:S02]  /*b980*/  STL [R1+0x118], RZ ;  /* 0x000118ff01007387 */ /* 0x0003e40000100800 */
[----:B------:R-:W-:Y:S02]  /*b990*/  IMAD.WIDE R94, R7, 0x4, R94 ;  /* 0x00000004075e7825 */ /* 0x000fe400078e025e */
[----:B------:R1:W-:Y:S02]  /*b9a0*/  STL [R1+0x11c], RZ ;  /* 0x00011cff01007387 */ /* 0x0003e40000100800 */
[----:B----4-:R-:W-:-:S02]  /*b9b0*/  VIADD R244, R244, 0xffffff44 ;  /* 0xffffff44f4f47836 */ /* 0x010fc40000000000 */
[----:B------:R-:W-:Y:S01]  /*b9c0*/  IMAD.WIDE R92, R7, 0x4, R92 ;  /* 0x00000004075c7825 */ /* 0x000fe200078e025c */
[----:B------:R4:W-:Y:S02]  /*b9d0*/  STL [R1+0x120], RZ ;  /* 0x000120ff01007387 */ /* 0x0009e40000100800 */
[----:B------:R-:W-:Y:S01]  /*b9e0*/  ISETP.GE.U32.AND P0, PT, R244, 0x7fffff25, PT ;  /* 0x7fffff25f400780c */ /* 0x000fe20003f06070 */
[C---:B------:R-:W-:Y:S01]  /*b9f0*/  IMAD.WIDE R200, R9.reuse, 0x4, R200 ;  /* 0x0000000409c87825 */ /* 0x040fe200078e02c8 */
[----:B------:R-:W2:Y:S01]  /*ba00*/  LDC R244, c[0x0][0x230] ;  /* 0x00008c00fff47b82 */ /* 0x000ea20000000800 */
[----:B------:R4:W-:Y:S02]  /*ba10*/  STL [R1+0x124], RZ ;  /* 0x000124ff01007387 */ /* 0x0009e40000100800 */
[C---:B------:R-:W-:Y:S02]  /*ba20*/  IMAD.WIDE R206, R9.reuse, 0x4, R206 ;  /* 0x0000000409ce7825 */ /* 0x040fe400078e02ce */
[----:B------:R4:W-:Y:S02]  /*ba30*/  STL [R1+0x128], RZ ;  /* 0x000128ff01007387 */ /* 0x0009e40000100800 */
[----:B------:R-:W-:-:S02]  /*ba40*/  IMAD.WIDE R186, R9, 0x4, R186 ;  /* 0x0000000409ba7825 */ /* 0x000fc400078e02ba */
[----:B------:R4:W-:Y:S02]  /*ba50*/  STL [R1+0x12c], RZ ;  /* 0x00012cff01007387 */ /* 0x0009e40000100800 */
[----:B-1----:R-:W-:Y:S02]  /*ba60*/  VIADD R251, R251, 0xffffff3d ;  /* 0xffffff3dfbfb7836 */ /* 0x002fe40000000000 */
[----:B------:R1:W-:Y:S01]  /*ba70*/  LDGSTS.E [R13+0x5400c], desc[UR16][R162.64], !P0 ;  /* 0x5400c000a20d7fae */ /* 0x0003e2000c121850 */
[----:B------:R-:W-:-:S03]  /*ba80*/  IMAD.WIDE R190, R9, 0x4, R190 ;  /* 0x0000000409be7825 */ /* 0x000fc600078e02be */
[----:B------:R4:W-:Y:S01]  /*ba90*/  LDGSTS.E [R12+0x54000], desc[UR16][R158.64], !P4 ;  /* 0x540000009e0c7fae */ /* 0x0009e2000e121850 */
[----:B------:R-:W-:Y:S01]  /*baa0*/  ISETP.GE.U32.AND P4, PT, R251, 0x7fffff1e, PT ;  /* 0x7fffff1efb00780c */ /* 0x000fe20003f86070 */
[C---:B------:R-:W-:Y:S01]  /*bab0*/  IMAD.WIDE R202, R9.reuse, 0x4, R202 ;  /* 0x0000000409ca7825 */ /* 0x040fe200078e02ca */
[----:B------:R-:W3:Y:S01]  /*bac0*/  LDC R251, c[0x0][0x230] ;  /* 0x00008c00fffb7b82 */ /* 0x000ee20000000800 */
[----:B------:R1:W-:Y:S02]  /*bad0*/  STL [R1+0x130], RZ ;  /* 0x000130ff01007387 */ /* 0x0003e40000100800 */
[----:B------:R-:W-:Y:S02]  /*bae0*/  IMAD.WIDE R178, R9, 0x4, R178 ;  /* 0x0000000409b27825 */ /* 0x000fe400078e02b2 */
[----:B------:R1:W-:Y:S02]  /*baf0*/  STL [R1+0x134], RZ ;  /* 0x000134ff01007387 */ /* 0x0003e40000100800 */
[----:B--2---:R-:W-:-:S02]  /*bb00*/  VIADD R244, R244, 0xffffff42 ;  /* 0xffffff42f4f47836 */ /* 0x004fc40000000000 */
[C---:B------:R-:W-:Y:S01]  /*bb10*/  IMAD.WIDE R196, R9.reuse, 0x4, R196 ;  /* 0x0000000409c47825 */ /* 0x040fe200078e02c4 */
[----:B------:R2:W-:Y:S02]  /*bb20*/  STL [R1+0x138], RZ ;  /* 0x000138ff01007387 */ /* 0x0005e40000100800 */
[----:B------:R-:W-:Y:S01]  /*bb30*/  ISETP.GE.U32.AND P5, PT, R244, 0x7fffff23, PT ;  /* 0x7fffff23f400780c */ /* 0x000fe20003fa6070 */
[C---:B------:R-:W-:Y:S01]  /*bb40*/  IMAD.WIDE R26, R9.reuse, 0x4, R26 ;  /* 0x00000004091a7825 */ /* 0x040fe200078e021a */
[----:B------:R-:W4:Y:S01]  /*bb50*/  LDC R244, c[0x0][0x230] ;  /* 0x00008c00fff47b82 */ /* 0x000f220000000800 */
[----:B------:R2:W-:Y:S02]  /*bb60*/  STL [R1+0x13c], RZ ;  /* 0x00013cff01007387 */ /* 0x0005e40000100800 */
[C---:B------:R-:W-:Y:S02]  /*bb70*/  IMAD.WIDE R192, R9.reuse, 0x4, R192 ;  /* 0x0000000409c07825 */ /* 0x040fe400078e02c0 */
[----:B------:R2:W-:Y:S02]  /*bb80*/  STL [R1+0x140], RZ ;  /* 0x000140ff01007387 */ /* 0x0005e40000100800 */
[----:B------:R-:W-:-:S02]  /*bb90*/  IMAD.WIDE R208, R9, 0x4, R208 ;  /* 0x0000000409d07825 */ /* 0x000fc400078e02d0 */
[----:B------:R2:W-:Y:S02]  /*bba0*/  STL [R1+0x144], RZ ;  /* 0x000144ff01007387 */ /* 0x0005e40000100800 */
[----:B---3--:R-:W-:Y:S02]  /*bbb0*/  VIADD R251, R251, 0xffffff3c ;  /* 0xffffff3cfbfb7836 */ /* 0x008fe40000000000 */
[----:B------:R3:W-:Y:S01]  /*bbc0*/  LDGSTS.E [R12+0x54004], desc[UR16][R160.64], !P5 ;  /* 0x54004000a00c7fae */ /* 0x0007e2000e921850 */
[----:B------:R-:W-:Y:S02]  /*bbd0*/  IMAD.WIDE R150, R9, 0x4, R150 ;  /* 0x0000000409967825 */ /* 0x000fe400078e0296 */
[----:B------:R-:W-:Y:S01]  /*bbe0*/  ISETP.GE.U32.AND P5, PT, R251, 0x7fffff1d, PT ;  /* 0x7fffff1dfb00780c */ /* 0x000fe20003fa6070 */
[----:B------:R2:W-:Y:S01]  /*bbf0*/  LDGSTS.E [R12+0x54008], desc[UR16][R210.64], !P2 ;  /* 0x54008000d20c7fae */ /* 0x0005e2000d121850 */
[----:B------:R-:W1:Y:S01]  /*bc00*/  LDC R251, c[0x0][0x230] ;  /* 0x00008c00fffb7b82 */ /* 0x000e620000000800 */
[----:B------:R-:W-:-:S02]  /*bc10*/  IMAD.WIDE R194, R9, 0x4, R194 ;  /* 0x0000000409c27825 */ /* 0x000fc400078e02c2 */
[----:B------:R1:W-:Y:S02]  /*bc20*/  STL [R1+0x148], RZ ;  /* 0x000148ff01007387 */ /* 0x0003e40000100800 */
[C---:B------:R-:W-:Y:S02]  /*bc30*/  IMAD.WIDE R176, R9.reuse, 0x4, R176 ;  /* 0x0000000409b07825 */ /* 0x040fe400078e02b0 */
[----:B------:R1:W-:Y:S02]  /*bc40*/  STL [R1+0x14c], RZ ;  /* 0x00014cff01007387 */ /* 0x0003e40000100800 */
[----:B----4-:R-:W-:Y:S02]  /*bc50*/  VIADD R244, R244, 0xffffff3f ;  /* 0xffffff3ff4f47836 */ /* 0x010fe40000000000 */
        /* <DEDUP_REMOVED lines=8> */
[----:B------:R-:W-:Y:S02]  /*bce0*/  IMAD.WIDE R172, R9, 0x4, R172 ;  /* 0x0000000409ac7825 */ /* 0x000fe400078e02ac */
[----:B------:R4:W-:Y:S02]  /*bcf0*/  STL [R1+0x15c], RZ ;  /* 0x00015cff01007387 */ /* 0x0009e40000100800 */
[----:B-1----:R-:W-:Y:S02]  /*bd00*/  VIADD R251, R251, 0xffffff3a ;  /* 0xffffff3afbfb7836 */ /* 0x002fe40000000000 */
[C---:B------:R-:W-:Y:S01]  /*bd10*/  IMAD.WIDE R198, R9.reuse, 0x4, R198 ;  /* 0x0000000409c67825 */ /* 0x040fe200078e02c6 */
[----:B------:R4:W-:Y:S03]  /*bd20*/  STL [R1+0x160], RZ ;  /* 0x000160ff01007387 */ /* 0x0009e60000100800 */
[C---:B------:R-:W-:Y:S01]  /*bd30*/  IMAD.WIDE R174, R9.reuse, 0x4, R174 ;  /* 0x0000000409ae7825 */ /* 0x040fe200078e02ae */
[----:B------:R4:W-:Y:S03]  /*bd40*/  STL [R1+0x164], RZ ;  /* 0x000164ff01007387 */ /* 0x0009e60000100800 */
[C---:B------:R-:W-:Y:S01]  /*bd50*/  IMAD.WIDE R156, R9.reuse, 0x4, R156 ;  /* 0x00000004099c7825 */ /* 0x040fe200078e029c */
[----:B------:R4:W-:Y:S03]  /*bd60*/  STL [R1+0x168], RZ ;  /* 0x000168ff01007387 */ /* 0x0009e60000100800 */
[----:B---3--:R-:W-:Y:S01]  /*bd70*/  VIADD R244, R244, 0xffffff40 ;  /* 0xffffff40f4f47836 */ /* 0x008fe20000000000 */
[----:B------:R4:W-:Y:S01]  /*bd80*/  STL [R1+0x16c], RZ ;  /* 0x00016cff01007387 */ /* 0x0009e20000100800 */
[----:B------:R-:W-:-:S03]  /*bd90*/  IMAD.WIDE R182, R9, 0x4, R182 ;  /* 0x0000000409b67825 */ /* 0x000fc600078e02b6 */
[----:B------:R-:W-:Y:S01]  /*bda0*/  ISETP.GE.U32.AND P0, PT, R244, 0x7fffff21, PT ;  /* 0x7fffff21f400780c */ /* 0x000fe20003f06070 */
[C---:B------:R-:W-:Y:S01]  /*bdb0*/  IMAD.WIDE R166, R9.reuse, 0x4, R166 ;  /* 0x0000000409a67825 */ /* 0x040fe200078e02a6 */
[----:B------:R-:W1:Y:S01]  /*bdc0*/  LDC R244, c[0x0][0x230] ;  /* 0x00008c00fff47b82 */ /* 0x000e620000000800 */
[----:B------:R4:W-:Y:S02]  /*bdd0*/  STL [R1+0x170], RZ ;  /* 0x000170ff01007387 */ /* 0x0009e40000100800 */
[C---:B------:R-:W-:Y:S02]  /*bde0*/  IMAD.WIDE R214, R9.reuse, 0x4, R214 ;  /* 0x0000000409d67825 */ /* 0x040fe400078e02d6 */
[----:B------:R4:W-:Y:S02]  /*bdf0*/  STL [R1+0x174], RZ ;  /* 0x000174ff01007387 */ /* 0x0009e40000100800 */
[C---:B------:R-:W-:Y:S02]  /*be00*/  IMAD.WIDE R184, R9.reuse, 0x4, R184 ;  /* 0x0000000409b87825 */ /* 0x040fe400078e02b8 */
[----:B------:R4:W-:Y:S02]  /*be10*/  STL [R1+0x178], RZ ;  /* 0x000178ff01007387 */ /* 0x0009e40000100800 */
[----:B------:R-:W-:-:S02]  /*be20*/  IMAD.WIDE R164, R9, 0x4, R164 ;  /* 0x0000000409a47825 */ /* 0x000fc400078e02a4 */
[----:B------:R3:W-:Y:S01]  /*be30*/  LDGSTS.E [R12+0x5400c], desc[UR16][R180.64], !P0 ;  /* 0x5400c000b40c7fae */ /* 0x0007e2000c121850 */
[----:B------:R-:W-:Y:S01]  /*be40*/  ISETP.GE.U32.AND P0, PT, R251, 0x7fffff1b, PT ;  /* 0x7fffff1bfb00780c */ /* 0x000fe20003f06070 */
[C---:B------:R-:W-:Y:S01]  /*be50*/  IMAD.WIDE R212, R9.reuse, 0x4, R212 ;  /* 0x0000000409d47825 */ /* 0x040fe200078e02d4 */
[----:B------:R-:W4:Y:S01]  /*be60*/  LDC R251, c[0x0][0x230] ;  /* 0x00008c00fffb7b82 */ /* 0x000f220000000800 */
[----:B------:R-:W0:Y:S02]  /*be70*/  LDGDEPBAR ;  /* 0x00000000000079af */ /* 0x000e240000000000 */
[C---:B------:R-:W-:Y:S02]  /*be80*/  IMAD.WIDE R24, R9.reuse, 0x4, R24 ;  /* 0x0000000409187825 */ /* 0x040fe400078e0218 */
[----:B------:R3:W-:Y:S02]  /*be90*/  LDGSTS.E [R11+0x28000], desc[UR16][R30.64], P1 ;  /* 0x280000001e0b7fae */ /* 0x0007e40008921850 */
[----:B------:R-:W-:-:S02]  /*bea0*/  IMAD.WIDE R162, R9, 0x4, R162 ;  /* 0x0000000409a27825 */ /* 0x000fc400078e02a2 */
[----:B------:R3:W-:Y:S02]  /*beb0*/  LDGSTS.E [R11+0x28400], desc[UR16][R148.64], P1 ;  /* 0x28400000940b7fae */ /* 0x0007e40008921850 */
[----:B-1----:R-:W-:Y:S02]  /*bec0*/  VIADD R244, R244, 0xffffff3b ;  /* 0xffffff3bf4f47836 */ /* 0x002fe40000000000 */
[----:B------:R1:W-:Y:S01]  /*bed0*/  LDGSTS.E [R11+0x28800], desc[UR16][R146.64], P1 ;  /* 0x28800000920b7fae */ /* 0x0003e20008921850 */
[C---:B------:R-:W-:Y:S02]  /*bee0*/  IMAD.WIDE R158, R9.reuse, 0x4, R158 ;  /* 0x00000004099e7825 */ /* 0x040fe400078e029e */
[----:B------:R-:W-:Y:S01]  /*bef0*/  ISETP.GE.U32.AND P2, PT, R244, 0x7fffff1c, PT ;  /* 0x7fffff1cf400780c */ /* 0x000fe20003f46070 */
[----:B------:R1:W-:Y:S01]  /*bf00*/  LDGSTS.E [R11+0x28c00], desc[UR16][R28.64], P1 ;  /* 0x28c000001c0b7fae */ /* 0x0003e20008921850 */
[----:B------:R-:W1:Y:S01]  /*bf10*/  LDC R244, c[0x0][0x230] ;  /* 0x00008c00fff47b82 */ /* 0x000e620000000800 */
[----:B------:R-:W-:-:S02]  /*bf20*/  IMAD.WIDE R160, R9, 0x4, R160 ;  /* 0x0000000409a07825 */ /* 0x000fc400078e02a0 */
[----:B------:R1:W-:Y:S02]  /*bf30*/  LDGSTS.E [R11+0x29000], desc[UR16][R144.64], P1 ;  /* 0x29000000900b7fae */ /* 0x0003e40008921850 */
[----:B--2---:R-:W-:Y:S02]  /*bf40*/  IMAD.WIDE R210, R9, 0x4, R210 ;  /* 0x0000000409d27825 */ /* 0x004fe400078e02d2 */
[----:B------:R2:W-:Y:S02]  /*bf50*/  LDGSTS.E [R11+0x29400], desc[UR16][R142.64], P1 ;  /* 0x294000008e0b7fae */ /* 0x0005e40008921850 */
[----:B----4-:R-:W-:Y:S02]  /*bf60*/  VIADD R251, R251, 0xffffff39 ;  /* 0xffffff39fbfb7836 */ /* 0x010fe40000000000 */
[----:B------:R4:W-:Y:S01]  /*bf70*/  LDGSTS.E [R11+0x29800], desc[UR16][R140.64], P1 ;  /* 0x298000008c0b7fae */ /* 0x0009e20008921850 */
[----:B---3--:R-:W-:-:S03]  /*bf80*/  IMAD.WIDE R180, R9, 0x4, R180 ;  /* 0x0000000409b47825 */ /* 0x008fc600078e02b4 */
[----:B------:R3:W-:Y:S01]  /*bf90*/  LDGSTS.E [R11+0x29c00], desc[UR16][R138.64], P1 ;  /* 0x29c000008a0b7fae */ /* 0x0007e20008921850 */
[----:B------:R-:W-:-:S03]  /*bfa0*/  IMAD.WIDE R30, R7, 0x4, R30 ;  /* 0x00000004071e7825 */ /* 0x000fc600078e021e */
[----:B------:R3:W-:Y:S01]  /*bfb0*/  LDGSTS.E [R11+0x2a000], desc[UR16][R136.64], P1 ;  /* 0x2a000000880b7fae */ /* 0x0007e20008921850 */
[----:B------:R-:W-:-:S03]  /*bfc0*/  IMAD.WIDE R148, R7, 0x4, R148 ;  /* 0x0000000407947825 */ /* 0x000fc600078e0294 */
[----:B------:R3:W-:Y:S01]  /*bfd0*/  LDGSTS.E [R11+0x2a400], desc[UR16][R134.64], P1 ;  /* 0x2a400000860b7fae */ /* 0x0007e20008921850 */
[----:B-1----:R-:W-:Y:S02]  /*bfe0*/  VIADD R244, R244, 0xffffff40 ;  /* 0xffffff40f4f47836 */ /* 0x002fe40000000000 */
[C---:B------:R-:W-:Y:S01]  /*bff0*/  IMAD.WIDE R146, R7.reuse, 0x4, R146 ;  /* 0x0000000407927825 */ /* 0x040fe200078e0292 */
[----:B------:R1:W-:Y:S03]  /*c000*/  LDGSTS.E [R11+0x2a800], desc[UR16][R132.64], P1 ;  /* 0x2a800000840b7fae */ /* 0x0003e60008921850 */
[C---:B------:R-:W-:Y:S01]  /*c010*/  IMAD.WIDE R28, R7.reuse, 0x4, R28 ;  /* 0x00000004071c7825 */ /* 0x040fe200078e021c */
[----:B------:R1:W-:Y:S03]  /*c020*/  LDGSTS.E [R11+0x2ac00], desc[UR16][R130.64], P1 ;  /* 0x2ac00000820b7fae */ /* 0x0003e60008921850 */
[C---:B------:R-:W-:Y:S01]  /*c030*/  IMAD.WIDE R144, R7.reuse, 0x4, R144 ;  /* 0x0000000407907825 */ /* 0x040fe200078e0290 */
[----:B------:R1:W-:Y:S03]  /*c040*/  LDGSTS.E [R11+0x2b000], desc[UR16][R128.64], P1 ;  /* 0x2b000000800b7fae */ /* 0x0003e60008921850 */
[C---:B--2---:R-:W-:Y:S01]  /*c050*/  IMAD.WIDE R142, R7.reuse, 0x4, R142 ;  /* 0x00000004078e7825 */ /* 0x044fe200078e028e */
[----:B------:R2:W-:Y:S03]  /*c060*/  LDGSTS.E [R11+0x2b400], desc[UR16][R126.64], P1 ;  /* 0x2b4000007e0b7fae */ /* 0x0005e60008921850 */
[C---:B----4-:R-:W-:Y:S01]  /*c070*/  IMAD.WIDE R140, R7.reuse, 0x4, R140 ;  /* 0x00000004078c7825 */ /* 0x050fe200078e028c */
[----:B------:R4:W-:Y:S03]  /*c080*/  LDGSTS.E [R11+0x2b800], desc[UR16][R124.64], P1 ;  /* 0x2b8000007c0b7fae */ /* 0x0009e60008921850 */
[C---:B---3--:R-:W-:Y:S01]  /*c090*/  IMAD.WIDE R138, R7.reuse, 0x4, R138 ;  /* 0x00000004078a7825 */ /* 0x048fe200078e028a */
[----:B------:R3:W-:Y:S03]  /*c0a0*/  LDGSTS.E [R11+0x2bc00], desc[UR16][R122.64], P1 ;  /* 0x2bc000007a0b7fae */ /* 0x0007e60008921850 */
[C---:B------:R-:W-:Y:S01]  /*c0b0*/  IMAD.WIDE R136, R7.reuse, 0x4, R136 ;  /* 0x0000000407887825 */ /* 0x040fe200078e0288 */
[----:B------:R3:W-:Y:S03]  /*c0c0*/  LDGSTS.E [R11+0x2c000], desc[UR16][R218.64], P1 ;  /* 0x2c000000da0b7fae */ /* 0x0007e60008921850 */
[C---:B------:R-:W-:Y:S01]  /*c0d0*/  IMAD.WIDE R134, R7.reuse, 0x4, R134 ;  /* 0x0000000407867825 */ /* 0x040fe200078e0286 */
[----:B------:R3:W-:Y:S03]  /*c0e0*/  LDGSTS.E [R11+0x2c400], desc[UR16][R60.64], P1 ;  /* 0x2c4000003c0b7fae */ /* 0x0007e60008921850 */
[C---:B-1----:R-:W-:Y:S01]  /*c0f0*/  IMAD.WIDE R132, R7.reuse, 0x4, R132 ;  /* 0x0000000407847825 */ /* 0x042fe200078e0284 */
        /* <DEDUP_REMOVED lines=89> */
[----:B---3--:R-:W-:Y:S01]  /*c690*/  IMAD.WIDE R108, R7, 0x4, R108 ;  /* 0x00000004076c7825 */ /* 0x008fe200078e026c */
[----:B------:R3:W-:Y:S01]  /*c6a0*/  LDGSTS.E [R10+0x2fe00], desc[UR16][R92.64], P1 ;  /* 0x2fe000005c0a7fae */ /* 0x0007e20008921850 */
[----:B------:R-:W-:-:S02]  /*c6b0*/  ISETP.GE.U32.AND P1, PT, R251, 0x7fffff1a, PT ;  /* 0x7fffff1afb00780c */ /* 0x000fc40003f26070 */
[----:B------:R-:W4:Y:S01]  /*c6c0*/  LDC R251, c[0x0][0x230] ;  /* 0x00008c00fffb7b82 */ /* 0x000f220000000800 */
[----:B------:R-:W0:Y:S01]  /*c6d0*/  LDGDEPBAR ;  /* 0x00000000000079af */ /* 0x000e220000000000 */
[----:B------:R-:W-:-:S06]  /*c6e0*/  IMAD.WIDE R106, R7, 0x4, R106 ;  /* 0x00000004076a7825 */ /* 0x000fcc00078e026a */
[----:B------:R-:W-:Y:S01]  /*c6f0*/  BAR.SYNC.DEFER_BLOCKING 0x0 ;  /* 0x0000000000007b1d */ /* 0x000fe20000010000 */
[----:B------:R-:W-:-:S04]  /*c700*/  IMAD.WIDE R104, R7, 0x4, R104 ;  /* 0x0000000407687825 */ /* 0x000fc800078e0268 */
[C---:B-1----:R-:W-:Y:S01]  /*c710*/  IMAD.WIDE R102, R7.reuse, 0x4, R102 ;  /* 0x0000000407667825 */ /* 0x042fe200078e0266 */
[----:B------:R1:W-:Y:S03]  /*c720*/  STL [R1+0x17c], RZ ;  /* 0x00017cff01007387 */ /* 0x0003e60000100800 */
[C---:B------:R-:W-:Y:S01]  /*c730*/  IMAD.WIDE R100, R7.reuse, 0x4, R100 ;  /* 0x0000000407647825 */ /* 0x040fe200078e0264 */
[----:B------:R1:W-:Y:S03]  /*c740*/  STL [R1+0x180], RZ ;  /* 0x000180ff01007387 */ /* 0x0003e60000100800 */
[C---:B------:R-:W-:Y:S01]  /*c750*/  IMAD.WIDE R98, R7.reuse, 0x4, R98 ;  /* 0x0000000407627825 */ /* 0x040fe200078e0262 */
[----:B------:R1:W-:Y:S03]  /*c760*/  STL [R1+0x184], RZ ;  /* 0x000184ff01007387 */ /* 0x0003e60000100800 */
[----:B--2---:R-:W-:Y:S01]  /*c770*/  IMAD.WIDE R96, R7, 0x4, R96 ;  /* 0x0000000407607825 */ /* 0x004fe200078e0260 */
[----:B------:R1:W-:Y:S03]  /*c780*/  STL [R1+0x188], RZ ;  /* 0x000188ff01007387 */ /* 0x0003e60000100800 */
[----:B----4-:R-:W-:-:S02]  /*c790*/  VIADD R251, R251, 0xffffff38 ;  /* 0xffffff38fbfb7836 */ /* 0x010fc40000000000 */
[----:B------:R-:W-:Y:S01]  /*c7a0*/  IMAD.WIDE R94, R7, 0x4, R94 ;  /* 0x00000004075e7825 */ /* 0x000fe200078e025e */
[----:B------:R-:W-:Y:S01]  /*c7b0*/  @!PT LDS RZ, [RZ] ;  /* 0x00000000fffff984 */ /* 0x000fe20000000800 */
[----:B------:R-:W-:Y:S01]  /*c7c0*/  @!PT LDS RZ, [RZ] ;  /* 0x00000000fffff984 */ /* 0x000fe20000000800 */
[----:B------:R-:W-:Y:S01]  /*c7d0*/  @!PT LDS RZ, [RZ] ;  /* 0x00000000fffff984 */ /* 0x000fe20000000800 */
[----:B------:R2:W-:Y:S02]  /*c7e0*/  LDGSTS.E [R22+0x58000], desc[UR16][R200.64], !P3 ;  /* 0x58000000c8167fae */ /* 0x0005e4000d921850 */
[----:B------:R-:W-:Y:S01]  /*c7f0*/  ISETP.GE.U32.AND P3, PT, R251, 0x7fffff19, PT ;  /* 0x7fffff19fb00780c */ /* 0x000fe20003f66070 */
[----:B---3--:R-:W-:Y:S01]  /*c800*/  IMAD.WIDE R92, R7, 0x4, R92 ;  /* 0x00000004075c7825 */ /* 0x008fe200078e025c */
[----:B------:R3:W-:Y:S01]  /*c810*/  LDGSTS.E [R22+0x58004], desc[UR16][R206.64], !P6 ;  /* 0x58004000ce167fae */ /* 0x0007e2000f121850 */
[----:B------:R-:W4:Y:S03]  /*c820*/  LDC R251, c[0x0][0x230] ;  /* 0x00008c00fffb7b82 */ /* 0x000f260000000800 */
[----:B------:R-:W-:Y:S04]  /*c830*/  LDGSTS.E [R22+0x58008], desc[UR16][R186.64], !P4 ;  /* 0x58008000ba167fae */ /* 0x000fe8000e121850 */
[----:B------:R-:W-:Y:S01]  /*c840*/  LDGSTS.E [R22+0x5800c], desc[UR16][R190.64], !P5 ;  /* 0x5800c000be167fae */ /* 0x000fe2000e921850 */
[----:B--2---:R-:W2:Y:S03]  /*c850*/  LDC R201, c[0x0][0x230] ;  /* 0x00008c00ffc97b82 */ /* 0x004ea60000000800 */
[----:B------:R-:W-:Y:S04]  /*c860*/  LDGSTS.E [R20+0x58000], desc[UR16][R202.64], !P2 ;  /* 0x58000000ca147fae */ /* 0x000fe8000d121850 */
[----:B------:R4:W-:Y:S01]  /*c870*/  LDGSTS.E [R20+0x58004], desc[UR16][R178.64], !P0 ;  /* 0x58004000b2147fae */ /* 0x0009e2000c121850 */
[----:B---3--:R-:W3:Y:S03]  /*c880*/  LDC R207, c[0x0][0x230] ;  /* 0x00008c00ffcf7b82 */ /* 0x008ee60000000800 */
[----:B------:R-:W-:Y:S04]  /*c890*/  LDGSTS.E [R20+0x58008], desc[UR16][R196.64], !P1 ;  /* 0x58008000c4147fae */ /* 0x000fe8000c921850 */
[----:B------:R1:W-:Y:S01]  /*c8a0*/  LDGSTS.E [R20+0x5800c], desc[UR16][R26.64], !P3 ;  /* 0x5800c0001a147fae */ /* 0x0003e2000d921850 */
[----:B------:R-:W1:Y:S01]  /*c8b0*/  LDC R206, c[0x0][0x230] ;  /* 0x00008c00ffce7b82 */ /* 0x000e620000000800 */
[----:B----4-:R-:W-:-:S02]  /*c8c0*/  VIADD R178, R251, 0xffffff35 ;  /* 0xffffff35fbb27836 */ /* 0x010fc40000000000 */
[----:B------:R4:W-:Y:S05]  /*c8d0*/  STL [R1+0x18c], RZ ;  /* 0x00018cff01007387 */ /* 0x0009ea0000100800 */
[----:B------:R-:W4:Y:S01]  /*c8e0*/  LDC R200, c[0x0][0x230] ;  /* 0x00008c00ffc87b82 */ /* 0x000f220000000800 */
[----:B--2---:R-:W-:Y:S01]  /*c8f0*/  VIADD R22, R201, 0xffffff34 ;  /* 0xffffff34c9167836 */ /* 0x004fe20000000000 */
[----:B------:R-:W-:Y:S01]  /*c900*/  ISETP.GE.U32.AND P4, PT, R178, 0x7fffff16, PT ;  /* 0x7fffff16b200780c */ /* 0x000fe20003f86070 */
[----:B------:R-:W2:Y:S03]  /*c910*/  S2R R201, SR_TID.X ;  /* 0x0000000000c97919 */ /* 0x000ea60000002100 */
[----:B------:R-:W-:Y:S01]  /*c920*/  ISETP.GE.U32.AND P5, PT, R22, 0x7fffff15, PT ;  /* 0x7fffff151600780c */ /* 0x000fe20003fa6070 */
[----:B------:R1:W-:Y:S01]  /*c930*/  STL [R1+0x190], RZ ;  /* 0x000190ff01007387 */ /* 0x0003e20000100800 */
[----:B---3--:R-:W-:Y:S01]  /*c940*/  VIADD R179, R207, 0xffffff36 ;  /* 0xffffff36cfb37836 */ /* 0x008fe20000000000 */
[----:B------:R-:W3:Y:S02]  /*c950*/  LDC R187, c[0x0][0x230] ;  /* 0x00008c00ffbb7b82 */ /* 0x000ee40000000800 */
[----:B------:R2:W-:Y:S02]  /*c960*/  STL [R1+0x194], RZ ;  /* 0x000194ff01007387 */ /* 0x0005e40000100800 */
[----:B------:R-:W-:-:S02]  /*c970*/  ISETP.GE.U32.AND P2, PT, R179, 0x7fffff17, PT ;  /* 0x7fffff17b300780c */ /* 0x000fc40003f46070 */
[----:B------:R2:W-:Y:S01]  /*c980*/  STL [R1+0x198], RZ ;  /* 0x000198ff01007387 */ /* 0x0005e20000100800 */
[----:B-1----:R-:W-:Y:S01]  /*c990*/  VIADD R186, R206, 0xffffff37 ;  /* 0xffffff37ceba7836 */ /* 0x002fe20000000000 */
[----:B------:R-:W1:Y:S02]  /*c9a0*/  LDC R179, c[0x0][0x230] ;  /* 0x00008c00ffb37b82 */ /* 0x000e640000000800 */
[----:B------:R1:W-:Y:S02]  /*c9b0*/  STL [R1+0x19c], RZ ;  /* 0x00019cff01007387 */ /* 0x0003e40000100800 */
[----:B------:R-:W-:Y:S02]  /*c9c0*/  ISETP.GE.U32.AND P0, PT, R186, 0x7fffff18, PT ;  /* 0x7fffff18ba00780c */ /* 0x000fe40003f06070 */
[----:B------:R1:W-:Y:S01]  /*c9d0*/  STL [R1+0x1a0], RZ ;  /* 0x0001a0ff01007387 */ /* 0x0003e20000100800 */
[----:B----4-:R-:W-:Y:S01]  /*c9e0*/  VIADD R22, R200, 0xffffff33 ;  /* 0xffffff33c8167836 */ /* 0x010fe20000000000 */
[----:B------:R-:W4:Y:S02]  /*c9f0*/  LDC R190, c[0x0][0x230] ;  /* 0x00008c00ffbe7b82 */ /* 0x000f240000000800 */
[----:B------:R1:W-:Y:S02]  /*ca00*/  STL [R1+0x1a4], RZ ;  /* 0x0001a4ff01007387 */ /* 0x0003e40000100800 */
[----:B------:R-:W-:-:S02]  /*ca10*/  ISETP.GE.U32.AND P6, PT, R22, 0x7fffff14, PT ;  /* 0x7fffff141600780c */ /* 0x000fc40003fc6070 */
[----:B------:R1:W-:Y:S02]  /*ca20*/  STL [R1+0x1a8], RZ ;  /* 0x0001a8ff01007387 */ /* 0x0003e40000100800 */
[----:B------:R-:W1:Y:S01]  /*ca30*/  LDC R178, c[0x0][0x230] ;  /* 0x00008c00ffb27b82 */ /* 0x000e620000000800 */
[----:B---3--:R-:W-:Y:S01]  /*ca40*/  VIADD R22, R187, 0xffffff32 ;  /* 0xffffff32bb167836 */ /* 0x008fe20000000000 */
[----:B------:R-:W-:Y:S01]  /*ca50*/  LDGSTS.E [R23+0x58000], desc[UR16][R192.64], !P0 ;  /* 0x58000000c0177fae */ /* 0x000fe2000c121850 */
[----:B--2---:R-:W-:-:S03]  /*ca60*/  LOP3.LUT R201, R201, 0x1f, RZ, 0xc0, !PT ;  /* 0x0000001fc9c97812 */ /* 0x004fc600078ec0ff */
[----:B------:R-:W-:Y:S01]  /*ca70*/  LDGSTS.E [R23+0x58004], desc[UR16][R208.64], !P2 ;  /* 0x58004000d0177fae */ /* 0x000fe2000d121850 */
[----:B------:R-:W-:Y:S01]  /*ca80*/  ISETP.GE.U32.AND P0, PT, R22, 0x7fffff13, PT ;  /* 0x7fffff131600780c */ /* 0x000fe20003f06070 */
[----:B------:R-:W2:Y:S02]  /*ca90*/  LDC R186, c[0x0][0x230] ;  /* 0x00008c00ffba7b82 */ /* 0x000ea40000000800 */
[----:B------:R-:W-:Y:S04]  /*caa0*/  LDGSTS.E [R23+0x58008], desc[UR16][R150.64], !P4 ;  /* 0x5800800096177fae */ /* 0x000fe8000e121850 */
[----:B------:R3:W-:Y:S02]  /*cab0*/  LDGSTS.E [R23+0x5800c], desc[UR16][R194.64], !P5 ;  /* 0x5800c000c2177fae */ /* 0x0007e4000e921850 */
[----:B------:R-:W2:Y:S01]  /*cac0*/  LDC R191, c[0x0][0x230] ;  /* 0x00008c00ffbf7b82 */ /* 0x000ea20000000800 */
[----:B----4-:R-:W-:Y:S01]  /*cad0*/  VIADD R20, R190, 0xffffff31 ;  /* 0xffffff31be147836 */ /* 0x010fe20000000000 */
[----:B------:R4:W-:Y:S01]  /*cae0*/  LDGSTS.E [R21+0x58000], desc[UR16][R176.64], !P6 ;  /* 0x58000000b0157fae */ /* 0x0009e2000f121850 */
[----:B------:R-:W-:-:S03]  /*caf0*/  ISETP.GE.AND P6, PT, R201, R244, PT ;  /* 0x000000f4c900720c */ /* 0x000fc60003fc6270 */
[----:B------:R-:W-:Y:S01]  /*cb00*/  ISETP.GE.U32.AND P1, PT, R20, 0x7fffff12, PT ;  /* 0x7fffff121400780c */ /* 0x000fe20003f26070 */
[----:B------:R-:W-:Y:S01]  /*cb10*/  LDGSTS.E [R21+0x58004], desc[UR16][R188.64], !P0 ;  /* 0x58004000bc157fae */ /* 0x000fe2000c121850 */
[----:B------:R-:W4:Y:S01]  /*cb20*/  LDC R27, c[0x0][0x230] ;  /* 0x00008c00ff1b7b82 */ /* 0x000f220000000800 */
[----:B-1----:R-:W-:Y:S02]  /*cb30*/  VIADD R26, R178, 0xffffff30 ;  /* 0xffffff30b21a7836 */ /* 0x002fe40000000000 */
[----:B---3--:R-:W-:Y:S01]  /*cb40*/  VIADD R23, R179, 0xffffff2f ;  /* 0xffffff2fb3177836 */ /* 0x008fe20000000000 */
[----:B------:R1:W-:Y:S02]  /*cb50*/  STL [R1+0x1ac], RZ ;  /* 0x0001acff01007387 */ /* 0x0003e40000100800 */
[----:B------:R-:W-:Y:S02]  /*cb60*/  ISETP.GE.U32.AND P2, PT, R26, 0x7fffff11, PT ;  /* 0x7fffff111a00780c */ /* 0x000fe40003f46070 */
[----:B------:R-:W3:Y:S01]  /*cb70*/  LDC R150, c[0x0][0x230] ;  /* 0x00008c00ff967b82 */ /* 0x000ee20000000800 */
[----:B------:R-:W-:Y:S01]  /*cb80*/  ISETP.GE.U32.AND P3, PT, R23, 0x7fffff10, PT ;  /* 0x7fffff101700780c */ /* 0x000fe20003f66070 */
[----:B--2---:R-:W-:Y:S01]  /*cb90*/  VIADD R22, R186, 0xffffff2e ;  /* 0xffffff2eba167836 */ /* 0x004fe20000000000 */
[----:B------:R-:W-:Y:S04]  /*cba0*/  LDGSTS.E [R21+0x58008], desc[UR16][R170.64], !P1 ;  /* 0x58008000aa157fae */ /* 0x000fe8000c921850 */
[----:B------:R-:W-:Y:S01]  /*cbb0*/  ISETP.GE.U32.AND P4, PT, R22, 0x7fffff0f, PT ;  /* 0x7fffff0f1600780c */ /* 0x000fe20003f86070 */
[----:B------:R-:W2:Y:S01]  /*cbc0*/  LDC R151, c[0x0][0x230] ;  /* 0x00008c00ff977b82 */ /* 0x000ea20000000800 */
[----:B------:R-:W-:Y:S01]  /*cbd0*/  VIADD R20, R191, 0xffffff2d ;  /* 0xffffff2dbf147836 */ /* 0x000fe20000000000 */
[----:B------:R1:W-:Y:S04]  /*cbe0*/  STL [R1+0x1b0], RZ ;  /* 0x0001b0ff01007387 */ /* 0x0003e80000100800 */
[----:B------:R-:W-:Y:S01]  /*cbf0*/  ISETP.GE.U32.AND P5, PT, R20, 0x7fffff0e, PT ;  /* 0x7fffff0e1400780c */ /* 0x000fe20003fa6070 */
[----:B------:R3:W-:Y:S01]  /*cc00*/  LDGSTS.E [R21+0x5800c], desc[UR16][R168.64], !P2 ;  /* 0x5800c000a8157fae */ /* 0x0007e2000d121850 */
[----:B----4-:R-:W4:Y:S01]  /*cc10*/  LDC R177, c[0x0][0x230] ;  /* 0x00008c00ffb17b82 */ /* 0x010f220000000800 */
[----:B------:R-:W-:-:S02]  /*cc20*/  VIADD R22, R27, 0xffffff2c ;  /* 0xffffff2c1b167836 */ /* 0x000fc40000000000 */
[----:B------:R-:W-:Y:S03]  /*cc30*/  LDGSTS.E [R19+0x58000], desc[UR16][R172.64], !P3 ;  /* 0x58000000ac137fae */ /* 0x000fe6000d921850 */
[----:B------:R-:W-:Y:S01]  /*cc40*/  ISETP.GE.U32.AND P0, PT, R22, 0x7fffff0d, PT ;  /* 0x7fffff0d1600780c */ /* 0x000fe20003f06070 */
[----:B------:R-:W-:Y:S01]  /*cc50*/  LDGSTS.E [R19+0x58004], desc[UR16][R198.64], !P4 ;  /* 0x58004000c6137fae */ /* 0x000fe2000e121850 */
[----:B------:R-:W1:Y:S01]  /*cc60*/  LDC R176, c[0x0][0x230] ;  /* 0x00008c00ffb07b82 */ /* 0x000e620000000800 */
[----:B---3--:R-:W-:Y:S02]  /*cc70*/  VIADD R21, R150, 0xffffff2b ;  /* 0xffffff2b96157836 */ /* 0x008fe40000000000 */
[----:B------:R-:W-:Y:S05]  /*cc80*/  LDGSTS.E [R19+0x58008], desc[UR16][R174.64], !P5 ;  /* 0x58008000ae137fae */ /* 0x000fea000e921850 */
[----:B------:R-:W3:Y:S01]  /*cc90*/  LDC R23, c[0x0][0x230] ;  /* 0x00008c00ff177b82 */ /* 0x000ee20000000800 */
[----:B--2---:R-:W-:Y:S01]  /*cca0*/  VIADD R20, R151, 0xffffff2a ;  /* 0xffffff2a97147836 */ /* 0x004fe20000000000 */
[----:B------:R-:W-:Y:S01]  /*ccb0*/  ISETP.GE.U32.AND P1, PT, R21, 0x7fffff0c, PT ;  /* 0x7fffff0c1500780c */ /* 0x000fe20003f26070 */
[----:B------:R2:W-:Y:S03]  /*ccc0*/  LDGSTS.E [R19+0x5800c], desc[UR16][R156.64], !P0 ;  /* 0x5800c0009c137fae */ /* 0x0005e6000c121850 */
[----:B------:R-:W-:Y:S01]  /*ccd0*/  ISETP.GE.U32.AND P2, PT, R20, 0x7fffff0b, PT ;  /* 0x7fffff0b1400780c */ /* 0x000fe20003f46070 */
[----:B------:R1:W-:Y:S01]  /*cce0*/  STL [R1+0x1b4], RZ ;  /* 0x0001b4ff01007387 */ /* 0x0003e20000100800 */
[----:B------:R-:W2:Y:S01]  /*ccf0*/  LDC R27, c[0x0][0x230] ;  /* 0x00008c00ff1b7b82 */ /* 0x000ea20000000800 */
[----:B----4-:R-:W-:-:S02]  /*cd00*/  VIADD R22, R177, 0xffffff27 ;  /* 0xffffff27b1167836 */ /* 0x010fc40000000000 */
[----:B------:R4:W-:Y:S03]  /*cd10*/  STL [R1+0x1b8], RZ ;  /* 0x0001b8ff01007387 */ /* 0x0009e60000100800 */
[----:B------:R-:W-:Y:S01]  /*cd20*/  ISETP.GE.U32.AND P5, PT, R22, 0x7fffff08, PT ;  /* 0x7fffff081600780c */ /* 0x000fe20003fa6070 */
[----:B------:R-:W-:Y:S01]  /*cd30*/  LDGSTS.E [R17+0x58000], desc[UR16][R182.64], !P1 ;  /* 0x58000000b6117fae */ /* 0x000fe2000c921850 */
[----:B------:R-:W4:Y:S01]  /*cd40*/  LDC R151, c[0x0][0x230] ;  /* 0x00008c00ff977b82 */ /* 0x000f220000000800 */
[----:B-1----:R-:W-:Y:S02]  /*cd50*/  VIADD R21, R176, 0xffffff29 ;  /* 0xffffff29b0157836 */ /* 0x002fe40000000000 */
[----:B------:R-:W-:Y:S03]  /*cd60*/  LDGSTS.E [R17+0x58004], desc[UR16][R166.64], !P2 ;  /* 0x58004000a6117fae */ /* 0x000fe6000d121850 */
[----:B------:R-:W-:Y:S01]  /*cd70*/  ISETP.GE.U32.AND P3, PT, R21, 0x7fffff0a, PT ;  /* 0x7fffff0a1500780c */ /* 0x000fe20003f66070 */
[----:B------:R1:W-:Y:S01]  /*cd80*/  STL [R1+0x1bc], RZ ;  /* 0x0001bcff01007387 */ /* 0x0003e20000100800 */
[----:B------:R-:W1:Y:S01]  /*cd90*/  LDC R168, c[0x0][0x230] ;  /* 0x00008c00ffa87b82 */ /* 0x000e620000000800 */
[----:B---3--:R-:W-:-:S02]  /*cda0*/  VIADD R20, R23, 0xffffff28 ;  /* 0xffffff2817147836 */ /* 0x008fc40000000000 */
[----:B------:R3:W-:Y:S03]  /*cdb0*/  STL [R1+0x1c0], RZ ;  /* 0x0001c0ff01007387 */ /* 0x0007e60000100800 */
[----:B------:R-:W-:Y:S01]  /*cdc0*/  ISETP.GE.U32.AND P4, PT, R20, 0x7fffff09, PT ;  /* 0x7fffff091400780c */ /* 0x000fe20003f86070 */
[----:B------:R3:W-:Y:S01]  /*cdd0*/  STL [R1+0x1c4], RZ ;  /* 0x0001c4ff01007387 */ /* 0x0007e20000100800 */
[----:B------:R-:W3:Y:S01]  /*cde0*/  LDC R26, c[0x0][0x230] ;  /* 0x00008c00ff1a7b82 */ /* 0x000ee20000000800 */
[----:B--2---:R-:W-:Y:S02]  /*cdf0*/  VIADD R19, R27, 0xffffff26 ;  /* 0xffffff261b137836 */ /* 0x004fe40000000000 */
[----:B------:R-:W-:Y:S04]  /*ce00*/  LDGSTS.E [R17+0x58008], desc[UR16][R214.64], !P3 ;  /* 0x58008000d6117fae */ /* 0x000fe8000d921850 */
[----:B------:R2:W-:Y:S01]  /*ce10*/  STL [R1+0x1c8], RZ ;  /* 0x0001c8ff01007387 */ /* 0x0005e20000100800 */
[----:B------:R-:W2:Y:S03]  /*ce20*/  LDC R150, c[0x0][0x230] ;  /* 0x00008c00ff967b82 */ /* 0x000ea60000000800 */
[----:B------:R1:W-:Y:S01]  /*ce30*/  LDGSTS.E [R17+0x5800c], desc[UR16][R184.64], !P4 ;  /* 0x5800c000b8117fae */ /* 0x0003e2000e121850 */
[----:B------:R-:W-:Y:S01]  /*ce40*/  ISETP.GE.U32.AND P4, PT, R19, 0x7fffff07, PT ;  /* 0x7fffff071300780c */ /* 0x000fe20003f86070 */
[----:B----4-:R-:W-:-:S02]  /*ce50*/  VIADD R19, R151, 0xffffff23 ;  /* 0xffffff2397137836 */ /* 0x010fc40000000000 */
[----:B------:R-:W-:Y:S01]  /*ce60*/  LDGSTS.E [R13+0x58000], desc[UR16][R164.64], !P5 ;  /* 0x58000000a40d7fae */ /* 0x000fe2000e921850 */
[----:B------:R-:W4:Y:S01]  /*ce70*/  LDC R23, c[0x0][0x230] ;  /* 0x00008c00ff177b82 */ /* 0x000f220000000800 */
[----:B------:R-:W-:Y:S02]  /*ce80*/  ISETP.GT.AND P5, PT, R2, 0xdf, PT ;  /* 0x000000df0200780c */ /* 0x000fe40003fa4270 */
[----:B------:R-:W-:Y:S01]  /*ce90*/  ISETP.GE.U32.AND P3, PT, R19, 0x7fffff04, PT ;  /* 0x7fffff041300780c */ /* 0x000fe20003f66070 */
[----:B------:R1:W-:Y:S02]  /*cea0*/  STL [R1+0x1cc], RZ ;  /* 0x0001ccff01007387 */ /* 0x0003e40000100800 */
[----:B-1----:R-:W-:Y:S02]  /*ceb0*/  VIADD R17, R168, 0xffffff22 ;  /* 0xffffff22a8117836 */ /* 0x002fe40000000000 */
[----:B------:R-:W1:Y:S01]  /*cec0*/  LDC R22, c[0x0][0x230] ;  /* 0x00008c00ff167b82 */ /* 0x000e620000000800 */
[----:B---3--:R-:W-:Y:S01]  /*ced0*/  VIADD R21, R26, 0xffffff25 ;  /* 0xffffff251a157836 */ /* 0x008fe20000000000 */
[----:B------:R-:W-:Y:S01]  /*cee0*/  LDGSTS.E [R13+0x58004], desc[UR16][R212.64], !P4 ;  /* 0x58004000d40d7fae */ /* 0x000fe2000e121850 */
[----:B------:R-:W-:-:S02]  /*cef0*/  CS2R R26, SRZ ;  /* 0x00000000001a7805 */ /* 0x000fc4000001ff00 */
[----:B------:R-:W-:Y:S02]  /*cf00*/  ISETP.GE.U32.AND P2, PT, R17, 0x7fffff03, PT ;  /* 0x7fffff031100780c */ /* 0x000fe40003f46070 */
[----:B------:R-:W-:Y:S01]  /*cf10*/  SEL R17, RZ, 0x4, P6 ;  /* 0x00000004ff117807 */ /* 0x000fe20003000000 */
[----:B------:R3:W-:Y:S01]  /*cf20*/  STL [R1+0x1d0], RZ ;  /* 0x0001d0ff01007387 */ /* 0x0007e20000100800 */
[----:B--2---:R-:W-:Y:S01]  /*cf30*/  VIADD R20, R150, 0xffffff24 ;  /* 0xffffff2496147836 */ /* 0x004fe20000000000 */
[----:B------:R-:W-:Y:S02]  /*cf40*/  ISETP.GE.U32.AND P0, PT, R21, 0x7fffff06, PT ;  /* 0x7fffff061500780c */ /* 0x000fe40003f06070 */
[----:B------:R-:W-:Y:S02]  /*cf50*/  CS2R R150, SRZ ;  /* 0x0000000000967805 */ /* 0x000fe4000001ff00 */
[----:B------:R-:W-:Y:S01]  /*cf60*/  SEL R17, R17, RZ, P5 ;  /* 0x000000ff11117207 */ /* 0x000fe20002800000 */
[----:B------:R3:W-:Y:S01]  /*cf70*/  STL [R1+0x1d4], RZ ;  /* 0x0001d4ff01007387 */ /* 0x0007e20000100800 */
[----:B------:R-:W-:-:S02]  /*cf80*/  ISETP.GE.U32.AND P1, PT, R20, 0x7fffff05, PT ;  /* 0x7fffff051400780c */ /* 0x000fc40003f26070 */
[----:B------:R-:W-:Y:S01]  /*cf90*/  ISETP.NE.U32.AND P5, PT, R17, RZ, PT ;  /* 0x000000ff1100720c */ /* 0x000fe20003fa5070 */
[----:B----4-:R-:W-:Y:S01]  /*cfa0*/  VIADD R19, R23, 0xffffff21 ;  /* 0xffffff2117137836 */ /* 0x010fe20000000000 */
[----:B------:R3:W-:Y:S04]  /*cfb0*/  STL [R1+0x1d8], RZ ;  /* 0x0001d8ff01007387 */ /* 0x0007e80000100800 */
[----:B------:R-:W-:Y:S01]  /*cfc0*/  ISETP.GE.U32.AND P6, PT, R19, 0x7fffff02, PT ;  /* 0x7fffff021300780c */ /* 0x000fe20003fc6070 */
[----:B------:R2:W-:Y:S01]  /*cfd0*/  LDGSTS.E [R13+0x58008], desc[UR16][R24.64], !P0 ;  /* 0x58008000180d7fae */ /* 0x0005e2000c121850 */
[----:B------:R-:W-:Y:S01]  /*cfe0*/  ISETP.GE.AND P0, PT, R2, 0x20, PT ;  /* 0x000000200200780c */ /* 0x000fe20003f06270 */
[----:B-1----:R-:W-:Y:S02]  /*cff0*/  VIADD R169, R22, 0xffffff20 ;  /* 0xffffff2016a97836 */ /* 0x002fe40000000000 */
[----:B------:R-:W-:Y:S03]  /*d000*/  LDGSTS.E [R13+0x5800c], desc[UR16][R162.64], !P1 ;  /* 0x5800c000a20d7fae */ /* 0x000fe6000c921850 */
[----:B------:R-:W-:Y:S01]  /*d010*/  ISETP.GE.U32.AND P4, PT, R169, 0x7fffff01, PT ;  /* 0x7fffff01a900780c */ /* 0x000fe20003f86070 */
[----:B------:R-:W-:Y:S04]  /*d020*/  LDGSTS.E [R12+0x58000], desc[UR16][R158.64], !P3 ;  /* 0x580000009e0c7fae */ /* 0x000fe8000d921850 */
[----:B------:R-:W-:Y:S01]  /*d030*/  LDGSTS.E [R12+0x58004], desc[UR16][R160.64], !P2 ;  /* 0x58004000a00c7fae */ /* 0x000fe2000d121850 */
[----:B--2---:R-:W-:-:S03]  /*d040*/  CS2R R24, SRZ ;  /* 0x0000000000187805 */ /* 0x004fc6000001ff00 */
[----:B------:R-:W-:Y:S04]  /*d050*/  LDGSTS.E [R12+0x58008], desc[UR16][R210.64], !P6 ;  /* 0x58008000d20c7fae */ /* 0x000fe8000f121850 */
[----:B------:R-:W-:Y:S04]  /*d060*/  LDGSTS.E [R12+0x5800c], desc[UR16][R180.64], !P4 ;  /* 0x5800c000b40c7fae */ /* 0x000fe8000e121850 */
[----:B------:R-:W0:Y:S04]  /*d070*/  LDGDEPBAR ;  /* 0x00000000000079af */ /* 0x000e280000000000 */
[----:B------:R1:W-:Y:S04]  /*d080*/  LDGSTS.E [R11+0x30000], desc[UR16][R30.64], P5 ;  /* 0x300000001e0b7fae */ /* 0x0003e8000a921850 */
[----:B------:R2:W-:Y:S04]  /*d090*/  LDGSTS.E [R11+0x30400], desc[UR16][R148.64], P5 ;  /* 0x30400000940b7fae */ /* 0x0005e8000a921850 */
[----:B------:R4:W-:Y:S04]  /*d0a0*/  LDGSTS.E [R11+0x30800], desc[UR16][R146.64], P5 ;  /* 0x30800000920b7fae */ /* 0x0009e8000a921850 */
[----:B------:R3:W-:Y:S01]  /*d0b0*/  LDGSTS.E [R11+0x30c00], desc[UR16][R28.64], P5 ;  /* 0x30c000001c0b7fae */ /* 0x0007e2000a921850 */
[----:B-1----:R-:W-:-:S03]  /*d0c0*/  CS2R R30, SRZ ;  /* 0x00000000001e7805 */ /* 0x002fc6000001ff00 */
[----:B------:R1:W-:Y:S01]  /*d0d0*/  LDGSTS.E [R11+0x31000], desc[UR16][R144.64], P5 ;  /* 0x31000000900b7fae */ /* 0x0003e2000a921850 */
[----:B--2---:R-:W-:-:S03]  /*d0e0*/  CS2R R148, SRZ ;  /* 0x0000000000947805 */ /* 0x004fc6000001ff00 */
[----:B------:R2:W-:Y:S01]  /*d0f0*/  LDGSTS.E [R11+0x31400], desc[UR16][R142.64], P5 ;  /* 0x314000008e0b7fae */ /* 0x0005e2000a921850 */
[----:B----4-:R-:W-:-:S03]  /*d100*/  CS2R R146, SRZ ;  /* 0x0000000000927805 */ /* 0x010fc6000001ff00 */
[----:B------:R4:W-:Y:S01]  /*d110*/  LDGSTS.E [R11+0x31800], desc[UR16][R140.64], P5 ;  /* 0x318000008c0b7fae */ /* 0x0009e2000a921850 */
[----:B---3--:R-:W-:-:S03]  /*d120*/  CS2R R28, SRZ ;  /* 0x00000000001c7805 */ /* 0x008fc6000001ff00 */
        /* <DEDUP_REMOVED lines=18> */
[----:B------:R-:W-:Y:S01]  /*d250*/  LDGSTS.E [R11+0x34000], desc[UR16][R218.64], P5 ;  /* 0x34000000da0b7fae */ /* 0x000fe2000a921850 */
[----:B--2---:R-:W-:-:S03]  /*d260*/  CS2R R126, SRZ ;  /* 0x00000000007e7805 */ /* 0x004fc6000001ff00 */
[----:B------:R1:W-:Y:S01]  /*d270*/  LDGSTS.E [R11+0x34400], desc[UR16][R60.64], P5 ;  /* 0x344000003c0b7fae */ /* 0x0003e2000a921850 */
[----:B----4-:R-:W-:-:S03]  /*d280*/  CS2R R124, SRZ ;  /* 0x00000000007c7805 */ /* 0x010fc6000001ff00 */
[----:B------:R2:W-:Y:S01]  /*d290*/  LDGSTS.E [R11+0x34800], desc[UR16][R58.64], P5 ;  /* 0x348000003a0b7fae */ /* 0x0005e2000a921850 */
[----:B---3--:R-:W-:-:S03]  /*d2a0*/  CS2R R122, SRZ ;  /* 0x00000000007a7805 */ /* 0x008fc6000001ff00 */
[----:B------:R3:W-:Y:S04]  /*d2b0*/  LDGSTS.E [R11+0x34c00], desc[UR16][R56.64], P5 ;  /* 0x34c00000380b7fae */ /* 0x0007e8000a921850 */
[----:B------:R4:W-:Y:S01]  /*d2c0*/  LDGSTS.E [R11+0x35000], desc[UR16][R54.64], P5 ;  /* 0x35000000360b7fae */ /* 0x0009e2000a921850 */
[----:B-1----:R-:W-:-:S03]  /*d2d0*/  CS2R R60, SRZ ;  /* 0x00000000003c7805 */ /* 0x002fc6000001ff00 */
[----:B------:R1:W-:Y:S01]  /*d2e0*/  LDGSTS.E [R11+0x35400], desc[UR16][R52.64], P5 ;  /* 0x35400000340b7fae */ /* 0x0003e2000a921850 */
[----:B--2---:R-:W-:-:S03]  /*d2f0*/  CS2R R58, SRZ ;  /* 0x00000000003a7805 */ /* 0x004fc6000001ff00 */
[----:B------:R2:W-:Y:S01]  /*d300*/  LDGSTS.E [R11+0x35800], desc[UR16][R50.64], P5 ;  /* 0x35800000320b7fae */ /* 0x0005e2000a921850 */
[----:B---3--:R-:W-:-:S03]  /*d310*/  CS2R R56, SRZ ;  /* 0x0000000000387805 */ /* 0x008fc6000001ff00 */
[----:B------:R3:W-:Y:S01]  /*d320*/  LDGSTS.E [R11+0x35c00], desc[UR16][R48.64], P5 ;  /* 0x35c00000300b7fae */ /* 0x0007e2000a921850 */
[----:B----4-:R-:W-:-:S03]  /*d330*/  CS2R R54, SRZ ;  /* 0x0000000000367805 */ /* 0x010fc6000001ff00 */
        /* <DEDUP_REMOVED lines=16> */
[----:B------:R-:W-:Y:S01]  /*d440*/  LDGSTS.E [R10+0x30200], desc[UR16][R204.64], P5 ;  /* 0x30200000cc0a7fae */ /* 0x000fe2000a921850 */
[----:B-1----:R-:W-:-:S03]  /*d450*/  CS2R R36, SRZ ;  /* 0x0000000000247805 */ /* 0x002fc6000001ff00 */
[----:B------:R1:W-:Y:S01]  /*d460*/  LDGSTS.E [R10+0x30600], desc[UR16][R90.64], P5 ;  /* 0x306000005a0a7fae */ /* 0x0003e2000a921850 */
[----:B--2---:R-:W-:-:S03]  /*d470*/  CS2R R34, SRZ ;  /* 0x0000000000227805 */ /* 0x004fc6000001ff00 */
        /* <DEDUP_REMOVED lines=11> */
[----:B------:R4:W-:Y:S01]  /*d530*/  STL [R1+0x1dc], RZ ;  /* 0x0001dcff01007387 */ /* 0x0009e20000100800 */
[----:B-1----:R-:W-:-:S03]  /*d540*/  CS2R R82, SRZ ;  /* 0x0000000000527805 */ /* 0x002fc6000001ff00 */
[----:B------:R1:W-:Y:S01]  /*d550*/  LDGSTS.E [R10+0x32200], desc[UR16][R76.64], P5 ;  /* 0x322000004c0a7fae */ /* 0x0003e2000a921850 */
[----:B--2---:R-:W-:-:S03]  /*d560*/  CS2R R80, SRZ ;  /* 0x0000000000507805 */ /* 0x004fc6000001ff00 */
[----:B------:R4:W-:Y:S01]  /*d570*/  STL [R1+0x1e0], RZ ;  /* 0x0001e0ff01007387 */ /* 0x0009e20000100800 */
[----:B---3--:R-:W-:-:S03]  /*d580*/  CS2R R78, SRZ ;  /* 0x00000000004e7805 */ /* 0x008fc6000001ff00 */
[----:B------:R2:W-:Y:S04]  /*d590*/  LDGSTS.E [R10+0x32600], desc[UR16][R74.64], P5 ;  /* 0x326000004a0a7fae */ /* 0x0005e8000a921850 */
[----:B------:R4:W-:Y:S01]  /*d5a0*/  STL [R1+0x1e4], RZ ;  /* 0x0001e4ff01007387 */ /* 0x0009e20000100800 */
[----:B-1----:R-:W-:-:S03]  /*d5b0*/  CS2R R76, SRZ ;  /* 0x00000000004c7805 */ /* 0x002fc6000001ff00 */
[----:B------:R1:W-:Y:S04]  /*d5c0*/  LDGSTS.E [R10+0x32a00], desc[UR16][R72.64], P5 ;  /* 0x32a00000480a7fae */ /* 0x0003e8000a921850 */
[----:B------:R4:W-:Y:S01]  /*d5d0*/  STL [R1+0x1e8], RZ ;  /* 0x0001e8ff01007387 */ /* 0x0009e20000100800 */
[----:B--2---:R-:W-:-:S03]  /*d5e0*/  CS2R R74, SRZ ;  /* 0x00000000004a7805 */ /* 0x004fc6000001ff00 */
        /* <DEDUP_REMOVED lines=15> */
[----:B------:R-:W-:Y:S04]  /*d6e0*/  LDGSTS.E [R10+0x34200], desc[UR16][R216.64], P5 ;  /* 0x34200000d80a7fae */ /* 0x000fe8000a921850 */
[----:B------:R1:W-:Y:S01]  /*d6f0*/  LDGSTS.E [R10+0x34600], desc[UR16][R120.64], P5 ;  /* 0x34600000780a7fae */ /* 0x0003e2000a921850 */
[----:B--2---:R-:W-:-:S03]  /*d700*/  CS2R R62, SRZ ;  /* 0x00000000003e7805 */ /* 0x004fc6000001ff00 */
[----:B------:R2:W-:Y:S04]  /*d710*/  LDGSTS.E [R10+0x34a00], desc[UR16][R118.64], P5 ;  /* 0x34a00000760a7fae */ /* 0x0005e8000a921850 */
        /* <DEDUP_REMOVED lines=25> */
[----:B------:R-:W0:Y:S01]  /*d8b0*/  LDGDEPBAR ;  /* 0x00000000000079af */ /* 0x000e220000000000 */
[----:B-1----:R-:W-:Y:S02]  /*d8c0*/  CS2R R96, SRZ ;  /* 0x0000000000607805 */ /* 0x002fe4000001ff00 */
[----:B--2---:R-:W-:Y:S02]  /*d8d0*/  CS2R R94, SRZ ;  /* 0x00000000005e7805 */ /* 0x004fe4000001ff00 */
[----:B---3--:R-:W-:Y:S01]  /*d8e0*/  CS2R R92, SRZ ;  /* 0x00000000005c7805 */ /* 0x008fe2000001ff00 */
[----:B------:R-:W-:Y:S06]  /*d8f0*/  @!P0 BRA `(.L_x_0) ;  /* 0x0000006800b08947 */ /* 0x000fec0003800000 */
[----:B------:R-:W2:Y:S04]  /*d900*/  LDL.LU R187, [R1+0x200] ;  /* 0x0002000001bb7983 */ /* 0x000ea80000300800 */
[----:B------:R-:W3:Y:S04]  /*d910*/  LDL.LU R209, [R1+0x204] ;  /* 0x0002040001d17983 */ /* 0x000ee80000300800 */
[----:B------:R-:W4:Y:S04]  /*d920*/  LDL.LU R179, [R1+0x208] ;  /* 0x0002080001b37983 */ /* 0x000f280000300800 */
[----:B------:R-:W4:Y:S04]  /*d930*/  LDL.LU R195, [R1+0x20c] ;  /* 0x00020c0001c37983 */ /* 0x000f280000300800 */
[----:B------:R-:W4:Y:S04]  /*d940*/  LDL.LU R193, [R1+0x210] ;  /* 0x0002100001c17983 */ /* 0x000f280000300800 */
[----:B------:R-:W4:Y:S01]  /*d950*/  LDL.LU R197, [R1+0x214] ;  /* 0x0002140001c57983 */ /* 0x000f220000300800 */
[----:B------:R-:W-:-:S02]  /*d960*/  SHF.R.S32.HI R25, RZ, 0x1f, R0 ;  /* 0x0000001fff197819 */ /* 0x000fc40000011400 */
[C---:B------:R-:W-:Y:S01]  /*d970*/  IADD3 R11, P2, R0.reuse, R152, RZ ;  /* 0x00000098000b7210 */ /* 0x040fe20007f5e0ff */
[----:B------:R-:W4:Y:S01]  /*d980*/  LDL.LU R203, [R1+0x218] ;  /* 0x0002180001cb7983 */ /* 0x000f220000300800 */
[C---:B------:R-:W-:Y:S02]  /*d990*/  IADD3 R13, P3, R0.reuse, R153, RZ ;  /* 0x00000099000d7210 */ /* 0x040fe40007f7e0ff */
[C---:B------:R-:W-:Y:S01]  /*d9a0*/  IADD3 R17, P6, R0.reuse, R4, RZ ;  /* 0x0000000400117210 */ /* 0x040fe20007fde0ff */
[----:B------:R-:W4:Y:S01]  /*d9b0*/  LDL.LU R177, [R1+0x21c] ;  /* 0x00021c0001b17983 */ /* 0x000f220000300800 */
[----:B------:R-:W-:-:S03]  /*d9c0*/  IADD3 R12, P0, R0, R5, RZ ;  /* 0x00000005000c7210 */ /* 0x000fc60007f1e0ff */
[----:B------:R-:W4:Y:S01]  /*d9d0*/  LDL.LU R207, [R1+0x220] ;  /* 0x0002200001cf7983 */ /* 0x000f220000300800 */
[----:B------:R-:W-:-:S03]  /*d9e0*/  LEA.HI.X.SX32 R162, R152, R25, 0x1, P2 ;  /* 0x0000001998a27211 */ /* 0x000fc600010f0eff */
[----:B------:R-:W4:Y:S01]  /*d9f0*/  LDL.LU R201, [R1+0x224] ;  /* 0x0002240001c97983 */ /* 0x000f220000300800 */
[C---:B------:R-:W-:Y:S02]  /*da00*/  IADD3 R19, P4, R0.reuse, R154, RZ ;  /* 0x0000009a00137210 */ /* 0x040fe40007f9e0ff */
[C---:B------:R-:W-:Y:S01]  /*da10*/  IADD3 R122, P2, R0.reuse, R223, RZ ;  /* 0x000000df007a7210 */ /* 0x040fe20007f5e0ff */
[----:B------:R-:W4:Y:S01]  /*da20*/  LDL.LU R175, [R1+0x228] ;  /* 0x0002280001af7983 */ /* 0x000f220000300800 */
[----:B------:R-:W-:Y:S02]  /*da30*/  LEA.HI.X.SX32 R164, R153, R25, 0x1, P3 ;  /* 0x0000001999a47211 */ /* 0x000fe400018f0eff */
[C---:B------:R-:W-:Y:S01]  /*da40*/  IADD3 R10, P1, R0.reuse, R14, RZ ;  /* 0x0000000e000a7210 */ /* 0x040fe20007f3e0ff */
[----:B------:R-:W4:Y:S01]  /*da50*/  LDL.LU R199, [R1+0x22c] ;  /* 0x00022c0001c77983 */ /* 0x000f220000300800 */
[----:B------:R-:W-:Y:S02]  /*da60*/  IADD3 R20, P5, R0, R155, RZ ;  /* 0x0000009b00147210 */ /* 0x000fe40007fbe0ff */
[----:B------:R-:W-:Y:S01]  /*da70*/  LEA.HI.X.SX32 R156, R4, R25, 0x1, P6 ;  /* 0x00000019049c7211 */ /* 0x000fe200030f0eff */
[----:B------:R-:W4:Y:S01]  /*da80*/  LDL.LU R173, [R1+0x230] ;  /* 0x0002300001ad7983 */ /* 0x000f220000300800 */
[----:B------:R-:W-:-:S02]  /*da90*/  IADD3 R123, P3, R0, R224, RZ ;  /* 0x000000e0007b7210 */ /* 0x000fc40007f7e0ff */
[C---:B------:R-:W-:Y:S01]  /*daa0*/  IADD3 R21, P6, R0.reuse, R220, RZ ;  /* 0x000000dc00157210 */ /* 0x040fe20007fde0ff */
[----:B------:R-:W4:Y:S01]  /*dab0*/  LDL.LU R169, [R1+0x234] ;  /* 0x0002340001a97983 */ /* 0x000f220000300800 */
[----:B------:R-:W-:Y:S02]  /*dac0*/  LEA.HI.X.SX32 R158, R5, R25, 0x1, P0 ;  /* 0x00000019059e7211 */ /* 0x000fe400000f0eff */
[----:B------:R-:W-:Y:S01]  /*dad0*/  IADD3 R22, P0, R0, R221, RZ ;  /* 0x000000dd00167210 */ /* 0x000fe20007f1e0ff */
[----:B------:R-:W4:Y:S01]  /*dae0*/  LDL.LU R171, [R1+0x238] ;  /* 0x0002380001ab7983 */ /* 0x000f220000300800 */
[-C--:B------:R-:W-:Y:S02]  /*daf0*/  LEA.HI.X.SX32 R154, R154, R25.reuse, 0x1, P4 ;  /* 0x000000199a9a7211 */ /* 0x080fe400020f0eff */
[-C--:B------:R-:W-:Y:S01]  /*db00*/  LEA.HI.X.SX32 R174, R223, R25.reuse, 0x1, P2 ;  /* 0x00000019dfae7211 */ /* 0x080fe200010f0eff */
[----:B------:R-:W4:Y:S01]  /*db10*/  LDL.LU R189, [R1+0x23c] ;  /* 0x00023c0001bd7983 */ /* 0x000f220000300800 */
[----:B------:R-:W-:-:S02]  /*db20*/  LEA.HI.X.SX32 R160, R14, R25, 0x1, P1 ;  /* 0x000000190ea07211 */ /* 0x000fc400008f0eff */
[C---:B------:R-:W-:Y:S01]  /*db30*/  IADD3 R124, P4, R0.reuse, R225, RZ ;  /* 0x000000e1007c7210 */ /* 0x040fe20007f9e0ff */
[----:B------:R-:W4:Y:S01]  /*db40*/  LDL.LU R191, [R1+0x240] ;  /* 0x0002400001bf7983 */ /* 0x000f220000300800 */
[-C--:B------:R-:W-:Y:S02]  /*db50*/  LEA.HI.X.SX32 R166, R155, R25.reuse, 0x1, P5 ;  /* 0x000000199ba67211 */ /* 0x080fe400028f0eff */
[----:B------:R-:W-:Y:S01]  /*db60*/  IADD3 R129, P2, R0, R230, RZ ;  /* 0x000000e600817210 */ /* 0x000fe20007f5e0ff */
[----:B------:R-:W-:Y:S01]  /*db70*/  STL [R1+0x400], R18 ;  /* 0x0004001201007387 */ /* 0x000fe20000100800 */
[----:B------:R-:W-:Y:S02]  /*db80*/  LEA.HI.X.SX32 R176, R224, R25, 0x1, P3 ;  /* 0x00000019e0b07211 */ /* 0x000fe400018f0eff */
[C---:B------:R-:W-:Y:S01]  /*db90*/  IADD3 R23, P1, R0.reuse, R222, RZ ;  /* 0x000000de00177210 */ /* 0x040fe20007f3e0ff */
[----:B------:R-:W-:Y:S01]  /*dba0*/  STL [R1+0x3fc], R16 ;  /* 0x0003fc1001007387 */ /* 0x000fe20000100800 */
[----:B------:R-:W-:-:S02]  /*dbb0*/  IADD3 R125, P5, R0, R226, RZ ;  /* 0x000000e2007d7210 */ /* 0x000fc40007fbe0ff */
[----:B------:R-:W-:Y:S01]  /*dbc0*/  LEA.HI.X.SX32 R168, R220, R25, 0x1, P6 ;  /* 0x00000019dca87211 */ /* 0x000fe200030f0eff */
[----:B------:R-:W-:Y:S01]  /*dbd0*/  STL [R1+0x3f8], R15 ;  /* 0x0003f80f01007387 */ /* 0x000fe20000100800 */
[C---:B------:R-:W-:Y:S02]  /*dbe0*/  IADD3 R130, P3, R0.reuse, R231, RZ ;  /* 0x000000e700827210 */ /* 0x040fe40007f7e0ff */
[C---:B------:R-:W-:Y:S01]  /*dbf0*/  IADD3 R126, P6, R0.reuse, R227, RZ ;  /* 0x000000e3007e7210 */ /* 0x040fe20007fde0ff */
[----:B-----5:R-:W-:Y:S01]  /*dc00*/  STL [R1+0x3f4], R8 ;  /* 0x0003f40801007387 */ /* 0x020fe20000100800 */
[-C--:B------:R-:W-:Y:S02]  /*dc10*/  LEA.HI.X.SX32 R170, R221, R25.reuse, 0x1, P0 ;  /* 0x00000019ddaa7211 */ /* 0x080fe400000f0eff */
[----:B------:R-:W-:Y:S02]  /*dc20*/  IADD3 R127, P0, R0, R228, RZ ;  /* 0x000000e4007f7210 */ /* 0x000fe40007f1e0ff */
[----:B------:R-:W-:-:S02]  /*dc30*/  LEA.HI.X.SX32 R178, R225, R25, 0x1, P4 ;  /* 0x00000019e1b27211 */ /* 0x000fc400020f0eff */
[-C--:B------:R-:W-:Y:S02]  /*dc40*/  LEA.HI.X.SX32 R188, R230, R25.reuse, 0x1, P2 ;  /* 0x00000019e6bc7211 */ /* 0x080fe400010f0eff */
[-C--:B------:R-:W-:Y:S02]  /*dc50*/  LEA.HI.X.SX32 R172, R222, R25.reuse, 0x1, P1 ;  /* 0x00000019deac7211 */ /* 0x080fe400008f0eff */
[----:B------:R-:W-:Y:S02]  /*dc60*/  IADD3 R131, P4, R0, R232, RZ ;  /* 0x000000e800837210 */ /* 0x000fe40007f9e0ff */
[----:B------:R-:W-:Y:S02]  /*dc70*/  LEA.HI.X.SX32 R180, R226, R25, 0x1, P5 ;  /* 0x00000019e2b47211 */ /* 0x000fe400028f0eff */
[----:B------:R-:W-:Y:S02]  /*dc80*/  IADD3 R136, P2, R0, R237, RZ ;  /* 0x000000ed00887210 */ /* 0x000fe40007f5e0ff */
[----:B------:R-:W-:-:S02]  /*dc90*/  LEA.HI.X.SX32 R190, R231, R25, 0x1, P3 ;  /* 0x00000019e7be7211 */ /* 0x000fc400018f0eff */
[C---:B------:R-:W-:Y:S02]  /*dca0*/  IADD3 R128, P1, R0.reuse, R229, RZ ;  /* 0x000000e500807210 */ /* 0x040fe40007f3e0ff */
[C---:B------:R-:W-:Y:S02]  /*dcb0*/  IADD3 R132, P5, R0.reuse, R233, RZ ;  /* 0x000000e900847210 */ /* 0x040fe40007fbe0ff */
[-C--:B------:R-:W-:Y:S02]  /*dcc0*/  LEA.HI.X.SX32 R182, R227, R25.reuse, 0x1, P6 ;  /* 0x00000019e3b67211 */ /* 0x080fe400030f0eff */
[C---:B------:R-:W-:Y:S02]  /*dcd0*/  IADD3 R137, P3, R0.reuse, R238, RZ ;  /* 0x000000ee00897210 */ /* 0x040fe40007f7e0ff */
[----:B------:R-:W-:Y:S02]  /*dce0*/  IADD3 R133, P6, R0, R234, RZ ;  /* 0x000000ea00857210 */ /* 0x000fe40007fde0ff */
[----:B------:R-:W-:-:S02]  /*dcf0*/  LEA.HI.X.SX32 R184, R228, R25, 0x1, P0 ;  /* 0x00000019e4b87211 */ /* 0x000fc400000f0eff */
[----:B------:R-:W-:Y:S02]  /*dd00*/  IADD3 R134, P0, R0, R235, RZ ;  /* 0x000000eb00867210 */ /* 0x000fe40007f1e0ff */
[-C--:B------:R-:W-:Y:S02]  /*dd10*/  LEA.HI.X.SX32 R192, R232, R25.reuse, 0x1, P4 ;  /* 0x00000019e8c07211 */ /* 0x080fe400020f0eff */
[-C--:B------:R-:W-:Y:S02]  /*dd20*/  LEA.HI.X.SX32 R202, R237, R25.reuse, 0x1, P2 ;  /* 0x00000019edca7211 */ /* 0x080fe400010f0eff */
[----:B------:R-:W-:Y:S02]  /*dd30*/  LEA.HI.X.SX32 R186, R229, R25, 0x1, P1 ;  /* 0x00000019e5ba7211 */ /* 0x000fe400008f0eff */
[----:B------:R-:W-:Y:S02]  /*dd40*/  IADD3 R138, P4, R0, R239, RZ ;  /* 0x000000ef008a7210 */ /* 0x000fe40007f9e0ff */
[----:B------:R-:W-:-:S02]  /*dd50*/  LEA.HI.X.SX32 R194, R233, R25, 0x1, P5 ;  /* 0x00000019e9c27211 */ /* 0x000fc400028f0eff */
[----:B------:R-:W-:Y:S02]  /*dd60*/  IADD3 R143, P2, R0, R245, RZ ;  /* 0x000000f5008f7210 */ /* 0x000fe40007f5e0ff */
[-C--:B------:R-:W-:Y:S02]  /*dd70*/  LEA.HI.X.SX32 R204, R238, R25.reuse, 0x1, P3 ;  /* 0x00000019eecc7211 */ /* 0x080fe400018f0eff */
[C---:B------:R-:W-:Y:S02]  /*dd80*/  IADD3 R135, P1, R0.reuse, R236, RZ ;  /* 0x000000ec00877210 */ /* 0x040fe40007f3e0ff */
[----:B------:R-:W-:Y:S02]  /*dd90*/  IADD3 R139, P5, R0, R240, RZ ;  /* 0x000000f0008b7210 */ /* 0x000fe40007fbe0ff */
[----:B------:R-:W-:Y:S02]  /*dda0*/  LEA.HI.X.SX32 R196, R234, R25, 0x1, P6 ;  /* 0x00000019eac47211 */ /* 0x000fe400030f0eff */
[----:B------:R-:W-:-:S02]  /*ddb0*/  IADD3 R144, P3, R0, R246, RZ ;  /* 0x000000f600907210 */ /* 0x000fc40007f7e0ff */
[C---:B------:R-:W-:Y:S02]  /*ddc0*/  IADD3 R140, P6, R0.reuse, R241, RZ ;  /* 0x000000f1008c7210 */ /* 0x040fe40007fde0ff */
[-C--:B------:R-:W-:Y:S02]  /*ddd0*/  LEA.HI.X.SX32 R198, R235, R25.reuse, 0x1, P0 ;  /* 0x00000019ebc67211 */ /* 0x080fe400000f0eff */
[----:B------:R-:W-:Y:S02]  /*dde0*/  IADD3 R141, P0, R0, R242, RZ ;  /* 0x000000f2008d7210 */ /* 0x000fe40007f1e0ff */
[-C--:B------:R-:W-:Y:S02]  /*ddf0*/  LEA.HI.X.SX32 R206, R239, R25.reuse, 0x1, P4 ;  /* 0x00000019efce7211 */ /* 0x080fe400020f0eff */
[-C--:B------:R-:W-:Y:S02]  /*de00*/  LEA.HI.X.SX32 R216, R245, R25.reuse, 0x1, P2 ;  /* 0x00000019f5d87211 */ /* 0x080fe400010f0eff */
[----:B------:R-:W-:-:S02]  /*de10*/  LEA.HI.X.SX32 R200, R236, R25, 0x1, P1 ;  /* 0x00000019ecc87211 */ /* 0x000fc400008f0eff */
[----:B------:R-:W-:Y:S02]  /*de20*/  IADD3 R145, P4, R0, R247, RZ ;  /* 0x000000f700917210 */ /* 0x000fe40007f9e0ff */
[-C--:B------:R-:W-:Y:S02]  /*de30*/  LEA.HI.X.SX32 R208, R240, R25.reuse, 0x1, P5 ;  /* 0x00000019f0d07211 */ /* 0x080fe400028f0eff */
[----:B------:R-:W-:Y:S02]  /*de40*/  LEA.HI.X.SX32 R218, R246, R25, 0x1, P3 ;  /* 0x00000019f6da7211 */ /* 0x000fe400018f0eff */
[C---:B------:R-:W-:Y:S02]  /*de50*/  IADD3 R142, P1, R0.reuse, R243, RZ ;  /* 0x000000f3008e7210 */ /* 0x040fe40007f3e0ff */
[----:B------:R-:W-:Y:S02]  /*de60*/  IADD3 R146, P5, R0, R248, RZ ;  /* 0x000000f800927210 */ /* 0x000fe40007fbe0ff */
[----:B------:R-:W-:-:S02]  /*de70*/  LEA.HI.X.SX32 R210, R241, R25, 0x1, P6 ;  /* 0x00000019f1d27211 */ /* 0x000fc400030f0eff */
[----:B------:R-:W-:Y:S02]  /*de80*/  IADD3 R147, P6, R0, R249, RZ ;  /* 0x000000f900937210 */ /* 0x000fe40007fde0ff */
[-C--:B------:R-:W-:Y:S02]  /*de90*/  LEA.HI.X.SX32 R212, R242, R25.reuse, 0x1, P0 ;  /* 0x00000019f2d47211 */ /* 0x080fe400000f0eff */
[----:B------:R-:W-:Y:S02]  /*dea0*/  IADD3 R148, P0, R0, R250, RZ ;  /* 0x000000fa00947210 */ /* 0x000fe40007f1e0ff */
[-C--:B------:R-:W-:Y:S02]  /*deb0*/  LEA.HI.X.SX32 R220, R247, R25.reuse, 0x1, P4 ;  /* 0x00000019f7dc7211 */ /* 0x080fe400020f0eff */
[-C--:B------:R-:W-:Y:S02]  /*dec0*/  LEA.HI.X.SX32 R214, R243, R25.reuse, 0x1, P1 ;  /* 0x00000019f3d67211 */ /* 0x080fe400008f0eff */
[----:B------:R-:W-:-:S02]  /*ded0*/  LEA.HI.X.SX32 R222, R248, R25, 0x1, P5 ;  /* 0x00000019f8de7211 */ /* 0x000fc400028f0eff */
[----:B------:R-:W-:Y:S02]  /*dee0*/  IADD3 R149, P1, R0, R252, RZ ;  /* 0x000000fc00957210 */ /* 0x000fe40007f3e0ff */
[-C--:B------:R-:W-:Y:S02]  /*def0*/  LEA.HI.X.SX32 R224, R249, R25.reuse, 0x1, P6 ;  /* 0x00000019f9e07211 */ /* 0x080fe400030f0eff */
[-C--:B------:R-:W-:Y:S02]  /*df00*/  LEA.HI.X.SX32 R226, R250, R25.reuse, 0x1, P0 ;  /* 0x00000019fae27211 */ /* 0x080fe400000f0eff */
[----:B------:R-:W-:Y:S02]  /*df10*/  LEA.HI.X.SX32 R228, R252, R25, 0x1, P1 ;  /* 0x00000019fce47211 */ /* 0x000fe400008f0eff */
[C---:B--2---:R-:W-:Y:S02]  /*df20*/  IADD3 R150, P2, R0.reuse, R187, RZ ;  /* 0x000000bb00967210 */ /* 0x044fe40007f5e0ff */
[----:B---3--:R-:W-:-:S02]  /*df30*/  IADD3 R151, P3, R0, R209, RZ ;  /* 0x000000d100977210 */ /* 0x008fc40007f7e0ff */
[----:B------:R-:W-:Y:S02]  /*df40*/  LEA.HI.X.SX32 R230, R187, R25, 0x1, P2 ;  /* 0x00000019bbe67211 */ /* 0x000fe400010f0eff */
[C---:B----4-:R-:W-:Y:S01]  /*df50*/  IADD3 R152, P4, R0.reuse, R179, RZ ;  /* 0x000000b300987210 */ /* 0x050fe20007f9e0ff */
[----:B------:R-:W2:Y:S01]  /*df60*/  LDL.LU R187, [R1+0x244] ;  /* 0x0002440001bb7983 */ /* 0x000ea20000300800 */
[----:B------:R-:W-:Y:S02]  /*df70*/  LEA.HI.X.SX32 R232, R209, R25, 0x1, P3 ;  /* 0x00000019d1e87211 */ /* 0x000fe400018f0eff */
[C---:B------:R-:W-:Y:S01]  /*df80*/  IADD3 R153, P5, R0.reuse, R195, RZ ;  /* 0x000000c300997210 */ /* 0x040fe20007fbe0ff */
[----:B------:R-:W3:Y:S01]  /*df90*/  LDL.LU R209, [R1+0x248] ;  /* 0x0002480001d17983 */ /* 0x000ee20000300800 */
[----:B------:R-:W-:Y:S02]  /*dfa0*/  LEA.HI.X.SX32 R234, R179, R25, 0x1, P4 ;  /* 0x00000019b3ea7211 */ /* 0x000fe400020f0eff */
[----:B------:R-:W-:Y:S01]  /*dfb0*/  IADD3 R251, P6, R0, R193, RZ ;  /* 0x000000c100fb7210 */ /* 0x000fe20007fde0ff */
[----:B------:R-:W4:Y:S01]  /*dfc0*/  LDL.LU R179, [R1+0x24c] ;  /* 0x00024c0001b37983 */ /* 0x000f220000300800 */
[----:B------:R-:W-:-:S02]  /*dfd0*/  LEA.HI.X.SX32 R236, R195, R25, 0x1, P5 ;  /* 0x00000019c3ec7211 */ /* 0x000fc400028f0eff */
[C---:B------:R-:W-:Y:S01]  /*dfe0*/  IADD3 R249, P0, R0.reuse, R197, RZ ;  /* 0x000000c500f97210 */ /* 0x040fe20007f1e0ff */
[----:B------:R-:W4:Y:S01]  /*dff0*/  LDL.LU R195, [R1+0x250] ;  /* 0x0002500001c37983 */ /* 0x000f220000300800 */
[-C--:B------:R-:W-:Y:S02]  /*e000*/  LEA.HI.X.SX32 R252, R193, R25.reuse, 0x1, P6 ;  /* 0x00000019c1fc7211 */ /* 0x080fe400030f0eff */
[----:B------:R-:W-:Y:S01]  /*e010*/  LEA.HI.X.SX32 R250, R197, R25, 0x1, P0 ;  /* 0x00000019c5fa7211 */ /* 0x000fe200000f0eff */
[----:B------:R-:W4:Y:S01]  /*e020*/  LDL.LU R193, [R1+0x254] ;  /* 0x0002540001c17983 */ /* 0x000f220000300800 */
[----:B------:R-:W-:-:S03]  /*e030*/  IADD3 R247, P1, R0, R203, RZ ;  /* 0x000000cb00f77210 */ /* 0x000fc60007f3e0ff */
[----:B------:R-:W4:Y:S01]  /*e040*/  LDL.LU R197, [R1+0x258] ;  /* 0x0002580001c57983 */ /* 0x000f220000300800 */
[----:B------:R-:W-:-:S04]  /*e050*/  IADD3 R243, P3, R0, R207, RZ ;  /* 0x000000cf00f37210 */ /* 0x000fc80007f7e0ff */
[----:B------:R-:W-:Y:S02]  /*e060*/  LEA.HI.X.SX32 R244, R207, R25, 0x1, P3 ;  /* 0x00000019cff47211 */ /* 0x000fe400018f0eff */
[----:B------:R-:W-:Y:S02]  /*e070*/  IADD3 R241, P4, R0, R201, RZ ;  /* 0x000000c900f17210 */ /* 0x000fe40007f9e0ff */
[-C--:B------:R-:W-:Y:S02]  /*e080*/  LEA.HI.X.SX32 R248, R203, R25.reuse, 0x1, P1 ;  /* 0x00000019cbf87211 */ /* 0x080fe400008f0eff */
[----:B------:R-:W4:Y:S01]  /*e090*/  LDL.LU R203, [R1+0x25c] ;  /* 0x00025c0001cb7983 */ /* 0x000f220000300800 */
[----:B------:R-:W-:-:S03]  /*e0a0*/  LEA.HI.X.SX32 R242, R201, R25, 0x1, P4 ;  /* 0x00000019c9f27211 */ /* 0x000fc600020f0eff */
[----:B------:R-:W4:Y:S01]  /*e0b0*/  LDL.LU R207, [R1+0x260] ;  /* 0x0002600001cf7983 */ /* 0x000f220000300800 */
[----:B------:R-:W-:-:S05]  /*e0c0*/  IADD3 R229, P3, R0, R189, RZ ;  /* 0x000000bd00e57210 */ /* 0x000fca0007f7e0ff */
[----:B------:R1:W-:Y:S04]  /*e0d0*/  STL [R1+0x464], R229 ;  /* 0x000464e501007387 */ /* 0x0003e80000100800 */
[----:B------:R-:W4:Y:S01]  /*e0e0*/  LDL.LU R201, [R1+0x264] ;  /* 0x0002640001c97983 */ /* 0x000f220000300800 */
[C---:B------:R-:W-:Y:S02]  /*e0f0*/  IADD3 R239, P5, R0.reuse, R175, RZ ;  /* 0x000000af00ef7210 */ /* 0x040fe40007fbe0ff */
[C---:B------:R-:W-:Y:S02]  /*e100*/  IADD3 R237, P6, R0.reuse, R199, RZ ;  /* 0x000000c700ed7210 */ /* 0x040fe40007fde0ff */
[C---:B------:R-:W-:Y:S02]  /*e110*/  IADD3 R245, P2, R0.reuse, R177, RZ ;  /* 0x000000b100f57210 */ /* 0x040fe40007f5e0ff */
[----:B------:R-:W-:-:S02]  /*e120*/  IADD3 R227, P4, R0, R191, RZ ;  /* 0x000000bf00e37210 */ /* 0x000fc40007f9e0ff */
[----:B------:R-:W-:Y:S02]  /*e130*/  LEA.HI.X.SX32 R240, R175, R25, 0x1, P5 ;  /* 0x00000019aff07211 */ /* 0x000fe400028f0eff */
[C---:B------:R-:W-:Y:S02]  /*e140*/  IADD3 R235, P0, R0.reuse, R173, RZ ;  /* 0x000000ad00eb7210 */ /* 0x040fe40007f1e0ff */
[----:B------:R-:W-:Y:S02]  /*e150*/  LEA.HI.X.SX32 R238, R199, R25, 0x1, P6 ;  /* 0x00000019c7ee7211 */ /* 0x000fe400030f0eff */
[C---:B------:R-:W-:Y:S02]  /*e160*/  IADD3 R233, P1, R0.reuse, R169, RZ ;  /* 0x000000a900e97210 */ /* 0x040fe40007f3e0ff */
[----:B------:R-:W-:Y:S02]  /*e170*/  LEA.HI.X.SX32 R246, R177, R25, 0x1, P2 ;  /* 0x00000019b1f67211 */ /* 0x000fe400010f0eff */
[----:B------:R-:W-:Y:S01]  /*e180*/  IADD3 R231, P2, R0, R171, RZ ;  /* 0x000000ab00e77210 */ /* 0x000fe20007f5e0ff */
[----:B------:R1:W-:Y:S02]  /*e190*/  STL [R1+0x460], R227 ;  /* 0x000460e301007387 */ /* 0x0003e40000100800 */
[----:B-1----:R-:W-:-:S02]  /*e1a0*/  LEA.HI.X.SX32 R229, R173, R25, 0x1, P0 ;  /* 0x00000019ade57211 */ /* 0x002fc400000f0eff */
[----:B------:R-:W-:Y:S02]  /*e1b0*/  LEA.HI.X.SX32 R227, R169, R25, 0x1, P1 ;  /* 0x00000019a9e37211 */ /* 0x000fe400008f0eff */
[C---:B--2---:R-:W-:Y:S02]  /*e1c0*/  IADD3 R225, P5, R0.reuse, R187, RZ ;  /* 0x000000bb00e17210 */ /* 0x044fe40007fbe0ff */
[----:B---3--:R-:W-:-:S03]  /*e1d0*/  IADD3 R223, P6, R0, R209, RZ ;  /* 0x000000d100df7210 */ /* 0x008fc60007fde0ff */
[----:B------:R1:W-:Y:S01]  /*e1e0*/  STL [R1+0x45c], R225 ;  /* 0x00045ce101007387 */ /* 0x0003e20000100800 */
[----:B----4-:R-:W-:-:S03]  /*e1f0*/  IADD3 R221, P0, R0, R179, RZ ;  /* 0x000000b300dd7210 */ /* 0x010fc60007f1e0ff */
[----:B------:R2:W-:Y:S01]  /*e200*/  STL [R1+0x458], R223 ;  /* 0x000458df01007387 */ /* 0x0005e20000100800 */
[C---:B------:R-:W-:Y:S02]  /*e210*/  IADD3 R219, P1, R0.reuse, R195, RZ ;  /* 0x000000c300db7210 */ /* 0x040fe40007f3e0ff */
[----:B-1----:R-:W-:Y:S02]  /*e220*/  LEA.HI.X.SX32 R225, R171, R25, 0x1, P2 ;  /* 0x00000019abe17211 */ /* 0x002fe400010f0eff */
[C---:B------:R-:W-:Y:S02]  /*e230*/  IADD3 R217, P2, R0.reuse, R193, RZ ;  /* 0x000000c100d97210 */ /* 0x040fe40007f5e0ff */
[----:B--2---:R-:W-:Y:S02]  /*e240*/  LEA.HI.X.SX32 R223, R189, R25, 0x1, P3 ;  /* 0x00000019bddf7211 */ /* 0x004fe400018f0eff */
[----:B------:R-:W-:Y:S01]  /*e250*/  IADD3 R215, P3, R0, R197, RZ ;  /* 0x000000c500d77210 */ /* 0x000fe20007f7e0ff */
[----:B------:R1:W-:Y:S04]  /*e260*/  STL [R1+0x454], R221 ;  /* 0x000454dd01007387 */ /* 0x0003e80000100800 */
[----:B------:R2:W-:Y:S04]  /*e270*/  STL [R1+0x450], R219 ;  /* 0x000450db01007387 */ /* 0x0005e80000100800 */
[----:B------:R3:W-:Y:S01]  /*e280*/  STL [R1+0x44c], R217 ;  /* 0x00044cd901007387 */ /* 0x0007e20000100800 */
[----:B-1----:R-:W-:-:S03]  /*e290*/  LEA.HI.X.SX32 R221, R191, R25, 0x1, P4 ;  /* 0x00000019bfdd7211 */ /* 0x002fc600020f0eff */
[----:B------:R1:W-:Y:S04]  /*e2a0*/  STL [R1+0x448], R215 ;  /* 0x000448d701007387 */ /* 0x0003e80000100800 */
[----:B------:R-:W4:Y:S01]  /*e2b0*/  LDL.LU R191, [R1+0x284] ;  /* 0x0002840001bf7983 */ /* 0x000f220000300800 */
[----:B--2---:R-:W-:-:S03]  /*e2c0*/  LEA.HI.X.SX32 R219, R187, R25, 0x1, P5 ;  /* 0x00000019bbdb7211 */ /* 0x004fc600028f0eff */
[----:B------:R-:W2:Y:S04]  /*e2d0*/  LDL.LU R189, [R1+0x268] ;  /* 0x0002680001bd7983 */ /* 0x000ea80000300800 */
[----:B------:R-:W2:Y:S04]  /*e2e0*/  LDL.LU R187, [R1+0x288] ;  /* 0x0002880001bb7983 */ /* 0x000ea80000300800 */
[----:B------:R-:W2:Y:S01]  /*e2f0*/  LDL.LU R157, [R1+0x28c] ;  /* 0x00028c00019d7983 */ /* 0x000ea20000300800 */
[-C--:B---3--:R-:W-:Y:S02]  /*e300*/  LEA.HI.X.SX32 R217, R209, R25.reuse, 0x1, P6 ;  /* 0x00000019d1d97211 */ /* 0x088fe400030f0eff */
[----:B-1----:R-:W-:Y:S01]  /*e310*/  LEA.HI.X.SX32 R215, R179, R25, 0x1, P0 ;  /* 0x00000019b3d77211 */ /* 0x002fe200000f0eff */
[----:B------:R-:W3:Y:S01]  /*e320*/  LDL.LU R183, [R1+0x290] ;  /* 0x0002900001b77983 */ /* 0x000ee20000300800 */
[----:B------:R-:W-:-:S03]  /*e330*/  IADD3 R15, P0, R3, R6, RZ ;  /* 0x00000006030f7210 */ /* 0x000fc60007f1e0ff */
[----:B------:R-:W3:Y:S01]  /*e340*/  LDL.LU R181, [R1+0x26c] ;  /* 0x00026c0001b57983 */ /* 0x000ee20000300800 */
[----:B------:R-:W-:Y:S02]  /*e350*/  IADD3 R209, P6, R0, R201, RZ ;  /* 0x000000c900d17210 */ /* 0x000fe40007fde0ff */
[----:B------:R-:W-:-:S03]  /*e360*/  LEA.HI.X.SX32 R4, R193, R25, 0x1, P2 ;  /* 0x00000019c1047211 */ /* 0x000fc600010f0eff */
[----:B------:R1:W-:Y:S01]  /*e370*/  STL [R1+0x444], R209 ;  /* 0x000444d101007387 */ /* 0x0003e20000100800 */
[----:B------:R-:W-:-:S03]  /*e380*/  IADD3 R213, P4, R0, R203, RZ ;  /* 0x000000cb00d57210 */ /* 0x000fc60007f9e0ff */
[----:B------:R-:W3:Y:S01]  /*e390*/  LDL.LU R179, [R1+0x294] ;  /* 0x0002940001b37983 */ /* 0x000ee20000300800 */
[----:B------:R-:W-:-:S03]  /*e3a0*/  LEA.HI.X.SX32 R5, R197, R25, 0x1, P3 ;  /* 0x00000019c5057211 */ /* 0x000fc600018f0eff */
[----:B------:R-:W3:Y:S01]  /*e3b0*/  LDL.LU R177, [R1+0x298] ;  /* 0x0002980001b17983 */ /* 0x000ee20000300800 */
[----:B------:R-:W-:-:S03]  /*e3c0*/  IADD3 R211, P5, R0, R207, RZ ;  /* 0x000000cf00d37210 */ /* 0x000fc60007fbe0ff */
[----:B------:R-:W-:Y:S04]  /*e3d0*/  STL [R1+0x404], R15 ;  /* 0x0004040f01007387 */ /* 0x000fe80000100800 */
[----:B------:R-:W3:Y:S04]  /*e3e0*/  LDL.LU R175, [R1+0x29c] ;  /* 0x00029c0001af7983 */ /* 0x000ee80000300800 */
[----:B------:R-:W3:Y:S04]  /*e3f0*/  LDL.LU R173, [R1+0x270] ;  /* 0x0002700001ad7983 */ /* 0x000ee80000300800 */
[----:B------:R1:W-:Y:S02]  /*e400*/  STL [R1+0x360], R4 ;  /* 0x0003600401007387 */ /* 0x0003e40000100800 */
[----:B-1----:R-:W-:-:S02]  /*e410*/  LEA.HI.X.SX32 R209, R195, R25, 0x1, P1 ;  /* 0x00000019c3d17211 */ /* 0x002fc400008f0eff */
[----:B------:R1:W-:Y:S01]  /*e420*/  STL [R1+0x364], R5 ;  /* 0x0003640501007387 */ /* 0x0003e20000100800 */
[----:B------:R-:W-:-:S03]  /*e430*/  LEA.HI.X.SX32 R4, R203, R25, 0x1, P4 ;  /* 0x00000019cb047211 */ /* 0x000fc600020f0eff */
[----:B------:R-:W3:Y:S01]  /*e440*/  LDL.LU R171, [R1+0x2a0] ;  /* 0x0002a00001ab7983 */ /* 0x000ee20000300800 */
[----:B-1----:R-:W-:-:S03]  /*e450*/  LEA.HI.X.SX32 R5, R207, R25, 0x1, P5 ;  /* 0x00000019cf057211 */ /* 0x002fc600028f0eff */
[----:B------:R1:W-:Y:S01]  /*e460*/  STL [R1+0x368], R4 ;  /* 0x0003680401007387 */ /* 0x0003e20000100800 */
[----:B------:R-:W-:Y:S01]  /*e470*/  SHF.R.S32.HI R0, RZ, 0x1f, R3 ;  /* 0x0000001fff007819 */ /* 0x000fe20000011403 */
[C---:B------:R-:W-:Y:S02]  /*e480*/  IMAD R195, R6.reuse, 0x1f, RZ ;  /* 0x0000001f06c37824 */ /* 0x040fe400078e02ff */
[----:B------:R1:W-:Y:S01]  /*e490*/  STL [R1+0x36c], R5 ;  /* 0x00036c0501007387 */ /* 0x0003e20000100800 */
[C---:B------:R-:W-:Y:S01]  /*e4a0*/  IMAD R193, R6.reuse, 0x1e, RZ ;  /* 0x0000001e06c17824 */ /* 0x040fe200078e02ff */
[----:B------:R-:W-:Y:S02]  /*e4b0*/  LEA.HI.X.SX32 R16, R6, R0, 0x1, P0 ;  /* 0x0000000006107211 */ /* 0x000fe400000f0eff */
[----:B------:R-:W3:Y:S01]  /*e4c0*/  LDL.LU R169, [R1+0x2a4] ;  /* 0x0002a40001a97983 */ /* 0x000ee20000300800 */
[----:B-1----:R-:W-:-:S03]  /*e4d0*/  LEA.HI.X.SX32 R4, R201, R25, 0x1, P6 ;  /* 0x00000019c9047211 */ /* 0x002fc600030f0eff */
[----:B------:R-:W3:Y:S01]  /*e4e0*/  LDL.LU R167, [R1+0x2a8] ;  /* 0x0002a80001a77983 */ /* 0x000ee20000300800 */
[C---:B------:R-:W-:Y:S01]  /*e4f0*/  IADD3 R207, P0, R3.reuse, R195, RZ ;  /* 0x000000c303cf7210 */ /* 0x040fe20007f1e0ff */
[----:B------:R-:W1:Y:S02]  /*e500*/  LDC.64 R24, c[0x0][0x210] ;  /* 0x00008400ff187b82 */ /* 0x000e640000000a00 */
[----:B------:R1:W-:Y:S01]  /*e510*/  STL [R1+0x370], R4 ;  /* 0x0003700401007387 */ /* 0x0003e20000100800 */
[----:B------:R-:W-:-:S03]  /*e520*/  IADD3 R205, P1, R3, R193, RZ ;  /* 0x000000c103cd7210 */ /* 0x000fc60007f3e0ff */
[----:B------:R-:W3:Y:S01]  /*e530*/  LDL.LU R165, [R1+0x2ac] ;  /* 0x0002ac0001a57983 */ /* 0x000ee20000300800 */
[-C--:B------:R-:W-:Y:S02]  /*e540*/  LEA.HI.X.SX32 R5, R193, R0.reuse, 0x1, P1 ;  /* 0x00000000c1057211 */ /* 0x080fe400008f0eff */
[----:B-1----:R-:W-:Y:S01]  /*e550*/  LEA.HI.X.SX32 R4, R195, R0, 0x1, P0 ;  /* 0x00000000c3047211 */ /* 0x002fe200000f0eff */
[----:B------:R-:W-:Y:S04]  /*e560*/  STL [R1+0x408], R16 ;  /* 0x0004081001007387 */ /* 0x000fe80000100800 */
[----:B------:R-:W3:Y:S04]  /*e570*/  LDL.LU R163, [R1+0x2b0] ;  /* 0x0002b00001a37983 */ /* 0x000ee80000300800 */
[----:B------:R1:W-:Y:S04]  /*e580*/  STL [R1+0x374], R4 ;  /* 0x0003740401007387 */ /* 0x0003e80000100800 */
[----:B------:R-:W-:Y:S04]  /*e590*/  STL [R1+0x378], R5 ;  /* 0x0003780501007387 */ /* 0x000fe80000100800 */
[----:B------:R-:W3:Y:S01]  /*e5a0*/  LDL.LU R161, [R1+0x2b4] ;  /* 0x0002b40001a17983 */ /* 0x000ee20000300800 */
[----:B----4-:R-:W-:-:S04]  /*e5b0*/  IADD3 R203, P2, R3, R191, RZ ;  /* 0x000000bf03cb7210 */ /* 0x010fc80007f5e0ff */
[----:B-1----:R-:W-:-:S05]  /*e5c0*/  LEA.HI.X.SX32 R4, R191, R0, 0x1, P2 ;  /* 0x00000000bf047211 */ /* 0x002fca00010f0eff */
[----:B------:R1:W-:Y:S04]  /*e5d0*/  STL [R1+0x37c], R4 ;  /* 0x00037c0401007387 */ /* 0x0003e80000100800 */
[----:B------:R-:W4:Y:S01]  /*e5e0*/  LDL.LU R159, [R1+0x2b8] ;  /* 0x0002b800019f7983 */ /* 0x000f220000300800 */
[C---:B--2---:R-:W-:Y:S02]  /*e5f0*/  IADD3 R201, P3, R3.reuse, R189, RZ ;  /* 0x000000bd03c97210 */ /* 0x044fe40007f7e0ff */
[----:B------:R-:W-:Y:S02]  /*e600*/  IADD3 R199, P4, R3, R187, RZ ;  /* 0x000000bb03c77210 */ /* 0x000fe40007f9e0ff */
[----:B-1----:R-:W-:Y:S02]  /*e610*/  LEA.HI.X.SX32 R4, R189, R0, 0x1, P3 ;  /* 0x00000000bd047211 */ /* 0x002fe400018f0eff */
[----:B------:R-:W-:-:S02]  /*e620*/  IADD3 R197, P5, R3, R157, RZ ;  /* 0x0000009d03c57210 */ /* 0x000fc40007fbe0ff */
[----:B------:R-:W-:Y:S01]  /*e630*/  LEA.HI.X.SX32 R5, R187, R0, 0x1, P4 ;  /* 0x00000000bb057211 */ /* 0x000fe200020f0eff */
[----:B------:R1:W-:Y:S01]  /*e640*/  STL [R1+0x380], R4 ;  /* 0x0003800401007387 */ /* 0x0003e20000100800 */
[----:B---3--:R-:W-:-:S03]  /*e650*/  IADD3 R195, P0, R3, R183, RZ ;  /* 0x000000b703c37210 */ /* 0x008fc60007f1e0ff */
[----:B------:R-:W-:Y:S01]  /*e660*/  STL [R1+0x384], R5 ;  /* 0x0003840501007387 */ /* 0x000fe20000100800 */
[----:B-1----:R-:W-:-:S03]  /*e670*/  LEA.HI.X.SX32 R4, R157, R0, 0x1, P5 ;  /* 0x000000009d047211 */ /* 0x002fc600028f0eff */
[----:B------:R-:W2:Y:S01]  /*e680*/  LDL.LU R157, [R1+0x274] ;  /* 0x00027400019d7983 */ /* 0x000ea20000300800 */
[----:B------:R-:W-:-:S03]  /*e690*/  IADD3 R193, P1, R3, R181, RZ ;  /* 0x000000b503c17210 */ /* 0x000fc60007f3e0ff */
[----:B------:R1:W-:Y:S04]  /*e6a0*/  STL [R1+0x388], R4 ;  /* 0x0003880401007387 */ /* 0x0003e80000100800 */
[----:B------:R-:W3:Y:S01]  /*e6b0*/  LDL.LU R112, [R1+0x2bc] ;  /* 0x0002bc0001707983 */ /* 0x000ee20000300800 */
[----:B-1----:R-:W-:Y:S02]  /*e6c0*/  LEA.HI.X.SX32 R4, R183, R0, 0x1, P0 ;  /* 0x00000000b7047211 */ /* 0x002fe400000f0eff */
[----:B------:R-:W-:-:S03]  /*e6d0*/  IADD3 R191, P2, R3, R179, RZ ;  /* 0x000000b303bf7210 */ /* 0x000fc60007f5e0ff */
[----:B------:R1:W-:Y:S04]  /*e6e0*/  STL [R1+0x38c], R4 ;  /* 0x00038c0401007387 */ /* 0x0003e80000100800 */
[----:B------:R-:W3:Y:S01]  /*e6f0*/  LDL.LU R113, [R1+0x2c0] ;  /* 0x0002c00001717983 */ /* 0x000ee20000300800 */
[----:B-1----:R-:W-:Y:S02]  /*e700*/  LEA.HI.X.SX32 R4, R181, R0, 0x1, P1 ;  /* 0x00000000b5047211 */ /* 0x002fe400008f0eff */
[----:B------:R-:W-:-:S03]  /*e710*/  IADD3 R189, P3, R3, R177, RZ ;  /* 0x000000b103bd7210 */ /* 0x000fc60007f7e0ff */
[----:B------:R1:W-:Y:S04]  /*e720*/  STL [R1+0x390], R4 ;  /* 0x0003900401007387 */ /* 0x0003e80000100800 */
[----:B------:R-:W3:Y:S04]  /*e730*/  LDL.LU R114, [R1+0x2c4] ;  /* 0x0002c40001727983 */ /* 0x000ee80000300800 */
[----:B------:R-:W3:Y:S01]  /*e740*/  LDL.LU R115, [R1+0x2c8] ;  /* 0x0002c80001737983 */ /* 0x000ee20000300800 */
[----:B-1----:R-:W-:Y:S02]  /*e750*/  LEA.HI.X.SX32 R4, R179, R0, 0x1, P2 ;  /* 0x00000000b3047211 */ /* 0x002fe400010f0eff */
[----:B------:R-:W-:-:S03]  /*e760*/  IADD3 R179, P2, R3, R167, RZ ;  /* 0x000000a703b37210 */ /* 0x000fc60007f5e0ff */
[----:B------:R1:W-:Y:S01]  /*e770*/  STL [R1+0x394], R4 ;  /* 0x0003940401007387 */ /* 0x0003e20000100800 */
[----:B------:R-:W-:-:S03]  /*e780*/  IADD3 R187, P4, R3, R175, RZ ;  /* 0x000000af03bb7210 */ /* 0x000fc60007f9e0ff */
[----:B------:R-:W-:Y:S01]  /*e790*/  STL [R1+0x440], R179 ;  /* 0x000440b301007387 */ /* 0x000fe20000100800 */
[----:B-1----:R-:W-:Y:S02]  /*e7a0*/  LEA.HI.X.SX32 R4, R177, R0, 0x1, P3 ;  /* 0x00000000b1047211 */ /* 0x002fe400018f0eff */
[----:B------:R-:W-:-:S05]  /*e7b0*/  IADD3 R177, P3, R3, R165, RZ ;  /* 0x000000a503b17210 */ /* 0x000fca0007f7e0ff */
[----:B------:R-:W-:Y:S04]  /*e7c0*/  STL [R1+0x43c], R177 ;  /* 0x00043cb101007387 */ /* 0x000fe80000100800 */
[----:B------:R1:W-:Y:S01]  /*e7d0*/  STL [R1+0x398], R4 ;  /* 0x0003980401007387 */ /* 0x0003e20000100800 */
[----:B------:R-:W-:-:S03]  /*e7e0*/  IADD3 R183, P0, R3, R171, RZ ;  /* 0x000000ab03b77210 */ /* 0x000fc60007f1e0ff */
[----:B------:R-:W3:Y:S04]  /*e7f0*/  LDL.LU R116, [R1+0x2cc] ;  /* 0x0002cc0001747983 */ /* 0x000ee80000300800 */
[----:B------:R-:W3:Y:S01]  /*e800*/  LDL.LU R117, [R1+0x2d0] ;  /* 0x0002d00001757983 */ /* 0x000ee20000300800 */
[----:B-1----:R-:W-:Y:S02]  /*e810*/  LEA.HI.X.SX32 R4, R175, R0, 0x1, P4 ;  /* 0x00000000af047211 */ /* 0x002fe400020f0eff */
[----:B------:R-:W-:-:S03]  /*e820*/  IADD3 R175, P4, R3, R163, RZ ;  /* 0x000000a303af7210 */ /* 0x000fc60007f9e0ff */
[----:B------:R1:W-:Y:S01]  /*e830*/  STL [R1+0x39c], R4 ;  /* 0x00039c0401007387 */ /* 0x0003e20000100800 */
[----:B------:R-:W-:-:S03]  /*e840*/  LEA.HI.X.SX32 R177, R171, R0, 0x1, P0 ;  /* 0x00000000abb17211 */ /* 0x000fc600000f0eff */
[----:B------:R4:W-:Y:S04]  /*e850*/  STL [R1+0x438], R175 ;  /* 0x000438af01007387 */ /* 0x0009e80000100800 */
[----:B------:R-:W3:Y:S01]  /*e860*/  LDL.LU R118, [R1+0x2d4] ;  /* 0x0002d40001767983 */ /* 0x000ee20000300800 */
[C---:B------:R-:W-:Y:S01]  /*e870*/  IADD3 R181, P1, R3.reuse, R169, RZ ;  /* 0x000000a903b57210 */ /* 0x040fe20007f3e0ff */
[----:B-1----:R-:W1:Y:S02]  /*e880*/  LDC.64 R4, c[0x0][0x218] ;  /* 0x00008600ff047b82 */ /* 0x002e640000000a00 */
[----:B------:R-:W3:Y:S01]  /*e890*/  LDL.LU R119, [R1+0x27c] ;  /* 0x00027c0001777983 */ /* 0x000ee20000300800 */
[----:B----4-:R-:W-:-:S05]  /*e8a0*/  IADD3 R171, P0, R3, R159, RZ ;  /* 0x0000009f03ab7210 */ /* 0x010fca0007f1e0ff */
[----:B------:R4:W-:Y:S04]  /*e8b0*/  STL [R1+0x434], R171 ;  /* 0x000434ab01007387 */ /* 0x0009e80000100800 */
[----:B------:R-:W3:Y:S04]  /*e8c0*/  LDL.LU R120, [R1+0x2d8] ;  /* 0x0002d80001787983 */ /* 0x000ee80000300800 */
[----:B------:R-:W3:Y:S01]  /*e8d0*/  LDL.LU R121, [R1+0x2dc] ;  /* 0x0002dc0001797983 */ /* 0x000ee20000300800 */
[----:B------:R-:W-:Y:S02]  /*e8e0*/  LEA.HI.X.SX32 R175, R169, R0, 0x1, P1 ;  /* 0x00000000a9af7211 */ /* 0x000fe400008f0eff */
[----:B------:R-:W-:-:S02]  /*e8f0*/  IADD3 R185, P5, R3, R173, RZ ;  /* 0x000000ad03b97210 */ /* 0x000fc40007fbe0ff */
[-C--:B----4-:R-:W-:Y:S02]  /*e900*/  LEA.HI.X.SX32 R171, R167, R0.reuse, 0x1, P2 ;  /* 0x00000000a7ab7211 */ /* 0x090fe400010f0eff */
[----:B--2---:R-:W-:Y:S02]  /*e910*/  IADD3 R169, P1, R3, R157, RZ ;  /* 0x0000009d03a97210 */ /* 0x004fe40007f3e0ff */
[----:B------:R-:W-:-:S03]  /*e920*/  LEA.HI.X.SX32 R179, R173, R0, 0x1, P5 ;  /* 0x00000000adb37211 */ /* 0x000fc600028f0eff */
[----:B------:R2:W-:Y:S01]  /*e930*/  STL [R1+0x430], R169 ;  /* 0x000430a901007387 */ /* 0x0005e20000100800 */
[C---:B---3--:R-:W-:Y:S02]  /*e940*/  IADD3 R167, P2, R3.reuse, R112, RZ ;  /* 0x0000007003a77210 */ /* 0x048fe40007f5e0ff */
[----:B------:R-:W-:Y:S02]  /*e950*/  IADD3 R173, P5, R3, R161, RZ ;  /* 0x000000a103ad7210 */ /* 0x000fe40007fbe0ff */
[-C--:B--2---:R-:W-:Y:S01]  /*e960*/  LEA.HI.X.SX32 R169, R165, R0.reuse, 0x1, P3 ;  /* 0x00000000a5a97211 */ /* 0x084fe200018f0eff */
[----:B------:R2:W-:Y:S01]  /*e970*/  STL [R1+0x42c], R167 ;  /* 0x00042ca701007387 */ /* 0x0005e20000100800 */
[----:B------:R-:W-:Y:S02]  /*e980*/  IADD3 R165, P3, R3, R113, RZ ;  /* 0x0000007103a57210 */ /* 0x000fe40007f7e0ff */
[----:B--2---:R-:W-:-:S03]  /*e990*/  LEA.HI.X.SX32 R167, R163, R0, 0x1, P4 ;  /* 0x00000000a3a77211 */ /* 0x004fc600020f0eff */
[----:B------:R2:W-:Y:S01]  /*e9a0*/  STL [R1+0x428], R165 ;  /* 0x000428a501007387 */ /* 0x0005e20000100800 */
[----:B------:R-:W-:Y:S02]  /*e9b0*/  IADD3 R163, P4, R3, R114, RZ ;  /* 0x0000007203a37210 */ /* 0x000fe40007f9e0ff */
[-C--:B--2---:R-:W-:Y:S02]  /*e9c0*/  LEA.HI.X.SX32 R165, R161, R0.reuse, 0x1, P5 ;  /* 0x00000000a1a57211 */ /* 0x084fe400028f0eff */
[----:B------:R-:W-:Y:S01]  /*e9d0*/  IADD3 R161, P5, R3, R115, RZ ;  /* 0x0000007303a17210 */ /* 0x000fe20007fbe0ff */
[----:B------:R2:W-:Y:S04]  /*e9e0*/  STL [R1+0x424], R163 ;  /* 0x000424a301007387 */ /* 0x0005e80000100800 */
[----:B------:R3:W-:Y:S01]  /*e9f0*/  STL [R1+0x420], R161 ;  /* 0x000420a101007387 */ /* 0x0007e20000100800 */
[----:B--2---:R-:W-:-:S02]  /*ea00*/  LEA.HI.X.SX32 R163, R159, R0, 0x1, P0 ;  /* 0x000000009fa37211 */ /* 0x004fc400000f0eff */
[----:B---3--:R-:W-:Y:S02]  /*ea10*/  LEA.HI.X.SX32 R161, R157, R0, 0x1, P1 ;  /* 0x000000009da17211 */ /* 0x008fe400008f0eff */
[C---:B------:R-:W-:Y:S02]  /*ea20*/  IADD3 R159, P0, R3.reuse, R116, RZ ;  /* 0x00000074039f7210 */ /* 0x040fe40007f1e0ff */
[----:B------:R-:W-:-:S03]  /*ea30*/  IADD3 R157, P1, R3, R117, RZ ;  /* 0x00000075039d7210 */ /* 0x000fc60007f3e0ff */
[----:B------:R2:W-:Y:S04]  /*ea40*/  STL [R1+0x41c], R159 ;  /* 0x00041c9f01007387 */ /* 0x0005e80000100800 */
[----:B------:R3:W-:Y:S01]  /*ea50*/  STL [R1+0x418], R157 ;  /* 0x0004189d01007387 */ /* 0x0007e20000100800 */
[----:B--2---:R-:W-:Y:S02]  /*ea60*/  LEA.HI.X.SX32 R159, R112, R0, 0x1, P2 ;  /* 0x00000000709f7211 */ /* 0x004fe400010f0eff */
[----:B------:R-:W-:Y:S02]  /*ea70*/  IADD3 R155, P2, R3, R118, RZ ;  /* 0x00000076039b7210 */ /* 0x000fe40007f5e0ff */
[-C--:B---3--:R-:W-:Y:S02]  /*ea80*/  LEA.HI.X.SX32 R157, R113, R0.reuse, 0x1, P3 ;  /* 0x00000000719d7211 */ /* 0x088fe400018f0eff */
[----:B------:R-:W-:Y:S01]  /*ea90*/  IADD3 R6, P3, R3, R119, RZ ;  /* 0x0000007703067210 */ /* 0x000fe20007f7e0ff */
[----:B------:R2:W-:Y:S04]  /*eaa0*/  STL [R1+0x414], R155 ;  /* 0x0004149b01007387 */ /* 0x0005e80000100800 */
[----:B------:R3:W-:Y:S01]  /*eab0*/  STL [R1+0x410], R6 ;  /* 0x0004100601007387 */ /* 0x0007e20000100800 */
[----:B------:R-:W-:-:S02]  /*eac0*/  LEA.HI.X.SX32 R29, R119, R0, 0x1, P3 ;  /* 0x00000000771d7211 */ /* 0x000fc400018f0eff */
[-C--:B--2---:R-:W-:Y:S02]  /*ead0*/  LEA.HI.X.SX32 R155, R114, R0.reuse, 0x1, P4 ;  /* 0x00000000729b7211 */ /* 0x084fe400020f0eff */
[----:B---3--:R-:W-:Y:S02]  /*eae0*/  LEA.HI.X.SX32 R6, R115, R0, 0x1, P5 ;  /* 0x0000000073067211 */ /* 0x008fe400028f0eff */
[C---:B------:R-:W-:Y:S01]  /*eaf0*/  SHF.L.U64.HI R156, R17.reuse, 0x2, R156 ;  /* 0x00000002119c7819 */ /* 0x040fe2000001029c */
[----:B------:R-:W-:Y:S01]  /*eb00*/  IMAD.SHL.U32 R17, R17, 0x4, RZ ;  /* 0x0000000411117824 */ /* 0x000fe200078e00ff */
[C---:B------:R-:W-:Y:S02]  /*eb10*/  IADD3 R8, P4, R3.reuse, R120, RZ ;  /* 0x0000007803087210 */ /* 0x040fe40007f9e0ff */
[----:B------:R-:W-:Y:S02]  /*eb20*/  IADD3 R18, P5, R3, R121, RZ ;  /* 0x0000007903127210 */ /* 0x000fe40007fbe0ff */
[-C--:B------:R-:W-:Y:S01]  /*eb30*/  LEA.HI.X.SX32 R28, R120, R0.reuse, 0x1, P4 ;  /* 0x00000000781c7211 */ /* 0x080fe200020f0eff */
[----:B------:R-:W-:Y:S01]  /*eb40*/  STL [R1+0x350], R8 ;  /* 0x0003500801007387 */ /* 0x000fe20000100800 */
[----:B------:R-:W-:-:S02]  /*eb50*/  LEA.HI.X.SX32 R26, R121, R0, 0x1, P5 ;  /* 0x00000000791a7211 */ /* 0x000fc400028f0eff */
[----:B------:R-:W-:Y:S01]  /*eb60*/  SHF.L.U64.HI R3, R3, 0x2, R0 ;  /* 0x0000000203037819 */ /* 0x000fe20000010200 */
[----:B------:R-:W-:Y:S01]  /*eb70*/  STL [R1+0x40c], R18 ;  /* 0x00040c1201007387 */ /* 0x000fe20000100800 */
[----:B------:R-:W-:Y:S01]  /*eb80*/  LEA.HI.X.SX32 R16, R117, R0, 0x1, P1 ;  /* 0x0000000075107211 */ /* 0x000fe200008f0eff */
[----:B------:R-:W2:Y:S02]  /*eb90*/  LDC R121, c[0x0][0x230] ;  /* 0x00008c00ff797b82 */ /* 0x000ea40000000800 */
[----:B------:R-:W-:Y:S04]  /*eba0*/  STL [R1+0x3b4], R29 ;  /* 0x0003b41d01007387 */ /* 0x000fe80000100800 */
[----:B------:R-:W-:Y:S04]  /*ebb0*/  STL [R1+0x3b8], R28 ;  /* 0x0003b81c01007387 */ /* 0x000fe80000100800 */
[----:B------:R-:W-:Y:S04]  /*ebc0*/  STL [R1+0x3bc], R26 ;  /* 0x0003bc1a01007387 */ /* 0x000fe80000100800 */
[----:B------:R-:W-:Y:S04]  /*ebd0*/  STL [R1+0x354], R3 ;  /* 0x0003540301007387 */ /* 0x000fe80000100800 */
[----:B------:R-:W-:Y:S04]  /*ebe0*/  STL [R1], RZ ;  /* 0x000000ff01007387 */ /* 0x000fe80000100800 */
[----:B------:R-:W-:Y:S04]  /*ebf0*/  STL [R1+0x4], RZ ;  /* 0x000004ff01007387 */ /* 0x000fe80000100800 */
        /* <DEDUP_REMOVED lines=126> */
[----:B------:R3:W-:Y:S04]  /*f3e0*/  STL [R1+0x34c], R156 ;  /* 0x00034c9c01007387 */ /* 0x0007e80000100800 */
[----:B------:R4:W-:Y:S01]  /*f3f0*/  STL [R1+0x348], R17 ;  /* 0x0003481101007387 */ /* 0x0009e20000100800 */
[C---:B---3--:R-:W-:Y:S01]  /*f400*/  SHF.L.U64.HI R156, R12.reuse, 0x2, R158 ;  /* 0x000000020c9c7819 */ /* 0x048fe2000001029e */
[----:B------:R-:W-:Y:S01]  /*f410*/  IMAD.SHL.U32 R12, R12, 0x4, RZ ;  /* 0x000000040c0c7824 */ /* 0x000fe200078e00ff */
[C---:B----4-:R-:W-:Y:S01]  /*f420*/  SHF.L.U64.HI R17, R10.reuse, 0x2, R160 ;  /* 0x000000020a117819 */ /* 0x050fe200000102a0 */
[----:B------:R-:W-:-:S02]  /*f430*/  IMAD.SHL.U32 R10, R10, 0x4, RZ ;  /* 0x000000040a0a7824 */ /* 0x000fc400078e00ff */
[----:B------:R-:W-:Y:S04]  /*f440*/  STL [R1+0x344], R156 ;  /* 0x0003449c01007387 */ /* 0x000fe80000100800 */
[----:B------:R3:W-:Y:S04]  /*f450*/  STL [R1+0x340], R12 ;  /* 0x0003400c01007387 */ /* 0x0007e80000100800 */
[----:B------:R-:W-:Y:S04]  /*f460*/  STL [R1+0x33c], R17 ;  /* 0x00033c1101007387 */ /* 0x000fe80000100800 */
[----:B------:R4:W-:Y:S01]  /*f470*/  STL [R1+0x338], R10 ;  /* 0x0003380a01007387 */ /* 0x0009e20000100800 */
[C---:B---3--:R-:W-:Y:S01]  /*f480*/  SHF.L.U64.HI R12, R11.reuse, 0x2, R162 ;  /* 0x000000020b0c7819 */ /* 0x048fe200000102a2 */
[----:B------:R-:W-:-:S04]  /*f490*/  IMAD.SHL.U32 R11, R11, 0x4, RZ ;  /* 0x000000040b0b7824 */ /* 0x000fc800078e00ff */
[----:B------:R3:W-:Y:S01]  /*f4a0*/  STL [R1+0x334], R12 ;  /* 0x0003340c01007387 */ /* 0x0007e20000100800 */
[----:B----4-:R-:W-:-:S03]  /*f4b0*/  SHF.L.U64.HI R10, R13, 0x2, R164 ;  /* 0x000000020d0a7819 */ /* 0x010fc600000102a4 */
[----:B------:R4:W-:Y:S04]  /*f4c0*/  STL [R1+0x330], R11 ;  /* 0x0003300b01007387 */ /* 0x0009e80000100800 */
[----:B------:R1:W-:Y:S01]  /*f4d0*/  STL [R1+0x32c], R10 ;  /* 0x00032c0a01007387 */ /* 0x0003e20000100800 */
[----:B---3--:R-:W-:Y:S01]  /*f4e0*/  IMAD.SHL.U32 R12, R13, 0x4, RZ ;  /* 0x000000040d0c7824 */ /* 0x008fe200078e00ff */
[----:B----4-:R-:W-:-:S04]  /*f4f0*/  SHF.L.U64.HI R11, R19, 0x2, R154 ;  /* 0x00000002130b7819 */ /* 0x010fc8000001029a */
[----:B------:R3:W-:Y:S01]  /*f500*/  STL [R1+0x328], R12 ;  /* 0x0003280c01007387 */ /* 0x0007e20000100800 */
[----:B-1----:R-:W-:-:S03]  /*f510*/  IMAD.SHL.U32 R10, R19, 0x4, RZ ;  /* 0x00000004130a7824 */ /* 0x002fc600078e00ff */
[----:B------:R1:W-:Y:S04]  /*f520*/  STL [R1+0x324], R11 ;  /* 0x0003240b01007387 */ /* 0x0003e80000100800 */
[----:B------:R4:W-:Y:S01]  /*f530*/  STL [R1+0x320], R10 ;  /* 0x0003200a01007387 */ /* 0x0009e20000100800 */
[C---:B---3--:R-:W-:Y:S01]  /*f540*/  SHF.L.U64.HI R12, R20.reuse, 0x2, R166 ;  /* 0x00000002140c7819 */ /* 0x048fe200000102a6 */
[----:B-1----:R-:W-:-:S04]  /*f550*/  IMAD.SHL.U32 R11, R20, 0x4, RZ ;  /* 0x00000004140b7824 */ /* 0x002fc800078e00ff */
[----:B------:R1:W-:Y:S01]  /*f560*/  STL [R1+0x31c], R12 ;  /* 0x00031c0c01007387 */ /* 0x0003e20000100800 */
[----:B----4-:R-:W-:-:S03]  /*f570*/  SHF.L.U64.HI R10, R21, 0x2, R168 ;  /* 0x00000002150a7819 */ /* 0x010fc600000102a8 */
[----:B------:R3:W-:Y:S04]  /*f580*/  STL [R1+0x318], R11 ;  /* 0x0003180b01007387 */ /* 0x0007e80000100800 */
[----:B------:R4:W-:Y:S01]  /*f590*/  STL [R1+0x314], R10 ;  /* 0x0003140a01007387 */ /* 0x0009e20000100800 */
[----:B-1----:R-:W-:Y:S01]  /*f5a0*/  IMAD.SHL.U32 R12, R21, 0x4, RZ ;  /* 0x00000004150c7824 */ /* 0x002fe200078e00ff */
[----:B---3--:R-:W-:-:S04]  /*f5b0*/  SHF.L.U64.HI R11, R22, 0x2, R170 ;  /* 0x00000002160b7819 */ /* 0x008fc800000102aa */
[----:B------:R1:W-:Y:S01]  /*f5c0*/  STL [R1+0x310], R12 ;  /* 0x0003100c01007387 */ /* 0x0003e20000100800 */
[----:B----4-:R-:W-:-:S03]  /*f5d0*/  IMAD.SHL.U32 R10, R22, 0x4, RZ ;  /* 0x00000004160a7824 */ /* 0x010fc600078e00ff */
[----:B------:R3:W-:Y:S04]  /*f5e0*/  STL [R1+0x30c], R11 ;  /* 0x00030c0b01007387 */ /* 0x0007e80000100800 */
[----:B------:R4:W-:Y:S01]  /*f5f0*/  STL [R1+0x308], R10 ;  /* 0x0003080a01007387 */ /* 0x0009e20000100800 */
[C---:B-1----:R-:W-:Y:S01]  /*f600*/  SHF.L.U64.HI R12, R23.reuse, 0x2, R172 ;  /* 0x00000002170c7819 */ /* 0x042fe200000102ac */
[----:B---3--:R-:W-:-:S04]  /*f610*/  IMAD.SHL.U32 R11, R23, 0x4, RZ ;  /* 0x00000004170b7824 */ /* 0x008fc800078e00ff */
        /* <DEDUP_REMOVED lines=126> */
[----:B------:R-:W-:Y:S01]  /*fe00*/  STL [R1+0x208], R12 ;  /* 0x0002080c01007387 */ /* 0x000fe20000100800 */
[----:B----4-:R-:W-:-:S03]  /*fe10*/  IMAD.SHL.U32 R10, R153, 0x4, RZ ;  /* 0x00000004990a7824 */ /* 0x010fc600078e00ff */
[----:B------:R1:W-:Y:S01]  /*fe20*/  STL [R1+0x204], R11 ;  /* 0x0002040b01007387 */ /* 0x0003e20000100800 */
[----:B------:R-:W-:-:S03]  /*fe30*/  SHF.L.U64.HI R236, R235, 0x2, R229 ;  /* 0x00000002ebec7819 */ /* 0x000fc600000102e5 */
[----:B------:R3:W-:Y:S01]  /*fe40*/  STL [R1+0x200], R10 ;  /* 0x0002000a01007387 */ /* 0x0007e20000100800 */
[----:B------:R-:W-:-:S03]  /*fe50*/  SHF.L.U64.HI R234, R233, 0x2, R227 ;  /* 0x00000002e9ea7819 */ /* 0x000fc600000102e3 */
[----:B------:R-:W4:Y:S01]  /*fe60*/  LDL.LU R229, [R1+0x464] ;  /* 0x0004640001e57983 */ /* 0x000f220000300800 */
[----:B------:R-:W-:-:S03]  /*fe70*/  SHF.L.U64.HI R232, R231, 0x2, R225 ;  /* 0x00000002e7e87819 */ /* 0x000fc600000102e1 */
[----:B------:R-:W2:Y:S04]  /*fe80*/  LDL.LU R227, [R1+0x460] ;  /* 0x0004600001e37983 */ /* 0x000ea80000300800 */
[----:B------:R-:W3:Y:S04]  /*fe90*/  LDL.LU R21, [R1+0x360] ;  /* 0x0003600001157983 */ /* 0x000ee80000300800 */
[----:B------:R-:W3:Y:S04]  /*fea0*/  LDL.LU R168, [R1+0x364] ;  /* 0x0003640001a87983 */ /* 0x000ee80000300800 */
[----:B------:R-:W3:Y:S04]  /*feb0*/  LDL.LU R225, [R1+0x45c] ;  /* 0x00045c0001e17983 */ /* 0x000ee80000300800 */
[----:B------:R-:W3:Y:S04]  /*fec0*/  LDL.LU R20, [R1+0x368] ;  /* 0x0003680001147983 */ /* 0x000ee80000300800 */
[----:B------:R-:W3:Y:S01]  /*fed0*/  LDL.LU R166, [R1+0x36c] ;  /* 0x00036c0001a67983 */ /* 0x000ee20000300800 */
[----:B----4-:R-:W-:-:S03]  /*fee0*/  SHF.L.U64.HI R230, R229, 0x2, R223 ;  /* 0x00000002e5e67819 */ /* 0x010fc600000102df */
[----:B------:R-:W4:Y:S01]  /*fef0*/  LDL.LU R223, [R1+0x458] ;  /* 0x0004580001df7983 */ /* 0x000f220000300800 */
[----:B--2---:R-:W-:-:S03]  /*ff00*/  SHF.L.U64.HI R228, R227, 0x2, R221 ;  /* 0x00000002e3e47819 */ /* 0x004fc600000102dd */
[----:B------:R-:W2:Y:S04]  /*ff10*/  LDL.LU R19, [R1+0x370] ;  /* 0x0003700001137983 */ /* 0x000ea80000300800 */
[----:B------:R-:W2:Y:S04]  /*ff20*/  LDL.LU R154, [R1+0x374] ;  /* 0x00037400019a7983 */ /* 0x000ea80000300800 */
[----:B------:R-:W2:Y:S01]  /*ff30*/  LDL.LU R221, [R1+0x454] ;  /* 0x0004540001dd7983 */ /* 0x000ea20000300800 */
[----:B---3--:R-:W-:-:S03]  /*ff40*/  SHF.L.U64.HI R226, R225, 0x2, R219 ;  /* 0x00000002e1e27819 */ /* 0x008fc600000102db */
[----:B------:R-:W3:Y:S04]  /*ff50*/  LDL.LU R13, [R1+0x378] ;  /* 0x00037800010d7983 */ /* 0x000ee80000300800 */
[----:B------:R-:W3:Y:S04]  /*ff60*/  LDL.LU R164, [R1+0x37c] ;  /* 0x00037c0001a47983 */ /* 0x000ee80000300800 */
[----:B------:R-:W3:Y:S04]  /*ff70*/  LDL.LU R219, [R1+0x450] ;  /* 0x0004500001db7983 */ /* 0x000ee80000300800 */
[----:B-1----:R-:W3:Y:S04]  /*ff80*/  LDL.LU R11, [R1+0x380] ;  /* 0x00038000010b7983 */ /* 0x002ee80000300800 */
[----:B------:R-:W3:Y:S01]  /*ff90*/  LDL.LU R162, [R1+0x384] ;  /* 0x0003840001a27983 */ /* 0x000ee20000300800 */
[----:B------:R-:W-:-:S02]  /*ffa0*/  SHF.L.U64.HI R186, R185, 0x2, R179 ;  /* 0x00000002b9ba7819 */ /* 0x000fc400000102b3 */
[----:B----4-:R-:W-:Y:S02]  /*ffb0*/  SHF.L.U64.HI R224, R223, 0x2, R217 ;  /* 0x00000002dfe07819 */ /* 0x010fe400000102d9 */
[----:B------:R-:W4:Y:S04]  /*ffc0*/  LDL.LU R217, [R1+0x44c] ;  /* 0x00044c0001d97983 */ /* 0x000f280000300800 */
[----:B------:R-:W4:Y:S04]  /*ffd0*/  LDL.LU R10, [R1+0x388] ;  /* 0x00038800010a7983 */ /* 0x000f280000300800 */
        /* <DEDUP_REMOVED lines=9> */
[----:B------:R-:W3:Y:S01]  /*10070*/  LDL.LU R179, [R1+0x440] ;  /* 0x0004400001b37983 */ /* 0x000ee20000300800 */
[----:B------:R-:W-:-:S02]  /*10080*/  SHF.L.U64.HI R184, R183, 0x2, R177 ;  /* 0x00000002b7b87819 */ /* 0x000fc400000102b1 */
[----:B------:R-:W-:Y:S01]  /*10090*/  SHF.L.U64.HI R182, R181, 0x2, R175 ;  /* 0x00000002b5b67819 */ /* 0x000fe200000102af */
[----:B------:R-:W3:Y:S01]  /*100a0*/  LDL.LU R177, [R1+0x43c] ;  /* 0x00043c0001b17983 */ /* 0x000ee20000300800 */
[----:B------:R-:W-:-:S03]  /*100b0*/  SHF.L.U64.HI R202, R201, 0x2, R11 ;  /* 0x00000002c9ca7819 */ /* 0x000fc6000001020b */
[----:B------:R-:W3:Y:S04]  /*100c0*/  LDL.LU R175, [R1+0x438] ;  /* 0x0004380001af7983 */ /* 0x000ee80000300800 */
[----:B------:R-:W3:Y:S01]  /*100d0*/  LDL.LU R11, [R1+0x3b4] ;  /* 0x0003b400010b7983 */ /* 0x000ee20000300800 */
[----:B----4-:R-:W-:-:S03]  /*100e0*/  SHF.L.U64.HI R198, R197, 0x2, R10 ;  /* 0x00000002c5c67819 */ /* 0x010fc6000001020a */
[----:B------:R-:W4:Y:S01]  /*100f0*/  LDL.LU R10, [R1+0x3b8] ;  /* 0x0003b800010a7983 */ /* 0x000f220000300800 */
[----:B--2---:R-:W-:-:S03]  /*10100*/  SHF.L.U64.HI R194, R193, 0x2, R12 ;  /* 0x00000002c1c27819 */ /* 0x004fc6000001020c */
[----:B------:R-:W4:Y:S01]  /*10110*/  LDL R12, [R1+0x350] ;  /* 0x00035000010c7983 */ /* 0x000f220000100800 */
[----:B---3--:R-:W-:-:S03]  /*10120*/  SHF.L.U64.HI R190, R189, 0x2, R17 ;  /* 0x00000002bdbe7819 */ /* 0x008fc60000010211 */
[----:B------:R-:W2:Y:S01]  /*10130*/  LDL.LU R17, [R1+0x3bc] ;  /* 0x0003bc0001117983 */ /* 0x000ea20000300800 */
[----:B------:R-:W-:-:S03]  /*10140*/  SHF.L.U64.HI R180, R179, 0x2, R171 ;  /* 0x00000002b3b47819 */ /* 0x000fc600000102ab */
[----:B------:R-:W3:Y:S01]  /*10150*/  LDL.LU R171, [R1+0x434] ;  /* 0x0004340001ab7983 */ /* 0x000ee20000300800 */
[----:B------:R-:W-:-:S03]  /*10160*/  SHF.L.U64.HI R178, R177, 0x2, R169 ;  /* 0x00000002b1b27819 */ /* 0x000fc600000102a9 */
[----:B------:R-:W4:Y:S01]  /*10170*/  LDL.LU R169, [R1+0x430] ;  /* 0x0004300001a97983 */ /* 0x000f220000300800 */
[----:B------:R-:W-:-:S03]  /*10180*/  SHF.L.U64.HI R176, R175, 0x2, R167 ;  /* 0x00000002afb07819 */ /* 0x000fc600000102a7 */
[----:B------:R-:W2:Y:S01]  /*10190*/  LDL.LU R167, [R1+0x42c] ;  /* 0x00042c0001a77983 */ /* 0x000ea20000300800 */
[----:B------:R-:W-:-:S03]  /*101a0*/  SHF.L.U64.HI R174, R173, 0x2, R165 ;  /* 0x00000002adae7819 */ /* 0x000fc600000102a5 */
[----:B------:R-:W2:Y:S01]  /*101b0*/  LDL.LU R165, [R1+0x428] ;  /* 0x0004280001a57983 */ /* 0x000ea20000300800 */
[----:B---3--:R-:W-:-:S03]  /*101c0*/  SHF.L.U64.HI R172, R171, 0x2, R163 ;  /* 0x00000002abac7819 */ /* 0x008fc600000102a3 */
[----:B------:R-:W3:Y:S01]  /*101d0*/  LDL.LU R163, [R1+0x424] ;  /* 0x0004240001a37983 */ /* 0x000ee20000300800 */
[----:B------:R-:W-:Y:S02]  /*101e0*/  SHF.L.U64.HI R216, R215, 0x2, R168 ;  /* 0x00000002d7d87819 */ /* 0x000fe400000102a8 */
[----:B----4-:R-:W-:Y:S02]  /*101f0*/  SHF.L.U64.HI R170, R169, 0x2, R161 ;  /* 0x00000002a9aa7819 */ /* 0x010fe400000102a1 */
[----:B------:R-:W4:Y:S01]  /*10200*/  LDL.LU R161, [R1+0x420] ;  /* 0x0004200001a17983 */ /* 0x000f220000300800 */
[----:B--2---:R-:W-:Y:S02]  /*10210*/  SHF.L.U64.HI R168, R167, 0x2, R159 ;  /* 0x00000002a7a87819 */ /* 0x004fe4000001029f */
[----:B------:R-:W-:Y:S01]  /*10220*/  SHF.L.U64.HI R212, R211, 0x2, R166 ;  /* 0x00000002d3d47819 */ /* 0x000fe200000102a6 */
[----:B------:R-:W2:Y:S01]  /*10230*/  LDL.LU R159, [R1+0x41c] ;  /* 0x00041c00019f7983 */ /* 0x000ea20000300800 */
[----:B------:R-:W-:-:S02]  /*10240*/  SHF.L.U64.HI R204, R203, 0x2, R164 ;  /* 0x00000002cbcc7819 */ /* 0x000fc400000102a4 */
[----:B------:R-:W-:Y:S02]  /*10250*/  SHF.L.U64.HI R166, R165, 0x2, R157 ;  /* 0x00000002a5a67819 */ /* 0x000fe4000001029d */
[----:B------:R-:W2:Y:S01]  /*10260*/  LDL.LU R157, [R1+0x418] ;  /* 0x00041800019d7983 */ /* 0x000ea20000300800 */
[----:B---3--:R-:W-:-:S03]  /*10270*/  SHF.L.U64.HI R164, R163, 0x2, R155 ;  /* 0x00000002a3a47819 */ /* 0x008fc6000001029b */
[----:B------:R-:W3:Y:S01]  /*10280*/  LDL.LU R155, [R1+0x414] ;  /* 0x00041400019b7983 */ /* 0x000ee20000300800 */
[-C--:B------:R-:W-:Y:S02]  /*10290*/  LEA.HI.X.SX32 R18, R116, R0.reuse, 0x1, P0 ;  /* 0x0000000074127211 */ /* 0x080fe400000f0eff */
[----:B------:R-:W-:Y:S02]  /*102a0*/  SHF.L.U64.HI R200, R199, 0x2, R162 ;  /* 0x00000002c7c87819 */ /* 0x000fe400000102a2 */
[----:B------:R-:W-:Y:S02]  /*102b0*/  LEA.HI.X.SX32 R15, R118, R0, 0x1, P2 ;  /* 0x00000000760f7211 */ /* 0x000fe400010f0eff */
[----:B------:R-:W-:Y:S02]  /*102c0*/  SHF.L.U64.HI R196, R195, 0x2, R160 ;  /* 0x00000002c3c47819 */ /* 0x000fe400000102a0 */
[----:B----4-:R-:W-:Y:S02]  /*102d0*/  SHF.L.U64.HI R162, R161, 0x2, R6 ;  /* 0x00000002a1a27819 */ /* 0x010fe40000010206 */
[----:B------:R-:W4:Y:S01]  /*102e0*/  LDL.LU R6, [R1+0x410] ;  /* 0x0004100001067983 */ /* 0x000f220000300800 */
[----:B--2---:R-:W-:-:S02]  /*102f0*/  SHF.L.U64.HI R160, R159, 0x2, R18 ;  /* 0x000000029fa07819 */ /* 0x004fc40000010212 */
[----:B------:R-:W-:Y:S01]  /*10300*/  SHF.L.U64.HI R192, R191, 0x2, R158 ;  /* 0x00000002bfc07819 */ /* 0x000fe2000001029e */
[----:B------:R-:W2:Y:S01]  /*10310*/  LDL.LU R18, [R1+0x40c] ;  /* 0x00040c0001127983 */ /* 0x000ea20000300800 */
[----:B------:R-:W-:Y:S02]  /*10320*/  SHF.L.U64.HI R188, R187, 0x2, R156 ;  /* 0x00000002bbbc7819 */ /* 0x000fe4000001029c */
[----:B------:R-:W-:Y:S02]  /*10330*/  SHF.L.U64.HI R158, R157, 0x2, R16 ;  /* 0x000000029d9e7819 */ /* 0x000fe40000010210 */
[----:B------:R-:W4:Y:S01]  /*10340*/  LDL.LU R16, [R1+0x408] ;  /* 0x0004080001107983 */ /* 0x000f220000300800 */
[----:B---3--:R-:W-:-:S03]  /*10350*/  SHF.L.U64.HI R156, R155, 0x2, R15 ;  /* 0x000000029b9c7819 */ /* 0x008fc6000001020f */
[----:B------:R-:W3:Y:S01]  /*10360*/  LDL.LU R15, [R1+0x404] ;  /* 0x00040400010f7983 */ /* 0x000ee20000300800 */
[----:B------:R-:W-:Y:S02]  /*10370*/  SHF.R.S32.HI R8, RZ, 0x1f, R9 ;  /* 0x0000001fff087819 */ /* 0x000fe40000011409 */
[----:B------:R-:W-:-:S03]  /*10380*/  SHF.R.S32.HI R27, RZ, 0x1f, R2 ;  /* 0x0000001fff1b7819 */ /* 0x000fc60000011402 */
[----:B------:R-:W-:Y:S01]  /*10390*/  IMAD R31, R8, 0x1c, RZ ;  /* 0x0000001c081f7824 */ /* 0x000fe200078e02ff */
[----:B------:R-:W-:Y:S02]  /*103a0*/  LEA.HI R8, R27, R2, RZ, 0x5 ;  /* 0x000000021b087211 */ /* 0x000fe400078f28ff */
[----:B------:R-:W-:Y:S02]  /*103b0*/  SHF.L.U64.HI R218, R217, 0x2, R21 ;  /* 0x00000002d9da7819 */ /* 0x000fe40000010215 */
[C---:B--2---:R-:W-:Y:S02]  /*103c0*/  SHF.L.U64.HI R22, R18.reuse, 0x2, R17 ;  /* 0x0000000212167819 */ /* 0x044fe40000010211 */
[----:B------:R-:W-:Y:S01]  /*103d0*/  SHF.R.S32.HI R17, RZ, 0x1f, R9 ;  /* 0x0000001fff117819 */ /* 0x000fe20000011409 */
[----:B------:R-:W-:Y:S01]  /*103e0*/  IMAD.SHL.U32 R21, R18, 0x4, RZ ;  /* 0x0000000412157824 */ /* 0x000fe200078e00ff */
[----:B------:R-:W-:Y:S01]  /*103f0*/  SHF.L.U64.HI R214, R213, 0x2, R20 ;  /* 0x00000002d5d67819 */ /* 0x000fe20000010214 */
[----:B----4-:R-:W-:Y:S01]  /*10400*/  IMAD.SHL.U32 R153, R6, 0x4, RZ ;  /* 0x0000000406997824 */ /* 0x010fe200078e00ff */
[----:B------:R-:W-:Y:S01]  /*10410*/  SHF.L.U64.HI R208, R207, 0x2, R154 ;  /* 0x00000002cfd07819 */ /* 0x000fe2000001029a */
[----:B------:R1:W5:Y:S01]  /*10420*/  LDL.LU R18, [R1+0x400] ;  /* 0x0004000001127983 */ /* 0x0003620000300800 */
[----:B------:R-:W-:-:S02]  /*10430*/  SHF.L.U64.HI R210, R209, 0x2, R19 ;  /* 0x00000002d1d27819 */ /* 0x000fc40000010213 */
[----:B------:R-:W-:Y:S02]  /*10440*/  SHF.L.U64.HI R154, R6, 0x2, R11 ;  /* 0x00000002069a7819 */ /* 0x000fe4000001020b */
[----:B------:R-:W-:Y:S02]  /*10450*/  SHF.L.U64.HI R6, R9, 0x2, R17 ;  /* 0x0000000209067819 */ /* 0x000fe40000010211 */
[----:B------:R-:W-:Y:S02]  /*10460*/  SHF.R.S32.HI R17, RZ, 0x5, R8 ;  /* 0x00000005ff117819 */ /* 0x000fe40000011408 */
[C---:B---3--:R-:W-:Y:S01]  /*10470*/  SHF.L.U64.HI R20, R15.reuse, 0x2, R16 ;  /* 0x000000020f147819 */ /* 0x048fe20000010210 */
[----:B------:R-:W-:Y:S01]  /*10480*/  IMAD.SHL.U32 R19, R15, 0x4, RZ ;  /* 0x000000040f137824 */ /* 0x000fe200078e00ff */
[----:B------:R1:W5:Y:S04]  /*10490*/  LDL.LU R16, [R1+0x3fc] ;  /* 0x0003fc0001107983 */ /* 0x0003680000300800 */
[----:B------:R1:W5:Y:S04]  /*104a0*/  LDL.LU R15, [R1+0x3f8] ;  /* 0x0003f800010f7983 */ /* 0x0003680000300800 */
[----:B------:R1:W5:Y:S01]  /*104b0*/  LDL.LU R8, [R1+0x3f4] ;  /* 0x0003f40001087983 */ /* 0x0003620000300800 */
[----:B------:R-:W-:Y:S01]  /*104c0*/  SHF.R.S32.HI R14, RZ, 0x1f, R7 ;  /* 0x0000001fff0e7819 */ /* 0x000fe20000011407 */
[----:B------:R-:W-:Y:S01]  /*104d0*/  IMAD.WIDE.U32 R4, R7, 0x1c, R4 ;  /* 0x0000001c07047825 */ /* 0x000fe200078e0004 */
[----:B------:R-:W-:-:S03]  /*104e0*/  SHF.L.U64.HI R152, R12, 0x2, R10 ;  /* 0x000000020c987819 */ /* 0x000fc6000001020a */
[----:B------:R-:W-:Y:S02]  /*104f0*/  IMAD R29, R14, 0x1c, RZ ;  /* 0x0000001c0e1d7824 */ /* 0x000fe400078e02ff */
[----:B------:R-:W-:-:S04]  /*10500*/  IMAD.WIDE.U32 R24, R9, 0x1c, R24 ;  /* 0x0000001c09187825 */ /* 0x000fc800078e0018 */
[----:B------:R-:W-:Y:S02]  /*10510*/  VIADD R121, R121, 0xffffff20 ;  /* 0xffffff2079797836 */ /* 0x000fe40000000000 */
[----:B------:R-:W-:Y:S01]  /*10520*/  IMAD.SHL.U32 R23, R12, 0x4, RZ ;  /* 0x000000040c177824 */ /* 0x000fe200078e00ff */
[----:B------:R-:W-:Y:S01]  /*10530*/  SHF.R.S32.HI R12, RZ, 0x1f, R7 ;  /* 0x0000001fff0c7819 */ /* 0x000fe20000011407 */
[----:B------:R-:W-:Y:S01]  /*10540*/  IMAD.IADD R0, R5, 0x1, R29 ;  /* 0x0000000105007824 */ /* 0x000fe200078e021d */
[----:B------:R-:W-:Y:S01]  /*10550*/  SHF.L.U64.HI R252, R251, 0x2, R252 ;  /* 0x00000002fbfc7819 */ /* 0x000fe200000102fc */
[----:B------:R-:W-:Y:S01]  /*10560*/  IMAD.MOV.U32 R2, RZ, RZ, R4 ;  /* 0x000000ffff027224 */ /* 0x000fe200078e0004 */
[----:B------:R-:W-:Y:S01]  /*10570*/  SHF.L.U64.HI R250, R249, 0x2, R250 ;  /* 0x00000002f9fa7819 */ /* 0x000fe200000102fa */
[----:B------:R-:W-:Y:S01]  /*10580*/  IMAD.IADD R4, R25, 0x1, R31 ;  /* 0x0000000119047824 */ /* 0x000fe200078e021f */
[----:B------:R-:W-:Y:S01]  /*10590*/  SHF.L.U64.HI R248, R247, 0x2, R248 ;  /* 0x00000002f7f87819 */ /* 0x000fe200000102f8 */
[----:B------:R-:W-:Y:S01]  /*105a0*/  IMAD.MOV.U32 R5, RZ, RZ, R24 ;  /* 0x000000ffff057224 */ /* 0x000fe200078e0018 */
[----:B------:R-:W-:Y:S01]  /*105b0*/  SHF.L.U64.HI R246, R245, 0x2, R246 ;  /* 0x00000002f5f67819 */ /* 0x000fe200000102f6 */
[----:B------:R-:W-:Y:S01]  /*105c0*/  IMAD.MOV.U32 R3, RZ, RZ, R121 ;  /* 0x000000ffff037224 */ /* 0x000fe200078e0079 */
[----:B------:R-:W-:Y:S01]  /*105d0*/  SHF.L.U64.HI R244, R243, 0x2, R244 ;  /* 0x00000002f3f47819 */ /* 0x000fe200000102f4 */
[----:B------:R-:W-:Y:S01]  /*105e0*/  IMAD.MOV.U32 R14, RZ, RZ, RZ ;  /* 0x000000ffff0e7224 */ /* 0x000fe200078e00ff */
[----:B------:R-:W-:-:S02]  /*105f0*/  SHF.L.U64.HI R242, R241, 0x2, R242 ;  /* 0x00000002f1f27819 */ /* 0x000fc400000102f2 */
[----:B------:R-:W-:Y:S02]  /*10600*/  CS2R R24, SRZ ;  /* 0x0000000000187805 */ /* 0x000fe4000001ff00 */
[----:B------:R-:W-:Y:S02]  /*10610*/  SHF.L.U64.HI R240, R239, 0x2, R240 ;  /* 0x00000002eff07819 */ /* 0x000fe400000102f0 */
[----:B------:R-:W-:Y:S02]  /*10620*/  CS2R R26, SRZ ;  /* 0x00000000001a7805 */ /* 0x000fe4000001ff00 */
[----:B------:R-:W-:Y:S02]  /*10630*/  SHF.L.U64.HI R238, R237, 0x2, R238 ;  /* 0x00000002edee7819 */ /* 0x000fe400000102ee */
[----:B------:R-:W-:Y:S02]  /*10640*/  CS2R R28, SRZ ;  /* 0x00000000001c7805 */ /* 0x000fe4000001ff00 */
[----:B------:R-:W-:-:S02]  /*10650*/  SHF.L.U64.HI R206, R205, 0x2, R13 ;  /* 0x00000002cdce7819 */ /* 0x000fc4000001020d */
[----:B------:R-:W-:Y:S02]  /*10660*/  CS2R R30, SRZ ;  /* 0x00000000001e7805 */ /* 0x000fe4000001ff00 */
[----:B------:R-:W-:Y:S02]  /*10670*/  CS2R R32, SRZ ;  /* 0x0000000000207805 */ /* 0x000fe4000001ff00 */
[----:B------:R-:W-:Y:S02]  /*10680*/  CS2R R34, SRZ ;  /* 0x0000000000227805 */ /* 0x000fe4000001ff00 */
[----:B------:R-:W-:Y:S02]  /*10690*/  CS2R R36, SRZ ;  /* 0x0000000000247805 */ /* 0x000fe4000001ff00 */
[----:B------:R-:W-:Y:S02]  /*106a0*/  CS2R R38, SRZ ;  /* 0x0000000000267805 */ /* 0x000fe4000001ff00 */
[----:B------:R-:W-:-:S02]  /*106b0*/  CS2R R40, SRZ ;  /* 0x0000000000287805 */ /* 0x000fc4000001ff00 */
        /* <DEDUP_REMOVED lines=39> */
[----:B------:R-:W-:Y:S01]  /*10930*/  CS2R R120, SRZ ;  /* 0x0000000000787805 */ /* 0x000fe2000001ff00 */
[----:B------:R-:W-:Y:S01]  /*10940*/  IMAD.SHL.U32 R251, R251, 0x4, RZ ;  /* 0x00000004fbfb7824 */ /* 0x000fe200078e00ff */
[----:B------:R-:W-:Y:S01]  /*10950*/  SHF.L.U64.HI R10, R7, 0x2, R12 ;  /* 0x00000002070a7819 */ /* 0x000fe2000001020c */
[----:B------:R-:W-:Y:S01]  /*10960*/  IMAD.SHL.U32 R249, R249, 0x4, RZ ;  /* 0x00000004f9f97824 */ /* 0x000fe200078e00ff */
[----:B------:R-:W-:Y:S01]  /*10970*/  CS2R R122, SRZ ;  /* 0x00000000007a7805 */ /* 0x000fe2000001ff00 */
        /* <DEDUP_REMOVED lines=28> */
[----:B------:R-:W-:-:S02]  /*10b40*/  IMAD.SHL.U32 R219, R219, 0x4, RZ ;  /* 0x00000004dbdb7824 */ /* 0x000fc400078e00ff */
[----:B------:R-:W-:Y:S02]  /*10b50*/  IMAD.SHL.U32 R217, R217, 0x4, RZ ;  /* 0x00000004d9d97824 */ /* 0x000fe400078e00ff */
[----:B------:R-:W-:Y:S02]  /*10b60*/  IMAD.SHL.U32 R215, R215, 0x4, RZ ;  /* 0x00000004d7d77824 */ /* 0x000fe400078e00ff */
[----:B------:R-:W-:Y:S02]  /*10b70*/  IMAD.SHL.U32 R213, R213, 0x4, RZ ;  /* 0x00000004d5d57824 */ /* 0x000fe400078e00ff */
[----:B------:R-:W-:Y:S02]  /*10b80*/  IMAD.SHL.U32 R211, R211, 0x4, RZ ;  /* 0x00000004d3d37824 */ /* 0x000fe400078e00ff */
[----:B------:R-:W-:Y:S02]  /*10b90*/  IMAD.SHL.U32 R209, R209, 0x4, RZ ;  /* 0x00000004d1d17824 */ /* 0x000fe400078e00ff */
        /* <DEDUP_REMOVED lines=27> */
[----:B------:R-:W-:Y:S01]  /*10d50*/  VIADD R6, R17, 0xfffffff9 ;  /* 0xfffffff911067836 */ /* 0x000fe20000000000 */
[----:B------:R-:W-:Y:S01]  /*10d60*/  UMOV UR13, 0x6 ;  /* 0x00000006000d7882 */ /* 0x000fe20000000000 */
[----:B-1----:R-:W-:-:S05]  /*10d70*/  UMOV UR14, 0xffffffff ;  /* 0xffffffff000e7882 */ /* 0x002fca0000000000 */
.L_x_1:
[----:B------:R-:W-:Y:S01]  /*10d80*/  STL.64 [R1+0x5f0], R250 ;  /* 0x0005f0fa01007387 */ /* 0x000fe20000100a00 */
[----:B------:R-:W-:Y:S01]  /*10d90*/  UIADD3 UR14, UR14, 0x1, URZ ;  /* 0x000000010e0e7890 */ /* 0x000fe2000fffe03f */
[----:B------:R-:W-:-:S04]  /*10da0*/  DEPBAR.LE SB0, 0xc ;  /* 0x000083000000791a */ /* 0x000fc80000000000 */
[----:B------:R-:W-:Y:S04]  /*10db0*/  STL.64 [R1+0x5e8], R248 ;  /* 0x0005e8f801007387 */ /* 0x000fe80000100a00 */
        /* <DEDUP_REMOVED lines=61> */
[----:B------:R1:W-:Y:S04]  /*11190*/  STL.64 [R1+0x3f8], R124 ;  /* 0x0003f87c01007387 */ /* 0x0003e80000100a00 */
[----:B-1----:R-:W2:Y:S04]  /*111a0*/  LDL.LU.64 R124, [R1] ;  /* 0x00000000017c7983 */ /* 0x002ea80000300a00 */
[----:B------:R-:W2:Y:S04]  /*111b0*/  LDL.LU.64 R126, [R1+0x8] ;  /* 0x00000800017e7983 */ /* 0x000ea80000300a00 */
        /* <DEDUP_REMOVED lines=61> */
[----:B------:R-:W2:Y:S01]  /*11590*/  LDL.LU.64 R250, [R1+0x1f8] ;  /* 0x0001f80001fa7983 */ /* 0x000ea20000300a00 */
[----:B------:R-:W-:Y:S01]  /*115a0*/  UISETP.GT.AND UP0, UPT, UR14, 0x7, UPT ;  /* 0x000000070e00788c */ /* 0x000fe2000bf04270 */
[----:B------:R-:W-:Y:S01]  /*115b0*/  UMOV UR7, 0x40000040 ;  /* 0x4000004000077882 */ /* 0x000fe20000000000 */
[----:B------:R-:W-:Y:S02]  /*115c0*/  BAR.SYNC.DEFER_BLOCKING 0x0 ;  /* 0x0000000000007b1d */ /* 0x000fe40000010000 */
[----:B------:R-:W-:-:S04]  /*115d0*/  USEL UR14, UR14, URZ, !UP0 ;  /* 0x0000003f0e0e7287 */ /* 0x000fc8000c000000 */
[----:B------:R-:W-:Y:S02]  /*115e0*/  ULEA UR4, UR14, UR12, 0xe ;  /* 0x0000000c0e047291 */ /* 0x000fe4000f8e703f */
[----:B------:R-:W-:Y:S02]  /*115f0*/  ULEA UR5, UR14, UR12, 0xf ;  /* 0x0000000c0e057291 */ /* 0x000fe4000f8e783f */
[----:B------:R-:W-:Y:S02]  /*11600*/  UIADD3 UR4, UR4, 0x40000, URZ ;  /* 0x0004000004047890 */ /* 0x000fe4000fffe03f */
[----:B------:R-:W-:Y:S02]  /*11610*/  USHF.R.U32.HI UR5, URZ, 0x4, UR5 ;  /* 0x000000043f057899 */ /* 0x000fe40008011605 */
[----:B------:R-:W-:Y:S02]  /*11620*/  USHF.R.U32.HI UR4, URZ, 0x4, UR4 ;  /* 0x000000043f047899 */ /* 0x000fe40008011604 */
[----:B------:R-:W-:-:S02]  /*11630*/  USGXT.U32 UR6, UR5, 0xe ;  /* 0x0000000e0506789a */ /* 0x000fc40008000000 */
[----:B------:R-:W-:Y:S01]  /*11640*/  USGXT.U32 UR8, UR4, 0xe ;  /* 0x0000000e0408789a */ /* 0x000fe20008000000 */
[----:B------:R-:W-:Y:S01]  /*11650*/  UMOV UR5, 0x40000040 ;  /* 0x4000004000057882 */ /* 0x000fe20000000000 */
[----:B------:R-:W-:-:S05]  /*11660*/  UIADD3 UR10, UP1, UR6, 0x2, URZ ;  /* 0x00000002060a7890 */ /* 0x000fca000ff3e03f */
[----:B------:R-:W-:Y:S01]  /*11670*/  UMOV UR4, UR8 ;  /* 0x0000000800047c82 */ /* 0x000fe20008000000 */
[----:B------:R-:W-:Y:S01]  /*11680*/  UIADD3 UR8, UP0, UR8, 0x2, URZ ;  /* 0x0000000208087890 */ /* 0x000fe2000ff1e03f */
[----:B--2---:R-:W-:-:S06]  /*11690*/  WARPGROUP.ARRIVE ;  /* 0x00000000000079c5 */ /* 0x004fcc0000000000 */
[----:B------:R-:W-:Y:S01]  /*116a0*/  HGMMA.64x256x8.F32.TF32 R124, gdesc[UR4], R124, gsb0 ;  /* 0x07e00000047c79f0 */ /* 0x000fe2000800287c */
[----:B------:R-:W-:Y:S01]  /*116b0*/  UMOV UR4, URZ ;  /* 0x0000003f00047c82 */ /* 0x000fe20008000000 */
[----:B------:R-:W-:Y:S01]  /*116c0*/  UMOV UR5, URZ ;  /* 0x0000003f00057c82 */ /* 0x000fe20008000000 */
[----:B------:R-:W-:Y:S02]  /*116d0*/  UIADD3.X UR9, UR4, 0x40000040, URZ, UP0, !UPT ;  /* 0x4000004004097890 */ /* 0x000fe400087fe43f */
[----:B------:R-:W-:Y:S02]  /*116e0*/  UIADD3.X UR11, UR5, 0x40000040, URZ, UP1, !UPT ;  /* 0x40000040050b7890 */ /* 0x000fe40008ffe43f */
[----:B------:R-:W-:Y:S02]  /*116f0*/  UIADD3.64 UR20, UR8, 0x2, URZ ;  /* 0x0000000208147897 */ /* 0x000fe4000fffe03f */
[----:B------:R-:W-:Y:S02]  /*11700*/  UIADD3.64 UR22, UR10, 0x2, URZ ;  /* 0x000000020a167897 */ /* 0x000fe4000fffe03f */
[----:B------:R-:W-:-:S02]  /*11710*/  UIADD3.64 UR26, UR10, 0x4, URZ ;  /* 0x000000040a1a7897 */ /* 0x000fc4000fffe03f */
[----:B------:R-:W-:Y:S01]  /*11720*/  UIADD3.64 UR24, UR8, 0x4, URZ ;  /* 0x0000000408187897 */ /* 0x000fe2000fffe03f */
[----:B------:R-:W-:Y:S02]  /*11730*/  WARPGROUP.DEPBAR.LE gsb0, 0x0 ;  /* 0x00008000000079c5 */ /* 0x000fe40000010000 */
[----:B------:R-:W-:-:S12]  /*11740*/  WARPGROUP.ARRIVE ;  /* 0x00000000000079c5 */ /* 0x000fd80000000000 */
[----:B------:R-:W-:Y:S03]  /*11750*/  HGMMA.64x256x8.F32.TF32 R124, gdesc[UR8], R124, gsb0 ;  /* 0x07e00000087c79f0 */ /* 0x000fe6000800287c */
[----:B------:R-:W-:Y:S02]  /*11760*/  WARPGROUP.DEPBAR.LE gsb0, 0x0 ;  /* 0x00008000000079c5 */ /* 0x000fe40000010000 */
[----:B------:R-:W-:-:S15]  /*11770*/  WARPGROUP.ARRIVE ;  /* 0x00000000000079c5 */ /* 0x000fde0000000000 */
[----:B------:R-:W-:-:S08]  /*11780*/  NOP ;  /* 0x0000000000007918 */ /* 0x000fd00000000000 */
[----:B------:R-:W-:Y:S03]  /*11790*/  HGMMA.64x256x8.F32.TF32 R124, gdesc[UR20], R124, gsb0 ;  /* 0x07e00000147c79f0 */ /* 0x000fe6000800287c */
[----:B------:R-:W-:Y:S02]  /*117a0*/  WARPGROUP.DEPBAR.LE gsb0, 0x0 ;  /* 0x00008000000079c5 */ /* 0x000fe40000010000 */
[----:B------:R-:W-:-:S15]  /*117b0*/  WARPGROUP.ARRIVE ;  /* 0x00000000000079c5 */ /* 0x000fde0000000000 */
[----:B------:R-:W-:-:S08]  /*117c0*/  NOP ;  /* 0x0000000000007918 */ /* 0x000fd00000000000 */
[----:B------:R-:W-:Y:S03]  /*117d0*/  HGMMA.64x256x8.F32.TF32 R124, gdesc[UR24], R124, gsb0 ;  /* 0x07e00000187c79f0 */ /* 0x000fe6000800287c */
[----:B------:R-:W-:Y:S02]  /*117e0*/  WARPGROUP.DEPBAR.LE gsb0, 0x0 ;  /* 0x00008000000079c5 */ /* 0x000fe40000010000 */
[----:B------:R-:W-:Y:S04]  /*117f0*/  STL.64 [R1], R124 ;  /* 0x0000007c01007387 */ /* 0x000fe80000100a00 */
        /* <DEDUP_REMOVED lines=63> */
[----:B-1----:R-:W2:Y:S04]  /*11bf0*/  LDL.LU.64 R250, [R1+0x5f0] ;  /* 0x0005f00001fa7983 */ /* 0x002ea80000300a00 */
[----:B------:R-:W3:Y:S04]  /*11c00*/  LDL.LU.64 R248, [R1+0x5e8] ;  /* 0x0005e80001f87983 */ /* 0x000ee80000300a00 */
[----:B------:R-:W4:Y:S04]  /*11c10*/  LDL.LU.64 R246, [R1+0x5e0] ;  /* 0x0005e00001f67983 */ /* 0x000f280000300a00 */
[----:B------:R-:W2:Y:S04]  /*11c20*/  LDL.LU.64 R244, [R1+0x5d8] ;  /* 0x0005d80001f47983 */ /* 0x000ea80000300a00 */
        /* <DEDUP_REMOVED lines=59> */
[----:B------:R-:W4:Y:S01]  /*11fe0*/  LDL.LU.64 R124, [R1+0x3f8] ;  /* 0x0003f800017c7983 */ /* 0x000f220000300a00 */
[----:B------:R-:W-:-:S02]  /*11ff0*/  UIADD3.64 UR4, UR8, 0x1fe, URZ ;  /* 0x000001fe08047897 */ /* 0x000fc4000fffe03f */
[----:B------:R-:W-:Y:S01]  /*12000*/  UIADD3.64 UR20, UR8, 0x202, URZ ;  /* 0x0000020208147897 */ /* 0x000fe2000fffe03f */
[----:B------:R-:W2:Y:S01]  /*12010*/  LDL R12, [R1+0x354] ;  /* 0x00035400010c7983 */ /* 0x000ea20000100800 */
[----:B------:R-:W-:Y:S01]  /*12020*/  VIADD R6, R17, 0xfffffff9 ;  /* 0xfffffff911067836 */ /* 0x000fe20000000000 */
[----:B------:R-:W-:Y:S01]  /*12030*/  ISETP.GT.AND P1, PT, R3, RZ, PT ;  /* 0x000000ff0300720c */ /* 0x000fe20003f24270 */
[----:B------:R-:W-:Y:S01]  /*12040*/  UIADD3 UR13, UR13, 0x1, URZ ;  /* 0x000000010d0d7890 */ /* 0x000fe2000fffe03f */
[----:B-----5:R-:W-:Y:S02]  /*12050*/  IADD3 R10, P3, R5, R18, RZ ;  /* 0x00000012050a7210 */ /* 0x020fe40007f7e0ff */
[----:B------:R-:W-:Y:S01]  /*12060*/  ISETP.GE.AND P0, PT, R14, R6, PT ;  /* 0x000000060e00720c */ /* 0x000fe20003f06270 */
[----:B------:R-:W-:Y:S01]  /*12070*/  UISETP.GT.AND UP0, UPT, UR13, 0x7, UPT ;  /* 0x000000070d00788c */ /* 0x000fe2000bf04270 */
[----:B------:R-:W-:Y:S02]  /*12080*/  SEL R6, RZ, 0x4, !P1 ;  /* 0x00000004ff067807 */ /* 0x000fe40004800000 */
[----:B------:R-:W-:Y:S01]  /*12090*/  ISETP.GT.AND P1, PT, R3, 0x1, PT ;  /* 0x000000010300780c */ /* 0x000fe20003f24270 */
[----:B------:R-:W-:Y:S01]  /*120a0*/  USEL UR13, UR13, URZ, !UP0 ;  /* 0x0000003f0d0d7287 */ /* 0x000fe2000c000000 */
[----:B------:R-:W-:-:S04]  /*120b0*/  SEL R6, R6, RZ, !P0 ;  /* 0x000000ff06067207 */ /* 0x000fc80004000000 */
[----:B------:R-:W-:Y:S02]  /*120c0*/  ISETP.NE.U32.AND P2, PT, R6, RZ, PT ;  /* 0x000000ff0600720c */ /* 0x000fe40003f45070 */
[----:B------:R-:W-:-:S04]  /*120d0*/  SEL R6, RZ, 0x4, !P1 ;  /* 0x00000004ff067807 */ /* 0x000fc80004800000 */
[----:B------:R-:W-:-:S04]  /*120e0*/  SEL R6, R6, RZ, !P0 ;  /* 0x000000ff06067207 */ /* 0x000fc80004000000 */
[----:B------:R-:W-:Y:S01]  /*120f0*/  ISETP.NE.U32.AND P1, PT, R6, RZ, PT ;  /* 0x000000ff0600720c */ /* 0x000fe20003f25070 */
[----:B----4-:R-:W-:Y:S01]  /*12100*/  WARPGROUP.ARRIVE ;  /* 0x00000000000079c5 */ /* 0x010fe20000000000 */
[----:B--2---:R-:W-:Y:S01]  /*12110*/  IMAD.X R11, R4, 0x1, R12, P3 ;  /* 0x00000001040b7824 */ /* 0x004fe200018e060c */
[----:B------:R-:W-:-:S04]  /*12120*/  LOP3.LUT R12, R15, 0x10, RZ, 0x3c, !PT ;  /* 0x000000100f0c7812 */ /* 0x000fc800078e3cff */
[----:B------:R-:W-:Y:S01]  /*12130*/  HGMMA.64x256x8.F32.TF32 R24, gdesc[UR4], R24, gsb0 ;  /* 0x07e00000041879f0 */ /* 0x000fe20008002818 */
[----:B------:R-:W-:Y:S01]  /*12140*/  UIADD3.64 UR4, UR8, 0x200, URZ ;  /* 0x0000020008047897 */ /* 0x000fe2000fffe03f */
[----:B------:R-:W-:Y:S01]  /*12150*/  UMOV UR6, UR10 ;  /* 0x0000000a00067c82 */ /* 0x000fe20008000000 */
[----:B------:R-:W-:Y:S01]  /*12160*/  UMOV UR7, UR11 ;  /* 0x0000000b00077c82 */ /* 0x000fe20008000000 */
[----:B------:R-:W-:Y:S01]  /*12170*/  UIADD3.64 UR8, UR8, 0x204, URZ ;  /* 0x0000020408087897 */ /* 0x000fe2000fffe03f */
[----:B------:R-:W-:Y:S01]  /*12180*/  UMOV UR10, UR26 ;  /* 0x0000001a000a7c82 */ /* 0x000fe20008000000 */
[----:B------:R-:W-:Y:S01]  /*12190*/  UMOV UR11, UR27 ;  /* 0x0000001b000b7c82 */ /* 0x000fe20008000000 */
[----:B------:R-:W-:Y:S02]  /*121a0*/  WARPGROUP.DEPBAR.LE gsb0, 0x0 ;  /* 0x00008000000079c5 */ /* 0x000fe40000010000 */
[----:B------:R-:W-:-:S15]  /*121b0*/  WARPGROUP.ARRIVE ;  /* 0x00000000000079c5 */ /* 0x000fde0000000000 */
[----:B------:R-:W-:-:S04]  /*121c0*/  NOP ;  /* 0x0000000000007918 */ /* 0x000fc80000000000 */
[----:B------:R-:W-:Y:S01]  /*121d0*/  HGMMA.64x256x8.F32.TF32 R24, gdesc[UR4], R24, gsb0 ;  /* 0x07e00000041879f0 */ /* 0x000fe20008002818 */
[----:B------:R-:W-:-:S06]  /*121e0*/  ULEA UR4, UR13, UR12, 0xe ;  /* 0x0000000c0d047291 */ /* 0x000fcc000f8e703f */
[----:B------:R-:W-:Y:S01]  /*121f0*/  VIADD R6, R15, UR4 ;  /* 0x000000040f067c36 */ /* 0x000fe20008000000 */
[----:B------:R-:W-:Y:S02]  /*12200*/  WARPGROUP.DEPBAR.LE gsb0, 0x0 ;  /* 0x00008000000079c5 */ /* 0x000fe40000010000 */
[----:B------:R-:W-:-:S15]  /*12210*/  WARPGROUP.ARRIVE ;  /* 0x00000000000079c5 */ /* 0x000fde0000000000 */
[----:B------:R-:W-:-:S03]  /*12220*/  NOP ;  /* 0x0000000000007918 */ /* 0x000fc60000000000 */
[----:B------:R-:W-:Y:S03]  /*12230*/  HGMMA.64x256x8.F32.TF32 R24, gdesc[UR20], R24, gsb0 ;  /* 0x07e00000141879f0 */ /* 0x000fe60008002818 */
[----:B------:R-:W-:Y:S02]  /*12240*/  WARPGROUP.DEPBAR.LE gsb0, 0x0 ;  /* 0x00008000000079c5 */ /* 0x000fe40000010000 */
[----:B------:R-:W-:-:S15]  /*12250*/  WARPGROUP.ARRIVE ;  /* 0x00000000000079c5 */ /* 0x000fde0000000000 */
[----:B------:R-:W-:-:S08]  /*12260*/  NOP ;  /* 0x0000000000007918 */ /* 0x000fd00000000000 */
[----:B------:R-:W-:Y:S03]  /*12270*/  HGMMA.64x256x8.F32.TF32 R24, gdesc[UR8], R24, gsb0 ;  /* 0x07e00000081879f0 */ /* 0x000fe60008002818 */
[----:B------:R-:W-:Y:S02]  /*12280*/  WARPGROUP.DEPBAR.LE gsb0, 0x0 ;  /* 0x00008000000079c5 */ /* 0x000fe40000010000 */
[----:B------:R-:W-:Y:S06]  /*12290*/  BAR.SYNC.DEFER_BLOCKING 0x0 ;  /* 0x0000000000007b1d */ /* 0x000fec0000010000 */
[----:B------:R-:W-:Y:S01]  /*122a0*/  @!PT LDS RZ, [RZ] ;  /* 0x00000000fffff984 */ /* 0x000fe20000000800 */
[----:B------:R-:W-:Y:S01]  /*122b0*/  @!PT LDS RZ, [RZ] ;  /* 0x00000000fffff984 */ /* 0x000fe20000000800 */
[----:B------:R-:W-:Y:S01]  /*122c0*/  @!PT LDS RZ, [RZ] ;  /* 0x00000000fffff984 */ /* 0x000fe20000000800 */
[----:B------:R1:W-:Y:S02]  /*122d0*/  LDGSTS.E [R6+0x40000], desc[UR16][R10.64], P2 ;  /* 0x400000000a067fae */ /* 0x0003e40009121850 */
[----:B-1----:R-:W-:-:S05]  /*122e0*/  IADD3 R10, P2, R5, R19, RZ ;  /* 0x00000013050a7210 */ /* 0x002fca0007f5e0ff */
[----:B------:R-:W-:-:S05]  /*122f0*/  IMAD.X R11, R4, 0x1, R20, P2 ;  /* 0x00000001040b7824 */ /* 0x000fca00010e0614 */
[----:B------:R1:W-:Y:S01]  /*12300*/  LDGSTS.E [R6+0x40004], desc[UR16][R10.64], P1 ;  /* 0x400040000a067fae */ /* 0x0003e20008921850 */
[----:B------:R-:W-:-:S04]  /*12310*/  ISETP.GT.AND P1, PT, R3, 0x2, PT ;  /* 0x000000020300780c */ /* 0x000fc80003f24270 */
[----:B-1----:R-:W-:Y:S02]  /*12320*/  SEL R10, RZ, 0x4, !P1 ;  /* 0x00000004ff0a7807 */ /* 0x002fe40004800000 */
[----:B------:R-:W-:Y:S02]  /*12330*/  ISETP.GT.AND P1, PT, R3, 0x3, PT ;  /* 0x000000030300780c */ /* 0x000fe40003f24270 */
[----:B------:R-:W-:-:S04]  /*12340*/  SEL R10, R10, RZ, !P0 ;  /* 0x000000ff0a0a7207 */ /* 0x000fc80004000000 */
[----:B------:R-:W-:Y:S02]  /*12350*/  ISETP.NE.U32.AND P2, PT, R10, RZ, PT ;  /* 0x000000ff0a00720c */ /* 0x000fe40003f45070 */
[----:B------:R-:W-:-:S04]  /*12360*/  SEL R10, RZ, 0x4, !P1 ;  /* 0x00000004ff0a7807 */ /* 0x000fc80004800000 */
[----:B------:R-:W-:-:S04]  /*12370*/  SEL R10, R10, RZ, !P0 ;  /* 0x000000ff0a0a7207 */ /* 0x000fc80004000000 */
[----:B------:R-:W-:Y:S02]  /*12380*/  ISETP.NE.U32.AND P1, PT, R10, RZ, PT ;  /* 0x000000ff0a00720c */ /* 0x000fe40003f25070 */
[----:B------:R-:W-:-:S05]  /*12390*/  IADD3 R10, P3, R5, R21, RZ ;  /* 0x00000015050a7210 */ /* 0x000fca0007f7e0ff */
[----:B------:R-:W-:-:S05]  /*123a0*/  IMAD.X R11, R4, 0x1, R22, P3 ;  /* 0x00000001040b7824 */ /* 0x000fca00018e0616 */
[----:B------:R1:W-:Y:S02]  /*123b0*/  LDGSTS.E [R6+0x40008], desc[UR16][R10.64], P2 ;  /* 0x400080000a067fae */ /* 0x0003e40009121850 */
[----:B-1----:R-:W-:-:S05]  /*123c0*/  IADD3 R10, P2, R5, R23, RZ ;  /* 0x00000017050a7210 */ /* 0x002fca0007f5e0ff */
[----:B---3--:R-:W-:-:S05]  /*123d0*/  IMAD.X R11, R4, 0x1, R152, P2 ;  /* 0x00000001040b7824 */ /* 0x008fca00010e0698 */
[----:B------:R1:W-:Y:S01]  /*123e0*/  LDGSTS.E [R6+0x4000c], desc[UR16][R10.64], P1 ;  /* 0x4000c0000a067fae */ /* 0x0003e20008921850 */
[----:B------:R-:W-:-:S04]  /*123f0*/  ISETP.GT.AND P1, PT, R3, 0x4, PT ;  /* 0x000000040300780c */ /* 0x000fc80003f24270 */
[----:B-1----:R-:W-:Y:S02]  /*12400*/  SEL R6, RZ, 0x4, !P1 ;  /* 0x00000004ff067807 */ /* 0x002fe40004800000 */
[----:B------:R-:W-:Y:S02]  /*12410*/  ISETP.GT.AND P1, PT, R3, 0x5, PT ;  /* 0x000000050300780c */ /* 0x000fe40003f24270 */
[----:B------:R-:W-:Y:S02]  /*12420*/  SEL R6, R6, RZ, !P0 ;  /* 0x000000ff06067207 */ /* 0x000fe40004000000 */
[----:B------:R-:W-:Y:S02]  /*12430*/  IADD3 R10, P3, R5, R153, RZ ;  /* 0x00000099050a7210 */ /* 0x000fe40007f7e0ff */
[----:B------:R-:W-:Y:S02]  /*12440*/  ISETP.NE.U32.AND P2, PT, R6, RZ, PT ;  /* 0x000000ff0600720c */ /* 0x000fe40003f45070 */
[----:B------:R-:W-:Y:S01]  /*12450*/  SEL R6, RZ, 0x4, !P1 ;  /* 0x00000004ff067807 */ /* 0x000fe20004800000 */
[----:B------:R-:W-:-:S03]  /*12460*/  IMAD.X R11, R4, 0x1, R154, P3 ;  /* 0x00000001040b7824 */ /* 0x000fc600018e069a */
[----:B------:R-:W-:-:S04]  /*12470*/  SEL R6, R6, RZ, !P0 ;  /* 0x000000ff06067207 */ /* 0x000fc80004000000 */
[----:B------:R-:W-:Y:S01]  /*12480*/  ISETP.NE.U32.AND P1, PT, R6, RZ, PT ;  /* 0x000000ff0600720c */ /* 0x000fe20003f25070 */
[----:B------:R-:W-:Y:S01]  /*12490*/  VIADD R6, R12, UR4 ;  /* 0x000000040c067c36 */ /* 0x000fe20008000000 */
[----:B------:R-:W-:-:S04]  /*124a0*/  LOP3.LUT R12, R15, 0x20, RZ, 0x3c, !PT ;  /* 0x000000200f0c7812 */ /* 0x000fc800078e3cff */
        /* <DEDUP_REMOVED lines=16> */
[----:B------:R-:W-:-:S05]  /*125b0*/  IMAD.X R11, R4, 0x1, R160, P2 ;  /* 0x00000001040b7824 */ /* 0x000fca00010e06a0 */
        /* <DEDUP_REMOVED lines=162> */
[----:B------:R-:W-:Y:S01]  /*12fe0*/  ULEA UR4, UR13, UR12, 0xf ;  /* 0x0000000c0d047291 */ /* 0x000fe2000f8e783f */
[----:B------:R-:W1:Y:S03]  /*12ff0*/  S2R R12, SR_TID.X ;  /* 0x00000000000c7919 */ /* 0x000e660000002100 */
[----:B------:R2:W-:Y:S02]  /*13000*/  LDGSTS.E [R6+0x40000], desc[UR16][R10.64], P2 ;  /* 0x400000000a067fae */ /* 0x0005e40009121850 */
[----:B--2---:R-:W-:-:S05]  /*13010*/  IADD3 R10, P2, R5, R203, RZ ;  /* 0x000000cb050a7210 */ /* 0x004fca0007f5e0ff */
[----:B------:R-:W-:-:S05]  /*13020*/  IMAD.X R11, R4, 0x1, R204, P2 ;  /* 0x00000001040b7824 */ /* 0x000fca00010e06cc */
[----:B------:R2:W-:Y:S01]  /*13030*/  LDGSTS.E [R6+0x40004], desc[UR16][R10.64], P1 ;  /* 0x400040000a067fae */ /* 0x0005e20008921850 */
[C---:B------:R-:W-:Y:S02]  /*13040*/  ISETP.GT.AND P1, PT, R3.reuse, 0x1e, PT ;  /* 0x0000001e0300780c */ /* 0x040fe40003f24270 */
[----:B-1----:R-:W-:Y:S02]  /*13050*/  LOP3.LUT R12, R12, 0x1f, RZ, 0xc0, !PT ;  /* 0x0000001f0c0c7812 */ /* 0x002fe400078ec0ff */
[----:B--2---:R-:W-:Y:S02]  /*13060*/  SEL R10, RZ, 0x4, !P1 ;  /* 0x00000004ff0a7807 */ /* 0x004fe40004800000 */
        /* <DEDUP_REMOVED lines=12> */
[----:B------:R-:W-:-:S03]  /*13130*/  ISETP.GE.AND P1, PT, R12, R3, PT ;  /* 0x000000030c00720c */ /* 0x000fc60003f26270 */
[----:B------:R-:W0:Y:S01]  /*13140*/  LDGDEPBAR ;  /* 0x00000000000079af */ /* 0x000e220000000000 */
[----:B-1----:R-:W-:Y:S02]  /*13150*/  SEL R6, RZ, 0x4, P1 ;  /* 0x00000004ff067807 */ /* 0x002fe40000800000 */
[----:B------:R-:W-:Y:S02]  /*13160*/  IADD3 R12, P1, R2, R209, RZ ;  /* 0x000000d1020c7210 */ /* 0x000fe40007f3e0ff */
[----:B------:R-:W-:-:S03]  /*13170*/  SEL R6, R6, RZ, !P0 ;  /* 0x000000ff06067207 */ /* 0x000fc60004000000 */
[----:B------:R-:W-:Y:S01]  /*13180*/  IMAD.X R13, R0, 0x1, R210, P1 ;  /* 0x00000001000d7824 */ /* 0x000fe200008e06d2 */
[----:B------:R-:W-:Y:S01]  /*13190*/  ISETP.NE.U32.AND P0, PT, R6, RZ, PT ;  /* 0x000000ff0600720c */ /* 0x000fe20003f05070 */
[----:B------:R-:W-:Y:S01]  /*131a0*/  VIADD R6, R16, UR4 ;  /* 0x0000000410067c36 */ /* 0x000fe20008000000 */
[----:B------:R-:W-:-:S05]  /*131b0*/  IADD3 R10, P1, R2, R213, RZ ;  /* 0x000000d5020a7210 */ /* 0x000fca0007f3e0ff */
[----:B------:R-:W-:-:S06]  /*131c0*/  IMAD.X R11, R0, 0x1, R214, P1 ;  /* 0x00000001000b7824 */ /* 0x000fcc00008e06d6 */
[----:B------:R-:W-:Y:S04]  /*131d0*/  LDGSTS.E [R6], desc[UR16][R12.64], P0 ;  /* 0x000000000c067fae */ /* 0x000fe80008121850 */
[----:B------:R1:W-:Y:S04]  /*131e0*/  LDGSTS.E [R6+0x400], desc[UR16][R10.64], P0 ;  /* 0x004000000a067fae */ /* 0x0003e80008121850 */
[----:B------:R-:W2:Y:S01]  /*131f0*/  LDL R12, [R1+0x220] ;  /* 0x00022000010c7983 */ /* 0x000ea20000100800 */
[----:B-1----:R-:W-:-:S03]  /*13200*/  IADD3 R10, P1, R2, R217, RZ ;  /* 0x000000d9020a7210 */ /* 0x002fc60007f3e0ff */
[----:B------:R-:W3:Y:S02]  /*13210*/  LDL R13, [R1+0x224] ;  /* 0x00022400010d7983 */ /* 0x000ee40000100800 */
[----:B------:R-:W-:-:S05]  /*13220*/  IMAD.X R11, R0, 0x1, R218, P1 ;  /* 0x00000001000b7824 */ /* 0x000fca00008e06da */
[----:B------:R1:W-:Y:S02]  /*13230*/  LDGSTS.E [R6+0x800], desc[UR16][R10.64], P0 ;  /* 0x008000000a067fae */ /* 0x0003e40008121850 */
[----:B-1----:R-:W-:-:S05]  /*13240*/  IADD3 R10, P1, R2, R221, RZ ;  /* 0x000000dd020a7210 */ /* 0x002fca0007f3e0ff */
        /* <DEDUP_REMOVED lines=22> */
[----:B------:R1:W-:Y:S04]  /*133b0*/  LDGSTS.E [R6+0x2800], desc[UR16][R10.64], P0 ;  /* 0x028000000a067fae */ /* 0x0003e80008121850 */
[----:B------:R-:W1:Y:S02]  /*133c0*/  LDL R11, [R1+0x200] ;  /* 0x00020000010b7983 */ /* 0x000e640000100800 */
[----:B-1----:R-:W-:Y:S02]  /*133d0*/  IADD3 R10, P1, R2, R11, RZ ;  /* 0x0000000b020a7210 */ /* 0x002fe40007f3e0ff */
[----:B------:R-:W4:Y:S03]  /*133e0*/  LDL R11, [R1+0x204] ;  /* 0x00020400010b7983 */ /* 0x000f260000100800 */
[----:B----4-:R-:W-:-:S05]  /*133f0*/  IMAD.X R11, R0, 0x1, R11, P1 ;  /* 0x00000001000b7824 */ /* 0x010fca00008e060b */
[----:B------:R1:W-:Y:S04]  /*13400*/  LDGSTS.E [R6+0x2c00], desc[UR16][R10.64], P0 ;  /* 0x02c000000a067fae */ /* 0x0003e80008121850 */
[----:B------:R-:W1:Y:S02]  /*13410*/  LDL R11, [R1+0x210] ;  /* 0x00021000010b7983 */ /* 0x000e640000100800 */
[----:B-1----:R-:W-:Y:S02]  /*13420*/  IADD3 R10, P1, R2, R11, RZ ;  /* 0x0000000b020a7210 */ /* 0x002fe40007f3e0ff */
[----:B------:R-:W4:Y:S03]  /*13430*/  LDL R11, [R1+0x214] ;  /* 0x00021400010b7983 */ /* 0x000f260000100800 */
[----:B----4-:R-:W-:-:S05]  /*13440*/  IMAD.X R11, R0, 0x1, R11, P1 ;  /* 0x00000001000b7824 */ /* 0x010fca00008e060b */
[----:B------:R2:W-:Y:S02]  /*13450*/  LDGSTS.E [R6+0x3000], desc[UR16][R10.64], P0 ;  /* 0x030000000a067fae */ /* 0x0005e40008121850 */
[----:B--2---:R-:W-:Y:S02]  /*13460*/  IADD3 R10, P1, R2, R12, RZ ;  /* 0x0000000c020a7210 */ /* 0x004fe40007f3e0ff */
[----:B------:R-:W2:Y:S03]  /*13470*/  LDL R12, [R1+0x284] ;  /* 0x00028400010c7983 */ /* 0x000ea60000100800 */
[----:B---3--:R-:W-:Y:S02]  /*13480*/  IMAD.X R11, R0, 0x1, R13, P1 ;  /* 0x00000001000b7824 */ /* 0x008fe400008e060d */
[----:B------:R-:W3:Y:S04]  /*13490*/  LDL R13, [R1+0x280] ;  /* 0x00028000010d7983 */ /* 0x000ee80000100800 */
[----:B------:R1:W-:Y:S04]  /*134a0*/  LDGSTS.E [R6+0x3400], desc[UR16][R10.64], P0 ;  /* 0x034000000a067fae */ /* 0x0003e80008121850 */
[----:B------:R-:W1:Y:S02]  /*134b0*/  LDL R11, [R1+0x230] ;  /* 0x00023000010b7983 */ /* 0x000e640000100800 */
[----:B-1----:R-:W-:-:S02]  /*134c0*/  IADD3 R10, P1, R2, R11, RZ ;  /* 0x0000000b020a7210 */ /* 0x002fc40007f3e0ff */
[----:B------:R-:W4:Y:S03]  /*134d0*/  LDL R11, [R1+0x234] ;  /* 0x00023400010b7983 */ /* 0x000f260000100800 */
[----:B----4-:R-:W-:-:S05]  /*134e0*/  IMAD.X R11, R0, 0x1, R11, P1 ;  /* 0x00000001000b7824 */ /* 0x010fca00008e060b */
        /* <DEDUP_REMOVED lines=21> */
[----:B---3--:R-:W-:Y:S02]  /*13640*/  IADD3 R10, P1, R2, R13, RZ ;  /* 0x0000000d020a7210 */ /* 0x008fe40007f3e0ff */
[----:B------:R-:W3:Y:S03]  /*13650*/  LDL R13, [R1+0x2e0] ;  /* 0x0002e000010d7983 */ /* 0x000ee60000100800 */
[----:B--2---:R-:W-:Y:S02]  /*13660*/  IMAD.X R11, R0, 0x1, R12, P1 ;  /* 0x00000001000b7824 */ /* 0x004fe400008e060c */
[----:B------:R-:W2:Y:S04]  /*13670*/  LDL R12, [R1+0x2e4] ;  /* 0x0002e400010c7983 */ /* 0x000ea80000100800 */
        /* <DEDUP_REMOVED lines=58> */
[----:B--2---:R-:W-:Y:S01]  /*13a20*/  IMAD.X R11, R0, 0x1, R12, P1 ;  /* 0x00000001000b7824 */ /* 0x004fe200008e060c */
[----:B------:R-:W-:-:S04]  /*13a30*/  LOP3.LUT R12, R16, 0x40, RZ, 0x3c, !PT ;  /* 0x00000040100c7812 */ /* 0x000fc800078e3cff */
[----:B------:R1:W-:Y:S02]  /*13a40*/  LDGSTS.E [R6+0x7c00], desc[UR16][R10.64], P0 ;  /* 0x07c000000a067fae */ /* 0x0003e40008121850 */
[----:B-1----:R-:W-:Y:S01]  /*13a50*/  IADD3 R10, P1, R2, R211, RZ ;  /* 0x000000d3020a7210 */ /* 0x002fe20007f3e0ff */
[----:B------:R-:W-:Y:S02]  /*13a60*/  VIADD R6, R12, UR4 ;  /* 0x000000040c067c36 */ /* 0x000fe40008000000 */
[----:B------:R-:W2:Y:S02]  /*13a70*/  LDL R12, [R1+0x22c] ;  /* 0x00022c00010c7983 */ /* 0x000ea40000100800 */
        /* <DEDUP_REMOVED lines=129> */
[----:B------:R-:W4:Y:S01]  /*14290*/  LDL R11, [R1+0x33c] ;  /* 0x00033c00010b7983 */ /* 0x000f220000100800 */
[----:B------:R-:W-:Y:S01]  /*142a0*/  VIADD R14, R14, 0x1 ;  /* 0x000000010e0e7836 */ /* 0x000fe20000000000 */
[----:B------:R-:W-:Y:S01]  /*142b0*/  LEA R5, P2, R9, R5, 0x2 ;  /* 0x0000000509057211 */ /* 0x000fe200078410ff */
[----:B------:R-:W-:-:S02]  /*142c0*/  VIADD R3, R3, 0xffffffe0 ;  /* 0xffffffe003037836 */ /* 0x000fc40000000000 */
[----:B----4-:R-:W-:-:S05]  /*142d0*/  IMAD.X R11, R0, 0x1, R11, P1 ;  /* 0x00000001000b7824 */ /* 0x010fca00008e060b */
[----:B------:R3:W-:Y:S02]  /*142e0*/  LDGSTS.E [R6+0x7a00], desc[UR16][R10.64], P0 ;  /* 0x07a000000a067fae */ /* 0x0007e40008121850 */
[----:B---3--:R-:W-:-:S05]  /*142f0*/  IADD3 R10, P1, R2, R13, RZ ;  /* 0x0000000d020a7210 */ /* 0x008fca0007f3e0ff */
[----:B--2---:R-:W-:-:S05]  /*14300*/  IMAD.X R11, R0, 0x1, R12, P1 ;  /* 0x00000001000b7824 */ /* 0x004fca00008e060c */
[----:B------:R1:W-:Y:S01]  /*14310*/  LDGSTS.E [R6+0x7e00], desc[UR16][R10.64], P0 ;  /* 0x07e000000a067fae */ /* 0x0003e20008121850 */
[----:B------:R-:W-:Y:S02]  /*14320*/  ISETP.NE.U32.AND P0, PT, R17, R14, PT ;  /* 0x0000000e1100720c */ /* 0x000fe40003f05070 */
[----:B------:R-:W-:Y:S01]  /*14330*/  SHF.R.S32.HI R12, RZ, 0x1f, R9 ;  /* 0x0000001fff0c7819 */ /* 0x000fe20000011409 */
[----:B------:R-:W0:Y:S01]  /*14340*/  LDGDEPBAR ;  /* 0x00000000000079af */ /* 0x000e220000000000 */
[----:B------:R-:W-:Y:S02]  /*14350*/  SHF.R.S32.HI R13, RZ, 0x1f, R7 ;  /* 0x0000001fff0d7819 */ /* 0x000fe40000011407 */
[C---:B------:R-:W-:Y:S02]  /*14360*/  LEA R2, P1, R7.reuse, R2, 0x2 ;  /* 0x0000000207027211 */ /* 0x040fe400078210ff */
[----:B------:R-:W-:Y:S02]  /*14370*/  SHF.L.U64.HI R13, R7, 0x2, R13 ;  /* 0x00000002070d7819 */ /* 0x000fe4000001020d */
[----:B------:R-:W-:-:S03]  /*14380*/  SHF.L.U64.HI R12, R9, 0x2, R12 ;  /* 0x00000002090c7819 */ /* 0x000fc6000001020c */
[----:B------:R-:W-:Y:S02]  /*14390*/  IMAD.X R0, R0, 0x1, R13, P1 ;  /* 0x0000000100007824 */ /* 0x000fe400008e060d */
[----:B------:R-:W-:Y:S01]  /*143a0*/  IMAD.X R4, R4, 0x1, R12, P2 ;  /* 0x0000000104047824 */ /* 0x000fe200010e060c */
[----:B-1----:R-:W-:Y:S06]  /*143b0*/  @P0 BRA `(.L_x_1) ;  /* 0xffffffc800700947 */ /* 0x002fec000383ffff */
.L_x_0:
[----:B------:R-:W2:Y:S01]  /*143c0*/  LDL.LU R6, [R1+0x358] ;  /* 0x0003580001067983 */ /* 0x000ea20000300800 */
[----:B------:R-:W-:-:S04]  /*143d0*/  DEPBAR.LE SB0, 0x0 ;  /* 0x000080000000791a */ /* 0x000fc80000000000 */
[----:B------:R-:W3:Y:S01]  /*143e0*/  LDL.LU R11, [R1+0x35c] ;  /* 0x00035c00010b7983 */ /* 0x000ee20000300800 */
[----:B------:R-:W1:Y:S01]  /*143f0*/  S2R R0, SR_TID.X ;  /* 0x0000000000007919 */ /* 0x000e620000002100 */
[----:B------:R-:W-:Y:S01]  /*14400*/  IMAD.MOV.U32 R14, RZ, RZ, R24 ;  /* 0x000000ffff0e7224 */ /* 0x000fe200078e0018 */
[----:B------:R-:W-:Y:S01]  /*14410*/  ULDC UR5, c[0x0][0x22c] ;  /* 0x00008b0000057ab9 */ /* 0x000fe20000000800 */
[----:B------:R-:W-:Y:S01]  /*14420*/  IMAD.MOV.U32 R15, RZ, RZ, R26 ;  /* 0x000000ffff0f7224 */ /* 0x000fe200078e001a */
[----:B------:R-:W2:Y:S01]  /*14430*/  LDL.LU R10, [R1+0x3c4] ;  /* 0x0003c400010a7983 */ /* 0x000ea20000300800 */
[----:B------:R-:W-:Y:S01]  /*14440*/  IMAD.MOV.U32 R7, RZ, RZ, R27 ;  /* 0x000000ffff077224 */ /* 0x000fe200078e001b */
[----:B------:R-:W-:Y:S01]  /*14450*/  ULDC UR4, c[0x0][0x22c] ;  /* 0x00008b0000047ab9 */ /* 0x000fe20000000800 */
[----:B------:R-:W-:Y:S01]  /*14460*/  IMAD.MOV.U32 R22, RZ, RZ, R41 ;  /* 0x000000ffff167224 */ /* 0x000fe200078e0029 */
[----:B------:R-:W4:Y:S01]  /*14470*/  LDL.LU R12, [R1] ;  /* 0x00000000010c7983 */ /* 0x000f220000300800 */
[----:B------:R-:W-:Y:S01]  /*14480*/  IMAD.MOV.U32 R23, RZ, RZ, R43 ;  /* 0x000000ffff177224 */ /* 0x000fe200078e002b */
[----:B------:R-:W-:Y:S01]  /*14490*/  ULDC.64 UR6, c[0x0][0x220] ;  /* 0x0000880000067ab9 */ /* 0x000fe20000000a00 */
[----:B-----5:R-:W-:Y:S01]  /*144a0*/  VIADD R3, R8, 0x1 ;  /* 0x0000000108037836 */ /* 0x020fe20000000000 */
[----:B------:R-:W4:Y:S04]  /*144b0*/  LDL.LU R13, [R1+0x8] ;  /* 0x00000800010d7983 */ /* 0x000f280000300800 */
[----:B------:R-:W4:Y:S04]  /*144c0*/  LDL.LU R4, [R1+0x4] ;  /* 0x0000040001047983 */ /* 0x000f280000300800 */
[----:B------:R-:W4:Y:S01]  /*144d0*/  LDL.LU R5, [R1+0xc] ;  /* 0x00000c0001057983 */ /* 0x000f220000300800 */
[----:B-1----:R-:W-:-:S02]  /*144e0*/  IMAD.SHL.U32 R2, R0, 0x10, RZ ;  /* 0x0000001000027824 */ /* 0x002fc400078e00ff */
[----:B------:R-:W-:-:S03]  /*144f0*/  IMAD.SHL.U32 R0, R0, 0x40, RZ ;  /* 0x0000004000007824 */ /* 0x000fc600078e00ff */
[----:B------:R-:W-:Y:S02]  /*14500*/  LOP3.LUT R2, R2, 0xf0, RZ, 0xc0, !PT ;  /* 0x000000f002027812 */ /* 0x000fe400078ec0ff */
[----:B------:R-:W-:-:S04]  /*14510*/  LOP3.LUT R0, R0, 0x400, RZ, 0xc0, !PT ;  /* 0x0000040000007812 */ /* 0x000fc800078ec0ff */
[----:B------:R-:W-:Y:S01]  /*14520*/  IADD3 R0, R0, UR12, R2 ;  /* 0x0000000c00007c10 */ /* 0x000fe2000fffe002 */
[----:B------:R-:W-:Y:S02]  /*14530*/  IMAD.MOV.U32 R154, RZ, RZ, R61 ;  /* 0x000000ffff9a7224 */ /* 0x000fe400078e003d */
[----:B------:R-:W-:Y:S02]  /*14540*/  IMAD.MOV.U32 R155, RZ, RZ, R63 ;  /* 0x000000ffff9b7224 */ /* 0x000fe400078e003f */
[----:B------:R-:W-:Y:S02]  /*14550*/  IMAD.MOV.U32 R158, RZ, RZ, R65 ;  /* 0x000000ffff9e7224 */ /* 0x000fe400078e0041 */
[----:B------:R-:W-:Y:S02]  /*14560*/  IMAD.MOV.U32 R159, RZ, RZ, R67 ;  /* 0x000000ffff9f7224 */ /* 0x000fe400078e0043 */
[----:B------:R-:W-:Y:S02]  /*14570*/  IMAD.MOV.U32 R162, RZ, RZ, R69 ;  /* 0x000000ffffa27224 */ /* 0x000fe400078e0045 */
[----:B------:R-:W-:-:S02]  /*14580*/  IMAD.MOV.U32 R163, RZ, RZ, R71 ;  /* 0x000000ffffa37224 */ /* 0x000fc400078e0047 */
        /* <DEDUP_REMOVED lines=38> */
[----:B------:R-:W-:Y:S01]  /*147f0*/  VIADD R2, R8, 0x2 ;  /* 0x0000000208027836 */ /* 0x000fe20000000000 */
[----:B------:R-:W-:Y:S01]  /*14800*/  BAR.SYNC.DEFER_BLOCKING 0x0 ;  /* 0x0000000000007b1d */ /* 0x000fe20000010000 */
[----:B--2---:R-:W-:-:S05]  /*14810*/  ISETP.GE.AND P0, PT, R10, R6, PT ;  /* 0x000000060a00720c */ /* 0x004fca0003f06270 */
[----:B------:R-:W1:Y:S01]  /*14820*/  S2R R6, SR_TID.X ;  /* 0x0000000000067919 */ /* 0x000e620000002100 */
[----:B------:R-:W-:Y:S01]  /*14830*/  ISETP.LT.AND P3, PT, R2, UR5, !P0 ;  /* 0x0000000502007c0c */ /* 0x000fe2000c761270 */
[C---:B------:R-:W-:Y:S01]  /*14840*/  VIADD R2, R8.reuse, 0x3 ;  /* 0x0000000308027836 */ /* 0x040fe20000000000 */
[----:B------:R-:W-:Y:S01]  /*14850*/  ISETP.LT.AND P4, PT, R3, UR4, !P0 ;  /* 0x0000000403007c0c */ /* 0x000fe2000c781270 */
[----:B------:R-:W-:Y:S01]  /*14860*/  VIADD R3, R8, 0x4 ;  /* 0x0000000408037836 */ /* 0x000fe20000000000 */
[----:B------:R-:W-:Y:S01]  /*14870*/  ULDC UR4, c[0x0][0x22c] ;  /* 0x00008b0000047ab9 */ /* 0x000fe20000000800 */
[----:B------:R-:W-:Y:S01]  /*14880*/  ULDC UR5, c[0x0][0x22c] ;  /* 0x00008b0000057ab9 */ /* 0x000fe20000000800 */
[----:B------:R-:W-:Y:S01]  /*14890*/  ISETP.LT.AND P2, PT, R2, UR4, !P0 ;  /* 0x0000000402007c0c */ /* 0x000fe2000c741270 */
[----:B------:R-:W-:Y:S01]  /*148a0*/  ULDC UR4, c[0x0][0x244] ;  /* 0x0000910000047ab9 */ /* 0x000fe20000000800 */
[----:B------:R-:W-:Y:S02]  /*148b0*/  ISETP.LT.AND P1, PT, R3, UR5, !P0 ;  /* 0x0000000503007c0c */ /* 0x000fe4000c721270 */
[----:B---3--:R-:W-:-:S02]  /*148c0*/  ISETP.LT.AND P5, PT, R8, R11, !P0 ;  /* 0x0000000b0800720c */ /* 0x008fc400047a1270 */
[----:B-1----:R-:W-:Y:S01]  /*148d0*/  LOP3.LUT R6, R6, 0x60, RZ, 0xc0, !PT ;  /* 0x0000006006067812 */ /* 0x002fe200078ec0ff */
[----:B------:R-:W-:Y:S01]  /*148e0*/  IMAD R3, R10, UR4, RZ ;  /* 0x000000040a037c24 */ /* 0x000fe2000f8e02ff */
[----:B------:R-:W-:Y:S01]  /*148f0*/  ULDC UR5, c[0x0][0x248] ;  /* 0x0000920000057ab9 */ /* 0x000fe20000000800 */
[----:B------:R-:W-:Y:S02]  /*14900*/  ULDC UR4, c[0x0][0x22c] ;  /* 0x00008b0000047ab9 */ /* 0x000fe40000000800 */
[----:B------:R-:W-:Y:S02]  /*14910*/  IMAD R0, R6, 0x8, R0 ;  /* 0x0000000806007824 */ /* 0x000fe400078e0200 */
[----:B------:R-:W1:Y:S03]  /*14920*/  S2R R6, SR_TID.X ;  /* 0x0000000000067919 */ /* 0x000e660000002100 */
[----:B----4-:R-:W-:Y:S01]  /*14930*/  STSM.16.M88.4 [R0], R12 ;  /* 0x0000000c00007844 */ /* 0x010fe20000000200 */
[----:B-1----:R-:W-:-:S04]  /*14940*/  LOP3.LUT R6, R6, 0x7f, RZ, 0xc0, !PT ;  /* 0x0000007f06067812 */ /* 0x002fc800078ec0ff */
[----:B------:R-:W-:Y:S01]  /*14950*/  LEA R252, R6, UR12, 0x4 ;  /* 0x0000000c06fc7c11 */ /* 0x000fe2000f8e20ff */
[----:B------:R-:W-:Y:S06]  /*14960*/  BAR.SYNC.DEFER_BLOCKING 0x0 ;  /* 0x0000000000007b1d */ /* 0x000fec0000010000 */
[----:B------:R-:W1:Y:S04]  /*14970*/  LDS.128 R12, [R252] ;  /* 0x00000000fc0c7984 */ /* 0x000e680000000c00 */
[----:B-1----:R1:W-:Y:S04]  /*14980*/  STL.64 [R1+0x200], R12 ;  /* 0x0002000c01007387 */ /* 0x0023e80000100a00 */
[----:B------:R-:W-:Y:S04]  /*14990*/  STL.64 [R1+0x208], R14 ;  /* 0x0002080e01007387 */ /* 0x000fe80000100a00 */
[----:B-1----:R-:W2:Y:S04]  /*149a0*/  LDL.LU R12, [R1+0x10] ;  /* 0x00001000010c7983 */ /* 0x002ea80000300800 */
[----:B------:R-:W2:Y:S01]  /*149b0*/  LDL.LU R13, [R1+0x18] ;  /* 0x00001800010d7983 */ /* 0x000ea20000300800 */
[----:B------:R-:W-:Y:S01]  /*149c0*/  IMAD.MOV.U32 R6, RZ, RZ, R25 ;  /* 0x000000ffff067224 */ /* 0x000fe200078e0019 */
[----:B------:R-:W-:Y:S06]  /*149d0*/  BAR.SYNC.DEFER_BLOCKING 0x0 ;  /* 0x0000000000007b1d */ /* 0x000fec0000010000 */
[----:B------:R1:W-:Y:S02]  /*149e0*/  STSM.16.M88.4 [R0], R4 ;  /* 0x0000000400007844 */ /* 0x0003e40000000200 */
[----:B------:R-:W-:Y:S06]  /*149f0*/  BAR.SYNC.DEFER_BLOCKING 0x0 ;  /* 0x0000000000007b1d */ /* 0x000fec0000010000 */
[----:B-1----:R-:W3:Y:S04]  /*14a00*/  LDL.LU R4, [R1+0x14] ;  /* 0x0000140001047983 */ /* 0x002ee80000300800 */
[----:B------:R-:W3:Y:S04]  /*14a10*/  LDL.LU R5, [R1+0x1c] ;  /* 0x00001c0001057983 */ /* 0x000ee80000300800 */
[----:B------:R-:W1:Y:S01]  /*14a20*/  LDS.128 R16, [R252] ;  /* 0x00000000fc107984 */ /* 0x000e620000000c00 */
[----:B------:R-:W-:-:S02]  /*14a30*/  IMAD.MOV.U32 R14, RZ, RZ, R28 ;  /* 0x000000ffff0e7224 */ /* 0x000fc400078e001c */
[----:B------:R-:W-:Y:S01]  /*14a40*/  IMAD.MOV.U32 R15, RZ, RZ, R30 ;  /* 0x000000ffff0f7224 */ /* 0x000fe200078e001e */
[----:B------:R-:W-:Y:S06]  /*14a50*/  BAR.SYNC.DEFER_BLOCKING 0x0 ;  /* 0x0000000000007b1d */ /* 0x000fec0000010000 */
[----:B-1----:R-:W-:Y:S04]  /*14a60*/  STL.64 [R1], R16 ;  /* 0x0000001001007387 */ /* 0x002fe80000100a00 */
[----:B------:R-:W-:Y:S01]  /*14a70*/  STL.64 [R1+0x8], R18 ;  /* 0x0000081201007387 */ /* 0x000fe20000100a00 */
[----:B------:R-:W-:-:S02]  /*14a80*/  IMAD.MOV.U32 R6, RZ, RZ, R29 ;  /* 0x000000ffff067224 */ /* 0x000fc400078e001d */
[----:B------:R-:W-:Y:S01]  /*14a90*/  IMAD.MOV.U32 R7, RZ, RZ, R31 ;  /* 0x000000ffff077224 */ /* 0x000fe200078e001f */
[----:B--2---:R-:W-:Y:S01]  /*14aa0*/  STSM.16.M88.4 [R0], R12 ;  /* 0x0000000c00007844 */ /* 0x004fe20000000200 */
[----:B------:R-:W-:Y:S06]  /*14ab0*/  BAR.SYNC.DEFER_BLOCKING 0x0 ;  /* 0x0000000000007b1d */ /* 0x000fec0000010000 */
[----:B------:R-:W1:Y:S02]  /*14ac0*/  LDS.128 R12, [R252] ;  /* 0x00000000fc0c7984 */ /* 0x000e640000000c00 */
[----:B------:R-:W-:Y:S06]  /*14ad0*/  BAR.SYNC.DEFER_BLOCKING 0x0 ;  /* 0x0000000000007b1d */ /* 0x000fec0000010000 */
[----:B-1----:R1:W-:Y:S04]  /*14ae0*/  STL.64 [R1+0x10], R12 ;  /* 0x0000100c01007387 */ /* 0x0023e80000100a00 */
[----:B------:R-:W-:Y:S04]  /*14af0*/  STL.64 [R1+0x18], R14 ;  /* 0x0000180e01007387 */ /* 0x000fe80000100a00 */
[----:B-1----:R-:W2:Y:S04]  /*14b00*/  LDL.LU R12, [R1+0x20] ;  /* 0x00002000010c7983 */ /* 0x002ea80000300800 */
[----:B------:R-:W2:Y:S04]  /*14b10*/  LDL.LU R13, [R1+0x28] ;  /* 0x00002800010d7983 */ /* 0x000ea80000300800 */
[----:B---3--:R1:W-:Y:S01]  /*14b20*/  STSM.16.M88.4 [R0], R4 ;  /* 0x0000000400007844 */ /* 0x0083e20000000200 */
[----:B------:R-:W-:Y:S06]  /*14b30*/  BAR.SYNC.DEFER_BLOCKING 0x0 ;  /* 0x0000000000007b1d */ /* 0x000fec0000010000 */
[----:B-1----:R-:W3:Y:S04]  /*14b40*/  LDL.LU R4, [R1+0x24] ;  /* 0x0000240001047983 */ /* 0x002ee80000300800 */
[----:B------:R-:W3:Y:S04]  /*14b50*/  LDL.LU R5, [R1+0x2c] ;  /* 0x00002c0001057983 */ /* 0x000ee80000300800 */
[----:B------:R-:W1:Y:S01]  /*14b60*/  LDS.128 R248, [R252] ;  /* 0x00000000fcf87984 */ /* 0x000e620000000c00 */
[----:B------:R-:W-:-:S02]  /*14b70*/  IMAD.MOV.U32 R14, RZ, RZ, R32 ;  /* 0x000000ffff0e7224 */ /* 0x000fc400078e0020 */
[----:B------:R-:W-:Y:S01]  /*14b80*/  IMAD.MOV.U32 R15, RZ, RZ, R34 ;  /* 0x000000ffff0f7224 */ /* 0x000fe200078e0022 */
[----:B------:R-:W-:Y:S01]  /*14b90*/  BAR.SYNC.DEFER_BLOCKING 0x0 ;  /* 0x0000000000007b1d */ /* 0x000fe20000010000 */
[----:B------:R-:W-:Y:S02]  /*14ba0*/  IMAD.MOV.U32 R6, RZ, RZ, R33 ;  /* 0x000000ffff067224 */ /* 0x000fe400078e0021 */
[----:B------:R-:W-:-:S03]  /*14bb0*/  IMAD.MOV.U32 R7, RZ, RZ, R35 ;  /* 0x000000ffff077224 */ /* 0x000fc600078e0023 */
[----:B-1----:R-:W-:Y:S04]  /*14bc0*/  STL [R1+0x3f8], R250 ;  /* 0x0003f8fa01007387 */ /* 0x002fe80000100800 */
[----:B------:R-:W-:Y:S04]  /*14bd0*/  STL [R1+0x3f4], R251 ;  /* 0x0003f4fb01007387 */ /* 0x000fe80000100800 */
[----:B--2---:R-:W-:Y:S01]  /*14be0*/  STSM.16.M88.4 [R0], R12 ;  /* 0x0000000c00007844 */ /* 0x004fe20000000200 */
[----:B------:R-:W-:Y:S06]  /*14bf0*/  BAR.SYNC.DEFER_BLOCKING 0x0 ;  /* 0x0000000000007b1d */ /* 0x000fec0000010000 */
[----:B------:R-:W1:Y:S02]  /*14c00*/  LDS.128 R244, [R252] ;  /* 0x00000000fcf47984 */ /* 0x000e640000000c00 */
[----:B------:R-:W-:Y:S06]  /*14c10*/  BAR.SYNC.DEFER_BLOCKING 0x0 ;  /* 0x0000000000007b1d */ /* 0x000fec0000010000 */
[----:B---3--:R2:W-:Y:S02]  /*14c20*/  STSM.16.M88.4 [R0], R4 ;  /* 0x0000000400007844 */ /* 0x0085e40000000200 */
[----:B------:R-:W-:Y:S06]  /*14c30*/  BAR.SYNC.DEFER_BLOCKING 0x0 ;  /* 0x0000000000007b1d */ /* 0x000fec0000010000 */
[----:B--2---:R-:W2:Y:S04]  /*14c40*/  LDL.LU R4, [R1+0x30] ;  /* 0x0000300001047983 */ /* 0x004ea80000300800 */
[----:B------:R-:W2:Y:S04]  /*14c50*/  LDL.LU R5, [R1+0x38] ;  /* 0x0000380001057983 */ /* 0x000ea80000300800 */
[----:B------:R-:W3:Y:S04]  /*14c60*/  LDL.LU R12, [R1+0x34] ;  /* 0x00003400010c7983 */ /* 0x000ee80000300800 */
[----:B------:R-:W3:Y:S04]  /*14c70*/  LDL.LU R13, [R1+0x3c] ;  /* 0x00003c00010d7983 */ /* 0x000ee80000300800 */
[----:B------:R-:W4:Y:S01]  /*14c80*/  LDS.128 R16, [R252] ;  /* 0x00000000fc107984 */ /* 0x000f220000000c00 */
[----:B------:R-:W-:-:S02]  /*14c90*/  IMAD.MOV.U32 R6, RZ, RZ, R36 ;  /* 0x000000ffff067224 */ /* 0x000fc400078e0024 */
[----:B------:R-:W-:Y:S01]  /*14ca0*/  IMAD.MOV.U32 R7, RZ, RZ, R38 ;  /* 0x000000ffff077224 */ /* 0x000fe200078e0026 */
[----:B------:R-:W-:Y:S01]  /*14cb0*/  BAR.SYNC.DEFER_BLOCKING 0x0 ;  /* 0x0000000000007b1d */ /* 0x000fe20000010000 */
[----:B------:R-:W-:Y:S02]  /*14cc0*/  IMAD.MOV.U32 R14, RZ, RZ, R37 ;  /* 0x000000ffff0e7224 */ /* 0x000fe400078e0025 */
[----:B------:R-:W-:-:S03]  /*14cd0*/  IMAD.MOV.U32 R15, RZ, RZ, R39 ;  /* 0x000000ffff0f7224 */ /* 0x000fc600078e0027 */
[----:B--2---:R-:W-:Y:S02]  /*14ce0*/  STSM.16.M88.4 [R0], R4 ;  /* 0x0000000400007844 */ /* 0x004fe40000000200 */
[----:B------:R-:W-:Y:S06]  /*14cf0*/  BAR.SYNC.DEFER_BLOCKING 0x0 ;  /* 0x0000000000007b1d */ /* 0x000fec0000010000 */
[----:B------:R-:W2:Y:S02]  /*14d00*/  LDS.128 R4, [R252] ;  /* 0x00000000fc047984 */ /* 0x000ea40000000c00 */
[----:B------:R-:W-:Y:S06]  /*14d10*/  BAR.SYNC.DEFER_BLOCKING 0x0 ;  /* 0x0000000000007b1d */ /* 0x000fec0000010000 */
[----:B---3--:R3:W-:Y:S02]  /*14d20*/  STSM.16.M88.4 [R0], R12 ;  /* 0x0000000c00007844 */ /* 0x0087e40000000200 */
[----:B------:R-:W-:Y:S06]  /*14d30*/  BAR.SYNC.DEFER_BLOCKING 0x0 ;  /* 0x0000000000007b1d */ /* 0x000fec0000010000 */
[----:B---3--:R-:W3:Y:S04]  /*14d40*/  LDL.LU R12, [R1+0x40] ;  /* 0x00004000010c7983 */ /* 0x008ee80000300800 */
[----:B------:R-:W3:Y:S04]  /*14d50*/  LDL.LU R13, [R1+0x48] ;  /* 0x00004800010d7983 */ /* 0x000ee80000300800 */
[----:B------:R-:W4:Y:S04]  /*14d60*/  LDL.LU R20, [R1+0x44] ;  /* 0x0000440001147983 */ /* 0x000f280000300800 */
[----:B------:R-:W4:Y:S04]  /*14d70*/  LDL.LU R21, [R1+0x4c] ;  /* 0x00004c0001157983 */ /* 0x000f280000300800 */
[----:B------:R-:W2:Y:S01]  /*14d80*/  LDS.128 R24, [R252] ;  /* 0x00000000fc187984 */ /* 0x000ea20000000c00 */
[----:B------:R-:W-:-:S02]  /*14d90*/  IMAD.MOV.U32 R14, RZ, RZ, R40 ;  /* 0x000000ffff0e7224 */ /* 0x000fc400078e0028 */
[----:B------:R-:W-:Y:S01]  /*14da0*/  IMAD.MOV.U32 R15, RZ, RZ, R42 ;  /* 0x000000ffff0f7224 */ /* 0x000fe200078e002a */
[----:B------:R-:W-:Y:S06]  /*14db0*/  BAR.SYNC.DEFER_BLOCKING 0x0 ;  /* 0x0000000000007b1d */ /* 0x000fec0000010000 */
[----:B---3--:R-:W-:Y:S02]  /*14dc0*/  STSM.16.M88.4 [R0], R12 ;  /* 0x0000000c00007844 */ /* 0x008fe40000000200 */
[----:B------:R-:W-:Y:S06]  /*14dd0*/  BAR.SYNC.DEFER_BLOCKING 0x0 ;  /* 0x0000000000007b1d */ /* 0x000fec0000010000 */
[----:B------:R-:W3:Y:S02]  /*14de0*/  LDS.128 R12, [R252] ;  /* 0x00000000fc0c7984 */ /* 0x000ee40000000c00 */
[----:B------:R-:W-:Y:S06]  /*14df0*/  BAR.SYNC.DEFER_BLOCKING 0x0 ;  /* 0x0000000000007b1d */ /* 0x000fec0000010000 */
[----:B----4-:R4:W-:Y:S02]  /*14e00*/  STSM.16.M88.4 [R0], R20 ;  /* 0x0000001400007844 */ /* 0x0109e40000000200 */
[----:B------:R-:W-:Y:S06]  /*14e10*/  BAR.SYNC.DEFER_BLOCKING 0x0 ;  /* 0x0000000000007b1d */ /* 0x000fec0000010000 */
[----:B----4-:R-:W4:Y:S04]  /*14e20*/  LDL.LU R20, [R1+0x50] ;  /* 0x0000500001147983 */ /* 0x010f280000300800 */
[----:B------:R-:W4:Y:S04]  /*14e30*/  LDL.LU R21, [R1+0x58] ;  /* 0x0000580001157983 */ /* 0x000f280000300800 */
[----:B------:R-:W2:Y:S04]  /*14e40*/  LDL.LU R28, [R1+0x54] ;  /* 0x00005400011c7983 */ /* 0x000ea80000300800 */
[----:B------:R-:W2:Y:S04]  /*14e50*/  LDL.LU R29, [R1+0x5c] ;  /* 0x00005c00011d7983 */ /* 0x000ea80000300800 */
[----:B------:R-:W3:Y:S01]  /*14e60*/  LDS.128 R32, [R252] ;  /* 0x00000000fc207984 */ /* 0x000ee20000000c00 */
[----:B------:R-:W-:-:S02]  /*14e70*/  IMAD.MOV.U32 R22, RZ, RZ, R44 ;  /* 0x000000ffff167224 */ /* 0x000fc400078e002c */
[----:B------:R-:W-:Y:S01]  /*14e80*/  IMAD.MOV.U32 R23, RZ, RZ, R46 ;  /* 0x000000ffff177224 */ /* 0x000fe200078e002e */
[----:B------:R-:W-:Y:S01]  /*14e90*/  BAR.SYNC.DEFER_BLOCKING 0x0 ;  /* 0x0000000000007b1d */ /* 0x000fe20000010000 */
[----:B------:R-:W-:Y:S02]  /*14ea0*/  IMAD.MOV.U32 R30, RZ, RZ, R45 ;  /* 0x000000ffff1e7224 */ /* 0x000fe400078e002d */
[----:B------:R-:W-:-:S03]  /*14eb0*/  IMAD.MOV.U32 R31, RZ, RZ, R47 ;  /* 0x000000ffff1f7224 */ /* 0x000fc600078e002f */
[----:B----4-:R-:W-:Y:S02]  /*14ec0*/  STSM.16.M88.4 [R0], R20 ;  /* 0x0000001400007844 */ /* 0x010fe40000000200 */
[----:B------:R-:W-:Y:S06]  /*14ed0*/  BAR.SYNC.DEFER_BLOCKING 0x0 ;  /* 0x0000000000007b1d */ /* 0x000fec0000010000 */
[----:B------:R-:W4:Y:S02]  /*14ee0*/  LDS.128 R20, [R252] ;  /* 0x00000000fc147984 */ /* 0x000f240000000c00 */
[----:B------:R-:W-:Y:S06]  /*14ef0*/  BAR.SYNC.DEFER_BLOCKING 0x0 ;  /* 0x0000000000007b1d */ /* 0x000fec0000010000 */
[----:B--2---:R2:W-:Y:S02]  /*14f00*/  STSM.16.M88.4 [R0], R28 ;  /* 0x0000001c00007844 */ /* 0x0045e40000000200 */
        /* <DEDUP_REMOVED lines=24> */
[----:B------:R-:W-:Y:S01]  /*15090*/  BAR.SYNC.DEFER_BLOCKING 0x0 ;  /* 0x0000000000007b1d */ /* 0x000fe20000010000 */
[----:B------:R-:W-:Y:S02]  /*150a0*/  IMAD.MOV.U32 R46, RZ, RZ, R53 ;  /* 0x000000ffff2e7224 */ /* 0x000fe400078e0035 */
[----:B------:R-:W-:-:S03]  /*150b0*/  IMAD.MOV.U32 R47, RZ, RZ, R55 ;  /* 0x000000ffff2f7224 */ /* 0x000fc600078e0037 */
[----:B---3--:R-:W-:Y:S02]  /*150c0*/  STSM.16.M88.4 [R0], R36 ;  /* 0x0000002400007844 */ /* 0x008fe40000000200 */
[----:B------:R-:W-:Y:S06]  /*150d0*/  BAR.SYNC.DEFER_BLOCKING 0x0 ;  /* 0x0000000000007b1d */ /* 0x000fec0000010000 */
[----:B------:R-:W3:Y:S02]  /*150e0*/  LDS.128 R36, [R252] ;  /* 0x00000000fc247984 */ /* 0x000ee40000000c00 */
[----:B------:R-:W-:Y:S06]  /*150f0*/  BAR.SYNC.DEFER_BLOCKING 0x0 ;  /* 0x0000000000007b1d */ /* 0x000fec0000010000 */
[----:B----4-:R4:W-:Y:S04]  /*15100*/  STSM.16.M88.4 [R0], R44 ;  /* 0x0000002c00007844 */ /* 0x0109e80000000200 */
[----:B----4-:R-:W4:Y:S04]  /*15110*/  LDL.LU R44, [R1+0x80] ;  /* 0x00008000012c7983 */ /* 0x010f280000300800 */
[----:B------:R-:W4:Y:S04]  /*15120*/  LDL.LU R45, [R1+0x88] ;  /* 0x00008800012d7983 */ /* 0x000f280000300800 */
[----:B------:R-:W2:Y:S04]  /*15130*/  LDL.LU R52, [R1+0x84] ;  /* 0x0000840001347983 */ /* 0x000ea80000300800 */
[----:B------:R-:W2:Y:S01]  /*15140*/  LDL.LU R53, [R1+0x8c] ;  /* 0x00008c0001357983 */ /* 0x000ea20000300800 */
[----:B------:R-:W-:-:S02]  /*15150*/  IMAD.MOV.U32 R46, RZ, RZ, R56 ;  /* 0x000000ffff2e7224 */ /* 0x000fc400078e0038 */
[----:B------:R-:W-:Y:S01]  /*15160*/  IMAD.MOV.U32 R47, RZ, RZ, R58 ;  /* 0x000000ffff2f7224 */ /* 0x000fe200078e003a */
[----:B------:R-:W-:Y:S01]  /*15170*/  BAR.SYNC.DEFER_BLOCKING 0x0 ;  /* 0x0000000000007b1d */ /* 0x000fe20000010000 */
[----:B------:R-:W-:Y:S02]  /*15180*/  IMAD.MOV.U32 R54, RZ, RZ, R57 ;  /* 0x000000ffff367224 */ /* 0x000fe400078e0039 */
[----:B------:R-:W-:-:S03]  /*15190*/  IMAD.MOV.U32 R55, RZ, RZ, R59 ;  /* 0x000000ffff377224 */ /* 0x000fc600078e003b */
[----:B------:R-:W3:Y:S02]  /*151a0*/  LDS.128 R56, [R252] ;  /* 0x00000000fc387984 */ /* 0x000ee40000000c00 */
[----:B------:R-:W-:Y:S06]  /*151b0*/  BAR.SYNC.DEFER_BLOCKING 0x0 ;  /* 0x0000000000007b1d */ /* 0x000fec0000010000 */
[----:B----4-:R-:W-:Y:S02]  /*151c0*/  STSM.16.M88.4 [R0], R44 ;  /* 0x0000002c00007844 */ /* 0x010fe40000000200 */
[----:B------:R-:W-:Y:S06]  /*151d0*/  BAR.SYNC.DEFER_BLOCKING 0x0 ;  /* 0x0000000000007b1d */ /* 0x000fec0000010000 */
[----:B------:R-:W4:Y:S02]  /*151e0*/  LDS.128 R44, [R252] ;  /* 0x00000000fc2c7984 */ /* 0x000f240000000c00 */
[----:B------:R-:W-:Y:S06]  /*151f0*/  BAR.SYNC.DEFER_BLOCKING 0x0 ;  /* 0x0000000000007b1d */ /* 0x000fec0000010000 */
[----:B--2---:R2:W-:Y:S04]  /*15200*/  STSM.16.M88.4 [R0], R52 ;  /* 0x0000003400007844 */ /* 0x0045e80000000200 */
[----:B--2---:R-:W2:Y:S04]  /*15210*/  LDL.LU R52, [R1+0x90] ;  /* 0x0000900001347983 */ /* 0x004ea80000300800 */
[----:B------:R-:W2:Y:S04]  /*15220*/  LDL.LU R53, [R1+0x98] ;  /* 0x0000980001357983 */ /* 0x000ea80000300800 */
[----:B------:R-:W3:Y:S04]  /*15230*/  LDL.LU R152, [R1+0x94] ;  /* 0x0000940001987983 */ /* 0x000ee80000300800 */
[----:B------:R-:W3:Y:S01]  /*15240*/  LDL.LU R153, [R1+0x9c] ;  /* 0x00009c0001997983 */ /* 0x000ee20000300800 */
[----:B------:R-:W-:Y:S01]  /*15250*/  BAR.SYNC.DEFER_BLOCKING 0x0 ;  /* 0x0000000000007b1d */ /* 0x000fe20000010000 */
[----:B------:R-:W-:-:S02]  /*15260*/  IMAD.MOV.U32 R54, RZ, RZ, R60 ;  /* 0x000000ffff367224 */ /* 0x000fc400078e003c */
[----:B------:R-:W-:-:S03]  /*15270*/  IMAD.MOV.U32 R55, RZ, RZ, R62 ;  /* 0x000000ffff377224 */ /* 0x000fc600078e003e */
[----:B------:R-:W4:Y:S02]  /*15280*/  LDS.128 R60, [R252] ;  /* 0x00000000fc3c7984 */ /* 0x000f240000000c00 */
[----:B------:R-:W-:Y:S06]  /*15290*/  BAR.SYNC.DEFER_BLOCKING 0x0 ;  /* 0x0000000000007b1d */ /* 0x000fec0000010000 */
[----:B--2---:R-:W-:Y:S02]  /*152a0*/  STSM.16.M88.4 [R0], R52 ;  /* 0x0000003400007844 */ /* 0x004fe40000000200 */
[----:B------:R-:W-:Y:S06]  /*152b0*/  BAR.SYNC.DEFER_BLOCKING 0x0 ;  /* 0x0000000000007b1d */ /* 0x000fec0000010000 */
[----:B------:R-:W2:Y:S02]  /*152c0*/  LDS.128 R52, [R252] ;  /* 0x00000000fc347984 */ /* 0x000ea40000000c00 */
[----:B------:R-:W-:Y:S06]  /*152d0*/  BAR.SYNC.DEFER_BLOCKING 0x0 ;  /* 0x0000000000007b1d */ /* 0x000fec0000010000 */
[----:B---3--:R3:W-:Y:S04]  /*152e0*/  STSM.16.M88.4 [R0], R152 ;  /* 0x0000009800007844 */ /* 0x0087e80000000200 */
[----:B---3--:R-:W3:Y:S04]  /*152f0*/  LDL.LU R152, [R1+0xa0] ;  /* 0x0000a00001987983 */ /* 0x008ee80000300800 */
[----:B------:R-:W3:Y:S04]  /*15300*/  LDL.LU R153, [R1+0xa8] ;  /* 0x0000a80001997983 */ /* 0x000ee80000300800 */
[----:B------:R-:W4:Y:S04]  /*15310*/  LDL.LU R156, [R1+0xa4] ;  /* 0x0000a400019c7983 */ /* 0x000f280000300800 */
[----:B------:R-:W4:Y:S01]  /*15320*/  LDL.LU R157, [R1+0xac] ;  /* 0x0000ac00019d7983 */ /* 0x000f220000300800 */
[----:B------:R-:W-:Y:S01]  /*15330*/  BAR.SYNC.DEFER_BLOCKING 0x0 ;  /* 0x0000000000007b1d */ /* 0x000fe20000010000 */
[----:B------:R-:W-:-:S02]  /*15340*/  IMAD.MOV.U32 R154, RZ, RZ, R64 ;  /* 0x000000ffff9a7224 */ /* 0x000fc400078e0040 */
[----:B------:R-:W-:-:S03]  /*15350*/  IMAD.MOV.U32 R155, RZ, RZ, R66 ;  /* 0x000000ffff9b7224 */ /* 0x000fc600078e0042 */
[----:B------:R-:W2:Y:S02]  /*15360*/  LDS.128 R64, [R252] ;  /* 0x00000000fc407984 */ /* 0x000ea40000000c00 */
[----:B------:R-:W-:Y:S06]  /*15370*/  BAR.SYNC.DEFER_BLOCKING 0x0 ;  /* 0x0000000000007b1d */ /* 0x000fec0000010000 */
        /* <DEDUP_REMOVED lines=9> */
[----:B------:R-:W-:Y:S01]  /*15410*/  BAR.SYNC.DEFER_BLOCKING 0x0 ;  /* 0x0000000000007b1d */ /* 0x000fe20000010000 */
[----:B------:R-:W-:-:S02]  /*15420*/  IMAD.MOV.U32 R158, RZ, RZ, R68 ;  /* 0x000000ffff9e7224 */ /* 0x000fc400078e0044 */
        /* <DEDUP_REMOVED lines=273> */
[----:B---3--:R3:W-:Y:S02]  /*16540*/  STSM.16.M88.4 [R0], R236 ;  /* 0x000000ec00007844 */ /* 0x0087e40000000200 */
[----:B------:R-:W-:Y:S06]  /*16550*/  BAR.SYNC.DEFER_BLOCKING 0x0 ;  /* 0x0000000000007b1d */ /* 0x000fec0000010000 */
[----:B---3--:R-:W3:Y:S04]  /*16560*/  LDL.LU R236, [R1+0x1f0] ;  /* 0x0001f00001ec7983 */ /* 0x008ee80000300800 */
[----:B------:R-:W4:Y:S04]  /*16570*/  LDL.LU R250, [R1] ;  /* 0x0000000001fa7983 */ /* 0x000f280000300800 */
[----:B------:R-:W3:Y:S04]  /*16580*/  LDL.LU R237, [R1+0x1f8] ;  /* 0x0001f80001ed7983 */ /* 0x000ee80000300800 */
[----:B------:R-:W2:Y:S01]  /*16590*/  LDS.128 R240, [R252] ;  /* 0x00000000fcf07984 */ /* 0x000ea20000000c00 */
[----:B------:R-:W-:-:S02]  /*165a0*/  IMAD.MOV.U32 R238, RZ, RZ, R148 ;  /* 0x000000ffffee7224 */ /* 0x000fc400078e0094 */
[----:B------:R-:W-:Y:S01]  /*165b0*/  IMAD.MOV.U32 R239, RZ, RZ, R150 ;  /* 0x000000ffffef7224 */ /* 0x000fe200078e0096 */
[----:B------:R-:W-:Y:S06]  /*165c0*/  BAR.SYNC.DEFER_BLOCKING 0x0 ;  /* 0x0000000000007b1d */ /* 0x000fec0000010000 */
[----:B---3--:R3:W-:Y:S04]  /*165d0*/  STSM.16.M88.4 [R0], R236 ;  /* 0x000000ec00007844 */ /* 0x0087e80000000200 */
[----:B---3--:R-:W3:Y:S04]  /*165e0*/  LDL.LU R236, [R1+0x1f4] ;  /* 0x0001f40001ec7983 */ /* 0x008ee80000300800 */
[----:B------:R-:W3:Y:S01]  /*165f0*/  LDL.LU R237, [R1+0x1fc] ;  /* 0x0001fc0001ed7983 */ /* 0x000ee20000300800 */
[----:B------:R-:W-:-:S02]  /*16600*/  IMAD.MOV.U32 R238, RZ, RZ, R149 ;  /* 0x000000ffffee7224 */ /* 0x000fc400078e0095 */
[----:B------:R-:W-:Y:S01]  /*16610*/  IMAD.MOV.U32 R239, RZ, RZ, R151 ;  /* 0x000000ffffef7224 */ /* 0x000fe200078e0097 */
[----:B------:R-:W-:Y:S06]  /*16620*/  BAR.SYNC.DEFER_BLOCKING 0x0 ;  /* 0x0000000000007b1d */ /* 0x000fec0000010000 */
[----:B------:R-:W2:Y:S04]  /*16630*/  LDL.LU R251, [R1+0x8] ;  /* 0x0000080001fb7983 */ /* 0x000ea80000300800 */
[----:B------:R-:W1:Y:S01]  /*16640*/  LDS.128 R148, [R252] ;  /* 0x00000000fc947984 */ /* 0x000e620000000c00 */
[----:B------:R-:W-:Y:S06]  /*16650*/  BAR.SYNC.DEFER_BLOCKING 0x0 ;  /* 0x0000000000007b1d */ /* 0x000fec0000010000 */
[----:B---3--:R3:W-:Y:S04]  /*16660*/  STSM.16.M88.4 [R0], R236 ;  /* 0x000000ec00007844 */ /* 0x0087e80000000200 */
[----:B---3--:R-:W3:Y:S01]  /*16670*/  LDL.LU R0, [R1+0x200] ;  /* 0x0002000001007983 */ /* 0x008ee20000300800 */
[----:B------:R-:W-:Y:S01]  /*16680*/  IMAD R11, R8, UR5, RZ ;  /* 0x00000005080b7c24 */ /* 0x000fe2000f8e02ff */
[----:B------:R-:W-:Y:S01]  /*16690*/  BAR.SYNC.DEFER_BLOCKING 0x0 ;  /* 0x0000000000007b1d */ /* 0x000fe20000010000 */
[----:B------:R-:W-:-:S02]  /*166a0*/  LEA R2, P6, R3, UR6, 0x2 ;  /* 0x0000000603027c11 */ /* 0x000fc4000f8c10ff */
[----:B------:R-:W-:Y:S02]  /*166b0*/  VIADD R9, R11, UR5 ;  /* 0x000000050b097c36 */ /* 0x000fe40008000000 */
[----:B------:R-:W-:Y:S01]  /*166c0*/  LEA.HI.X.SX32 R3, R3, UR7, 0x2, P6 ;  /* 0x0000000703037c11 */ /* 0x000fe2000b0f16ff */
[----:B------:R-:W-:Y:S01]  /*166d0*/  ULDC UR6, c[0x0][0x248] ;  /* 0x0000920000067ab9 */ /* 0x000fe20000000800 */
[CC--:B------:R-:W-:Y:S01]  /*166e0*/  LEA R10, P6, R11.reuse, R2.reuse, 0x2 ;  /* 0x000000020b0a7211 */ /* 0x0c0fe200078c10ff */
[----:B------:R-:W2:Y:S01]  /*166f0*/  LDL.LU R238, [R1+0x4] ;  /* 0x0000040001ee7983 */ /* 0x000ea20000300800 */
[----:B------:R-:W-:Y:S02]  /*16700*/  ULDC UR7, c[0x0][0x22c] ;  /* 0x00008b0000077ab9 */ /* 0x000fe40000000800 */
[----:B------:R-:W-:Y:S01]  /*16710*/  LEA.HI.X.SX32 R11, R11, R3, 0x2, P6 ;  /* 0x000000030b0b7211 */ /* 0x000fe200030f16ff */
[----:B------:R-:W2:Y:S01]  /*16720*/  LDL.LU R239, [R1+0xc] ;  /* 0x00000c0001ef7983 */ /* 0x000ea20000300800 */
[----:B------:R-:W-:-:S04]  /*16730*/  LEA R236, P6, R9, R2, 0x2 ;  /* 0x0000000209ec7211 */ /* 0x000fc800078c10ff */
[C---:B------:R-:W-:Y:S01]  /*16740*/  LEA.HI.X.SX32 R237, R9.reuse, R3, 0x2, P6 ;  /* 0x0000000309ed7211 */ /* 0x040fe200030f16ff */
[----:B---3--:R-:W-:Y:S04]  /*16750*/  @P5 STG.E desc[UR16][R10.64], R0 ;  /* 0x000000000a005986 */ /* 0x008fe8000c101910 */
[----:B----4-:R3:W-:Y:S04]  /*16760*/  @P4 STG.E desc[UR16][R236.64], R250 ;  /* 0x000000faec004986 */ /* 0x0107e8000c101910 */
[----:B---3--:R-:W3:Y:S04]  /*16770*/  LDL.LU R250, [R1+0x3f8] ;  /* 0x0003f80001fa7983 */ /* 0x008ee80000300800 */
[----:B------:R-:W4:Y:S01]  /*16780*/  LDL.LU R237, [R1+0x204] ;  /* 0x0002040001ed7983 */ /* 0x000f220000300800 */
[----:B------:R-:W-:-:S02]  /*16790*/  VIADD R0, R9, UR5 ;  /* 0x0000000509007c36 */ /* 0x000fc40008000000 */
[----:B------:R-:W-:-:S03]  /*167a0*/  VIADD R11, R8, 0x5 ;  /* 0x00000005080b7836 */ /* 0x000fc60000000000 */
[----:B------:R-:W-:Y:S02]  /*167b0*/  LEA R10, P6, R0, R2, 0x2 ;  /* 0x00000002000a7211 */ /* 0x000fe400078c10ff */
[----:B------:R-:W-:Y:S01]  /*167c0*/  ISETP.LT.AND P5, PT, R11, UR4, !P0 ;  /* 0x000000040b007c0c */ /* 0x000fe2000c7a1270 */
[----:B------:R-:W-:Y:S01]  /*167d0*/  VIADD R9, R8, 0x6 ;  /* 0x0000000608097836 */ /* 0x000fe20000000000 */
[C---:B------:R-:W-:Y:S01]  /*167e0*/  LEA.HI.X.SX32 R11, R0.reuse, R3, 0x2, P6 ;  /* 0x00000003000b7211 */ /* 0x040fe200030f16ff */
[----:B------:R-:W-:Y:S01]  /*167f0*/  VIADD R0, R0, UR5 ;  /* 0x0000000500007c36 */ /* 0x000fe20008000000 */
[----:B------:R-:W-:-:S03]  /*16800*/  ULDC UR4, c[0x0][0x22c] ;  /* 0x00008b0000047ab9 */ /* 0x000fc60000000800 */
[----:B----4-:R4:W-:Y:S01]  /*16810*/  @P3 STG.E desc[UR16][R10.64], R237 ;  /* 0x000000ed0a003986 */ /* 0x0109e2000c101910 */
[----:B------:R-:W-:-:S04]  /*16820*/  LEA R236, P3, R0, R2, 0x2 ;  /* 0x0000000200ec7211 */ /* 0x000fc800078610ff */
[----:B----4-:R-:W-:-:S05]  /*16830*/  LEA.HI.X.SX32 R237, R0, R3, 0x2, P3 ;  /* 0x0000000300ed7211 */ /* 0x010fca00018f16ff */
[----:B--2---:R2:W-:Y:S04]  /*16840*/  @P2 STG.E desc[UR16][R236.64], R238 ;  /* 0x000000eeec002986 */ /* 0x0045e8000c101910 */
[----:B--2---:R-:W2:Y:S01]  /*16850*/  LDL.LU R237, [R1+0x208] ;  /* 0x0002080001ed7983 */ /* 0x004ea20000300800 */
[----:B------:R-:W-:Y:S01]  /*16860*/  VIADD R10, R8, 0x7 ;  /* 0x00000007080a7836 */ /* 0x000fe20000000000 */
[----:B------:R-:W-:Y:S01]  /*16870*/  ISETP.LT.AND P4, PT, R9, UR4, !P0 ;  /* 0x0000000409007c0c */ /* 0x000fe2000c781270 */
[----:B------:R-:W-:Y:S01]  /*16880*/  VIADD R9, R0, UR5 ;  /* 0x0000000500097c36 */ /* 0x000fe20008000000 */
[----:B------:R-:W-:Y:S01]  /*16890*/  ULDC UR4, c[0x0][0x22c] ;  /* 0x00008b0000047ab9 */ /* 0x000fe20000000800 */
[----:B------:R-:W-:Y:S01]  /*168a0*/  VIADD R0, R8, 0x8 ;  /* 0x0000000808007836 */ /* 0x000fe20000000000 */
[----:B------:R-:W-:Y:S01]  /*168b0*/  ISETP.LT.AND P3, PT, R10, UR4, !P0 ;  /* 0x000000040a007c0c */ /* 0x000fe2000c761270 */
[----:B------:R-:W-:Y:S01]  /*168c0*/  ULDC UR4, c[0x0][0x22c] ;  /* 0x00008b0000047ab9 */ /* 0x000fe20000000800 */
[----:B------:R-:W-:-:S02]  /*168d0*/  LEA R10, P6, R9, R2, 0x2 ;  /* 0x00000002090a7211 */ /* 0x000fc400078c10ff */
[----:B------:R-:W-:Y:S01]  /*168e0*/  ISETP.LT.AND P2, PT, R0, UR4, !P0 ;  /* 0x0000000400007c0c */ /* 0x000fe2000c741270 */
[C---:B------:R-:W-:Y:S01]  /*168f0*/  VIADD R0, R9.reuse, UR5 ;  /* 0x0000000509007c36 */ /* 0x040fe20008000000 */
[-C--:B------:R-:W-:Y:S01]  /*16900*/  LEA.HI.X.SX32 R11, R9, R3.reuse, 0x2, P6 ;  /* 0x00000003090b7211 */ /* 0x080fe200030f16ff */
[----:B------:R-:W-:Y:S02]  /*16910*/  ULDC UR4, c[0x0][0x22c] ;  /* 0x00008b0000047ab9 */ /* 0x000fe40000000800 */
[C---:B------:R-:W-:Y:S01]  /*16920*/  VIADD R238, R0.reuse, UR5 ;  /* 0x0000000500ee7c36 */ /* 0x040fe20008000000 */
[-C--:B------:R-:W-:Y:S01]  /*16930*/  LEA R236, P6, R0, R2.reuse, 0x2 ;  /* 0x0000000200ec7211 */ /* 0x080fe200078c10ff */
[----:B------:R-:W-:Y:S01]  /*16940*/  VIADD R9, R8, 0x9 ;  /* 0x0000000908097836 */ /* 0x000fe20000000000 */
[----:B--2---:R2:W-:Y:S04]  /*16950*/  @P1 STG.E desc[UR16][R10.64], R237 ;  /* 0x000000ed0a001986 */ /* 0x0045e8000c101910 */
[----:B------:R-:W-:Y:S01]  /*16960*/  ISETP.LT.AND P1, PT, R9, UR4, !P0 ;  /* 0x0000000409007c0c */ /* 0x000fe2000c721270 */
[----:B------:R-:W-:Y:S01]  /*16970*/  ULDC UR4, c[0x0][0x22c] ;  /* 0x00008b0000047ab9 */ /* 0x000fe20000000800 */
[----:B------:R-:W-:Y:S01]  /*16980*/  VIADD R9, R238, UR5 ;  /* 0x00000005ee097c36 */ /* 0x000fe20008000000 */
[----:B--2---:R-:W-:Y:S01]  /*16990*/  LEA.HI.X.SX32 R237, R0, R3, 0x2, P6 ;  /* 0x0000000300ed7211 */ /* 0x004fe200030f16ff */
[----:B------:R-:W-:Y:S01]  /*169a0*/  VIADD R0, R8, 0xa ;  /* 0x0000000a08007836 */ /* 0x000fe20000000000 */
[----:B------:R-:W-:-:S03]  /*169b0*/  LEA R10, P6, R238, R2, 0x2 ;  /* 0x00000002ee0a7211 */ /* 0x000fc600078c10ff */
[----:B------:R2:W-:Y:S01]  /*169c0*/  @P5 STG.E desc[UR16][R236.64], R251 ;  /* 0x000000fbec005986 */ /* 0x0005e2000c101910 */
[----:B------:R-:W-:Y:S02]  /*169d0*/  LEA.HI.X.SX32 R11, R238, R3, 0x2, P6 ;  /* 0x00000003ee0b7211 */ /* 0x000fe400030f16ff */
[----:B------:R-:W-:Y:S01]  /*169e0*/  ISETP.LT.AND P5, PT, R0, UR4, !P0 ;  /* 0x0000000400007c0c */ /* 0x000fe2000c7a1270 */
[----:B------:R-:W4:Y:S01]  /*169f0*/  LDL.LU R238, [R1+0x10] ;  /* 0x0000100001ee7983 */ /* 0x000f220000300800 */
[----:B------:R-:W-:-:S03]  /*16a00*/  ULDC UR4, c[0x0][0x22c] ;  /* 0x00008b0000047ab9 */ /* 0x000fc60000000800 */
[----:B--2---:R-:W2:Y:S04]  /*16a10*/  LDL.LU R251, [R1+0x3f4] ;  /* 0x0003f40001fb7983 */ /* 0x004ea80000300800 */
[----:B------:R-:W3:Y:S01]  /*16a20*/  LDL.LU R0, [R1+0x20c] ;  /* 0x00020c0001007983 */ /* 0x000ee20000300800 */
[----:B------:R-:W-:-:S04]  /*16a30*/  LEA R236, P6, R9, R2, 0x2 ;  /* 0x0000000209ec7211 */ /* 0x000fc800078c10ff */
[C---:B------:R-:W-:Y:S01]  /*16a40*/  LEA.HI.X.SX32 R237, R9.reuse, R3, 0x2, P6 ;  /* 0x0000000309ed7211 */ /* 0x040fe200030f16ff */
[----:B---3--:R3:W-:Y:S02]  /*16a50*/  @P4 STG.E desc[UR16][R10.64], R0 ;  /* 0x000000000a004986 */ /* 0x0087e4000c101910 */
[----:B---3--:R-:W-:Y:S02]  /*16a60*/  VIADD R0, R9, UR5 ;  /* 0x0000000509007c36 */ /* 0x008fe40008000000 */
[----:B------:R-:W-:-:S03]  /*16a70*/  VIADD R11, R8, 0xb ;  /* 0x0000000b080b7836 */ /* 0x000fc60000000000 */
[----:B------:R-:W-:Y:S02]  /*16a80*/  LEA R10, P6, R0, R2, 0x2 ;  /* 0x00000002000a7211 */ /* 0x000fe400078c10ff */
[----:B------:R-:W-:Y:S01]  /*16a90*/  ISETP.LT.AND P4, PT, R11, UR4, !P0 ;  /* 0x000000040b007c0c */ /* 0x000fe2000c781270 */
[----:B------:R-:W-:Y:S01]  /*16aa0*/  VIADD R9, R8, 0xc ;  /* 0x0000000c08097836 */ /* 0x000fe20000000000 */
[C---:B------:R-:W-:Y:S01]  /*16ab0*/  LEA.HI.X.SX32 R11, R0.reuse, R3, 0x2, P6 ;  /* 0x00000003000b7211 */ /* 0x040fe200030f16ff */
[----:B------:R-:W-:Y:S01]  /*16ac0*/  VIADD R0, R0, UR5 ;  /* 0x0000000500007c36 */ /* 0x000fe20008000000 */
[----:B------:R3:W-:Y:S01]  /*16ad0*/  @P3 STG.E desc[UR16][R236.64], R239 ;  /* 0x000000efec003986 */ /* 0x0007e2000c101910 */
[----:B------:R-:W-:-:S03]  /*16ae0*/  ULDC UR4, c[0x0][0x22c] ;  /* 0x00008b0000047ab9 */ /* 0x000fc60000000800 */
[----:B----4-:R4:W-:Y:S01]  /*16af0*/  @P2 STG.E desc[UR16][R10.64], R238 ;  /* 0x000000ee0a002986 */ /* 0x0109e2000c101910 */
[----:B------:R-:W-:Y:S01]  /*16b00*/  ISETP.LT.AND P3, PT, R9, UR4, !P0 ;  /* 0x0000000409007c0c */ /* 0x000fe2000c761270 */
[----:B------:R-:W-:Y:S01]  /*16b10*/  ULDC UR4, c[0x0][0x22c] ;  /* 0x00008b0000047ab9 */ /* 0x000fe20000000800 */
[----:B---3--:R-:W-:Y:S01]  /*16b20*/  LEA R236, P2, R0, R2, 0x2 ;  /* 0x0000000200ec7211 */ /* 0x008fe200078410ff */
[----:B------:R-:W3:Y:S01]  /*16b30*/  LDL.LU R239, [R1+0x1c] ;  /* 0x00001c0001ef7983 */ /* 0x000ee20000300800 */
[----:B----4-:R-:W-:Y:S02]  /*16b40*/  VIADD R238, R8, 0xd ;  /* 0x0000000d08ee7836 */ /* 0x010fe40000000000 */
[----:B------:R-:W-:-:S03]  /*16b50*/  LEA.HI.X.SX32 R237, R0, R3, 0x2, P2 ;  /* 0x0000000300ed7211 */ /* 0x000fc600010f16ff */
[----:B------:R-:W-:Y:S02]  /*16b60*/  ISETP.LT.AND P2, PT, R238, UR4, !P0 ;  /* 0x00000004ee007c0c */ /* 0x000fe4000c741270 */
[----:B------:R4:W-:Y:S01]  /*16b70*/  @P1 STG.E desc[UR16][R236.64], R248 ;  /* 0x000000f8ec001986 */ /* 0x0009e2000c101910 */
[----:B------:R-:W-:Y:S01]  /*16b80*/  VIADD R9, R0, UR5 ;  /* 0x0000000500097c36 */ /* 0x000fe20008000000 */
[----:B------:R-:W-:Y:S02]  /*16b90*/  ULDC UR4, c[0x0][0x22c] ;  /* 0x00008b0000047ab9 */ /* 0x000fe40000000800 */
[----:B------:R-:W2:Y:S04]  /*16ba0*/  LDL.LU R238, [R1+0x14] ;  /* 0x0000140001ee7983 */ /* 0x000ea80000300800 */
[----:B----4-:R-:W4:Y:S01]  /*16bb0*/  LDL.LU R248, [R1+0x18] ;  /* 0x0000180001f87983 */ /* 0x010f220000300800 */
[----:B------:R-:W-:Y:S01]  /*16bc0*/  VIADD R0, R8, 0xe ;  /* 0x0000000e08007836 */ /* 0x000fe20000000000 */
[C---:B------:R-:W-:Y:S01]  /*16bd0*/  LEA R10, P6, R9.reuse, R2, 0x2 ;  /* 0x00000002090a7211 */ /* 0x040fe200078c10ff */
[----:B------:R-:W-:-:S03]  /*16be0*/  VIADD R237, R9, UR5 ;  /* 0x0000000509ed7c36 */ /* 0x000fc60008000000 */
[----:B------:R-:W-:Y:S01]  /*16bf0*/  LEA.HI.X.SX32 R11, R9, R3, 0x2, P6 ;  /* 0x00000003090b7211 */ /* 0x000fe200030f16ff */
[----:B------:R-:W-:Y:S01]  /*16c00*/  VIADD R9, R8, 0xf ;  /* 0x0000000f08097836 */ /* 0x000fe20000000000 */
[----:B------:R-:W-:Y:S01]  /*16c10*/  ISETP.LT.AND P1, PT, R0, UR4, !P0 ;  /* 0x0000000400007c0c */ /* 0x000fe2000c721270 */
[C---:B------:R-:W-:Y:S01]  /*16c20*/  VIADD R0, R237.reuse, UR5 ;  /* 0x00000005ed007c36 */ /* 0x040fe20008000000 */
[----:B------:R-:W-:Y:S01]  /*16c30*/  LEA R236, P6, R237, R2, 0x2 ;  /* 0x00000002edec7211 */ /* 0x000fe200078c10ff */
[----:B------:R-:W-:-:S03]  /*16c40*/  ULDC UR4, c[0x0][0x22c] ;  /* 0x00008b0000047ab9 */ /* 0x000fc60000000800 */
[----:B------:R-:W-:Y:S01]  /*16c50*/  LEA.HI.X.SX32 R237, R237, R3, 0x2, P6 ;  /* 0x00000003eded7211 */ /* 0x000fe200030f16ff */
[----:B--2---:R2:W-:Y:S01]  /*16c60*/  @P5 STG.E desc[UR16][R10.64], R238 ;  /* 0x000000ee0a005986 */ /* 0x0045e2000c101910 */
[----:B------:R-:W-:Y:S01]  /*16c70*/  ISETP.LT.AND P5, PT, R9, UR4, !P0 ;  /* 0x0000000409007c0c */ /* 0x000fe2000c7a1270 */
[----:B------:R-:W-:Y:S01]  /*16c80*/  VIADD R9, R0, UR5 ;  /* 0x0000000500097c36 */ /* 0x000fe20008000000 */
[----:B------:R-:W-:Y:S01]  /*16c90*/  ULDC UR4, c[0x0][0x22c] ;  /* 0x00008b0000047ab9 */ /* 0x000fe20000000800 */
[----:B------:R1:W-:Y:S01]  /*16ca0*/  @P4 STG.E desc[UR16][R236.64], R249 ;  /* 0x000000f9ec004986 */ /* 0x0003e2000c101910 */
[----:B--2---:R-:W-:Y:S01]  /*16cb0*/  VIADD R238, R8, 0x10 ;  /* 0x0000001008ee7836 */ /* 0x004fe20000000000 */
[----:B------:R-:W-:-:S04]  /*16cc0*/  LEA R10, P6, R0, R2, 0x2 ;  /* 0x00000002000a7211 */ /* 0x000fc800078c10ff */
[-C--:B------:R-:W-:Y:S02]  /*16cd0*/  LEA.HI.X.SX32 R11, R0, R3.reuse, 0x2, P6 ;  /* 0x00000003000b7211 */ /* 0x080fe400030f16ff */
[----:B------:R-:W-:Y:S01]  /*16ce0*/  ISETP.LT.AND P4, PT, R238, UR4, !P0 ;  /* 0x00000004ee007c0c */ /* 0x000fe2000c781270 */
[C---:B------:R-:W-:Y:S01]  /*16cf0*/  VIADD R238, R9.reuse, UR5 ;  /* 0x0000000509ee7c36 */ /* 0x040fe20008000000 */
[CC--:B-1----:R-:W-:Y:S01]  /*16d00*/  LEA R236, P6, R9.reuse, R2.reuse, 0x2 ;  /* 0x0000000209ec7211 */ /* 0x0c2fe200078c10ff */
[----:B------:R-:W-:Y:S01]  /*16d10*/  VIADD R0, R8, 0x11 ;  /* 0x0000001108007836 */ /* 0x000fe20000000000 */
[----:B----4-:R1:W-:Y:S01]  /*16d20*/  @P3 STG.E desc[UR16][R10.64], R248 ;  /* 0x000000f80a003986 */ /* 0x0103e2000c101910 */
[----:B------:R-:W-:Y:S01]  /*16d30*/  ULDC UR4, c[0x0][0x22c] ;  /* 0x00008b0000047ab9 */ /* 0x000fe20000000800 */
[----:B------:R-:W-:Y:S02]  /*16d40*/  LEA.HI.X.SX32 R237, R9, R3, 0x2, P6 ;  /* 0x0000000309ed7211 */ /* 0x000fe400030f16ff */
[----:B------:R-:W-:Y:S01]  /*16d50*/  ISETP.LT.AND P3, PT, R0, UR4, !P0 ;  /* 0x0000000400007c0c */ /* 0x000fe2000c761270 */
[----:B------:R-:W-:Y:S01]  /*16d60*/  VIADD R0, R8, 0x12 ;  /* 0x0000001208007836 */ /* 0x000fe20000000000 */
[----:B------:R-:W-:Y:S01]  /*16d70*/  ULDC UR4, c[0x0][0x22c] ;  /* 0x00008b0000047ab9 */ /* 0x000fe20000000800 */
[----:B-1----:R-:W-:-:S04]  /*16d80*/  LEA R10, P6, R238, R2, 0x2 ;  /* 0x00000002ee0a7211 */ /* 0x002fc800078c10ff */
[CC--:B------:R-:W-:Y:S01]  /*16d90*/  LEA.HI.X.SX32 R11, R238.reuse, R3.reuse, 0x2, P6 ;  /* 0x00000003ee0b7211 */ /* 0x0c0fe200030f16ff */
[----:B------:R-:W-:Y:S01]  /*16da0*/  VIADD R238, R238, UR5 ;  /* 0x00000005eeee7c36 */ /* 0x000fe20008000000 */
[----:B------:R-:W-:Y:S01]  /*16db0*/  @P2 STG.E desc[UR16][R236.64], R250 ;  /* 0x000000faec002986 */ /* 0x000fe2000c101910 */
[----:B------:R-:W-:Y:S01]  /*16dc0*/  ISETP.LT.AND P2, PT, R0, UR4, !P0 ;  /* 0x0000000400007c0c */ /* 0x000fe2000c741270 */
[----:B------:R-:W-:Y:S01]  /*16dd0*/  VIADD R0, R8, 0x13 ;  /* 0x0000001308007836 */ /* 0x000fe20000000000 */
[----:B------:R-:W-:Y:S01]  /*16de0*/  ULDC UR4, c[0x0][0x22c] ;  /* 0x00008b0000047ab9 */ /* 0x000fe20000000800 */
[----:B---3--:R1:W-:Y:S01]  /*16df0*/  @P1 STG.E desc[UR16][R10.64], R239 ;  /* 0x000000ef0a001986 */ /* 0x0083e2000c101910 */
[C---:B------:R-:W-:Y:S01]  /*16e00*/  LEA R248, P1, R238.reuse, R2, 0x2 ;  /* 0x00000002eef87211 */ /* 0x040fe200078210ff */
[C---:B------:R-:W-:Y:S01]  /*16e10*/  VIADD R9, R238.reuse, UR5 ;  /* 0x00000005ee097c36 */ /* 0x040fe20008000000 */
[----:B------:R-:W-:Y:S02]  /*16e20*/  ULDC UR5, c[0x0][0x22c] ;  /* 0x00008b0000057ab9 */ /* 0x000fe40000000800 */
[----:B------:R-:W-:-:S02]  /*16e30*/  LEA.HI.X.SX32 R249, R238, R3, 0x2, P1 ;  /* 0x00000003eef97211 */ /* 0x000fc400008f16ff */
[----:B------:R-:W-:Y:S01]  /*16e40*/  ISETP.LT.AND P1, PT, R0, UR4, !P0 ;  /* 0x0000000400007c0c */ /* 0x000fe2000c721270 */
[----:B------:R-:W-:Y:S01]  /*16e50*/  VIADD R0, R8, 0x14 ;  /* 0x0000001408007836 */ /* 0x000fe20000000000 */
[C---:B------:R-:W-:Y:S01]  /*16e60*/  LEA R238, P6, R9.reuse, R2, 0x2 ;  /* 0x0000000209ee7211 */ /* 0x040fe200078c10ff */
[----:B------:R-:W-:Y:S01]  /*16e70*/  ULDC UR4, c[0x0][0x22c] ;  /* 0x00008b0000047ab9 */ /* 0x000fe20000000800 */
[----:B------:R-:W-:Y:S02]  /*16e80*/  @P5 STG.E desc[UR16][R248.64], R251 ;  /* 0x000000fbf8005986 */ /* 0x000fe4000c101910 */
[----:B------:R-:W-:Y:S01]  /*16e90*/  ISETP.LT.AND P5, PT, R0, UR4, !P0 ;  /* 0x0000000400007c0c */ /* 0x000fe2000c7a1270 */
[----:B------:R-:W-:Y:S01]  /*16ea0*/  ULDC UR4, c[0x0][0x248] ;  /* 0x0000920000047ab9 */ /* 0x000fe20000000800 */
[C---:B-1----:R-:W-:Y:S01]  /*16eb0*/  LEA.HI.X.SX32 R239, R9.reuse, R3, 0x2, P6 ;  /* 0x0000000309ef7211 */ /* 0x042fe200030f16ff */
[----:B------:R-:W-:Y:S01]  /*16ec0*/  VIADD R9, R9, UR4 ;  /* 0x0000000409097c36 */ /* 0x000fe20008000000 */
[----:B------:R-:W-:Y:S01]  /*16ed0*/  ULDC UR4, c[0x0][0x248] ;  /* 0x0000920000047ab9 */ /* 0x000fe20000000800 */
[----:B------:R-:W-:-:S02]  /*16ee0*/  VIADD R0, R8, 0x15 ;  /* 0x0000001508007836 */ /* 0x000fc40000000000 */
[C---:B------:R-:W-:Y:S01]  /*16ef0*/  VIADD R11, R9.reuse, UR4 ;  /* 0x00000004090b7c36 */ /* 0x040fe20008000000 */
[CC--:B------:R-:W-:Y:S01]  /*16f00*/  LEA R236, P6, R9.reuse, R2.reuse, 0x2 ;  /* 0x0000000209ec7211 */ /* 0x0c0fe200078c10ff */
[----:B------:R-:W-:Y:S01]  /*16f10*/  ULDC UR4, c[0x0][0x248] ;  /* 0x0000920000047ab9 */ /* 0x000fe20000000800 */
[----:B------:R1:W-:Y:S02]  /*16f20*/  @P4 STG.E desc[UR16][R238.64], R244 ;  /* 0x000000f4ee004986 */ /* 0x0003e4000c101910 */
[-C--:B------:R-:W-:Y:S01]  /*16f30*/  LEA.HI.X.SX32 R237, R9, R3.reuse, 0x2, P6 ;  /* 0x0000000309ed7211 */ /* 0x080fe200030f16ff */
[C---:B------:R-:W-:Y:S01]  /*16f40*/  VIADD R9, R11.reuse, UR4 ;  /* 0x000000040b097c36 */ /* 0x040fe20008000000 */
[CC--:B------:R-:W-:Y:S01]  /*16f50*/  LEA R10, P6, R11.reuse, R2.reuse, 0x2 ;  /* 0x000000020b0a7211 */ /* 0x0c0fe200078c10ff */
[----:B------:R-:W-:Y:S01]  /*16f60*/  ULDC UR4, c[0x0][0x248] ;  /* 0x0000920000047ab9 */ /* 0x000fe20000000800 */
[----:B------:R-:W-:Y:S01]  /*16f70*/  ISETP.LT.AND P4, PT, R0, UR5, !P0 ;  /* 0x0000000500007c0c */ /* 0x000fe2000c781270 */
[----:B------:R-:W-:Y:S01]  /*16f80*/  VIADD R0, R8, 0x16 ;  /* 0x0000001608007836 */ /* 0x000fe20000000000 */
[----:B------:R-:W-:Y:S01]  /*16f90*/  LEA.HI.X.SX32 R11, R11, R3, 0x2, P6 ;  /* 0x000000030b0b7211 */ /* 0x000fe200030f16ff */
[----:B------:R-:W-:Y:S01]  /*16fa0*/  ULDC UR5, c[0x0][0x22c] ;  /* 0x00008b0000057ab9 */ /* 0x000fe20000000800 */
[----:B------:R2:W-:Y:S01]  /*16fb0*/  @P3 STG.E desc[UR16][R236.64], R16 ;  /* 0x00000010ec003986 */ /* 0x0005e2000c101910 */
[----:B-1----:R-:W-:-:S02]  /*16fc0*/  LEA R238, P6, R9, R2, 0x2 ;  /* 0x0000000209ee7211 */ /* 0x002fc400078c10ff */
[----:B------:R-:W-:Y:S01]  /*16fd0*/  ISETP.LT.AND P3, PT, R0, UR5, !P0 ;  /* 0x0000000500007c0c */ /* 0x000fe2000c761270 */
[----:B------:R-:W-:Y:S01]  /*16fe0*/  VIADD R0, R8, 0x17 ;  /* 0x0000001708007836 */ /* 0x000fe20000000000 */
[CC--:B------:R-:W-:Y:S01]  /*16ff0*/  LEA.HI.X.SX32 R239, R9.reuse, R3.reuse, 0x2, P6 ;  /* 0x0000000309ef7211 */ /* 0x0c0fe200030f16ff */
[----:B------:R-:W-:Y:S01]  /*17000*/  VIADD R9, R9, UR4 ;  /* 0x0000000409097c36 */ /* 0x000fe20008000000 */
[----:B------:R-:W-:Y:S01]  /*17010*/  ULDC UR5, c[0x0][0x22c] ;  /* 0x00008b0000057ab9 */ /* 0x000fe20000000800 */
[----:B------:R1:W-:Y:S01]  /*17020*/  @P2 STG.E desc[UR16][R10.64], R245 ;  /* 0x000000f50a002986 */ /* 0x0003e2000c101910 */
[----:B------:R-:W-:Y:S01]  /*17030*/  ISETP.LT.AND P2, PT, R0, UR5, !P0 ;  /* 0x0000000500007c0c */ /* 0x000fe2000c741270 */
[----:B------:R-:W-:Y:S01]  /*17040*/  ULDC UR4, c[0x0][0x248] ;  /* 0x0000920000047ab9 */ /* 0x000fe20000000800 */
[----:B------:R-:W-:Y:S01]  /*17050*/  VIADD R0, R8, 0x18 ;  /* 0x0000001808007836 */ /* 0x000fe20000000000 */
[----:B------:R3:W-:Y:S01]  /*17060*/  @P1 STG.E desc[UR16][R238.64], R17 ;  /* 0x00000011ee001986 */ /* 0x0007e2000c101910 */
[C---:B--2---:R-:W-:Y:S01]  /*17070*/  LEA R236, P1, R9.reuse, R2, 0x2 ;  /* 0x0000000209ec7211 */ /* 0x044fe200078210ff */
[C---:B------:R-:W-:Y:S01]  /*17080*/  VIADD R16, R9.reuse, UR4 ;  /* 0x0000000409107c36 */ /* 0x040fe20008000000 */
[----:B------:R-:W-:Y:S01]  /*17090*/  ULDC UR4, c[0x0][0x22c] ;  /* 0x00008b0000047ab9 */ /* 0x000fe20000000800 */
[----:B------:R-:W-:Y:S01]  /*170a0*/  ULDC UR5, c[0x0][0x22c] ;  /* 0x00008b0000057ab9 */ /* 0x000fe20000000800 */
[----:B------:R-:W-:-:S02]  /*170b0*/  LEA.HI.X.SX32 R237, R9, R3, 0x2, P1 ;  /* 0x0000000309ed7211 */ /* 0x000fc400008f16ff */
[----:B------:R-:W-:Y:S01]  /*170c0*/  ISETP.LT.AND P1, PT, R0, UR4, !P0 ;  /* 0x0000000400007c0c */ /* 0x000fe2000c721270 */
[----:B------:R-:W-:Y:S01]  /*170d0*/  VIADD R0, R8, 0x19 ;  /* 0x0000001908007836 */ /* 0x000fe20000000000 */
[----:B------:R-:W-:Y:S01]  /*170e0*/  LEA R244, P6, R16, R2, 0x2 ;  /* 0x0000000210f47211 */ /* 0x000fe200078c10ff */
        /* <DEDUP_REMOVED lines=12> */
[-C--:B------:R-:W-:Y:S02]  /*171b0*/  LEA.HI.X.SX32 R11, R16, R3.reuse, 0x2, P6 ;  /* 0x00000003100b7211 */ /* 0x080fe400030f16ff */
[C---:B------:R-:W-:Y:S02]  /*171c0*/  LEA R16, P6, R9.reuse, R2, 0x2 ;  /* 0x0000000209107211 */ /* 0x040fe400078c10ff */
[----:B------:R-:W-:Y:S01]  /*171d0*/  ISETP.LT.AND P4, PT, R0, UR5, !P0 ;  /* 0x0000000500007c0c */ /* 0x000fe2000c781270 */
[----:B------:R-:W-:Y:S01]  /*171e0*/  VIADD R0, R8, 0x1b ;  /* 0x0000001b08007836 */ /* 0x000fe20000000000 */
[C---:B---3--:R-:W-:Y:S01]  /*171f0*/  LEA.HI.X.SX32 R17, R9.reuse, R3, 0x2, P6 ;  /* 0x0000000309117211 */ /* 0x048fe200030f16ff */
[----:B------:R-:W-:Y:S01]  /*17200*/  ULDC UR5, c[0x0][0x22c] ;  /* 0x00008b0000057ab9 */ /* 0x000fe20000000800 */
[----:B-1----:R-:W-:Y:S01]  /*17210*/  VIADD R18, R9, UR4 ;  /* 0x0000000409127c36 */ /* 0x002fe20008000000 */
[----:B------:R1:W-:Y:S01]  /*17220*/  @P3 STG.E desc[UR16][R10.64], R247 ;  /* 0x000000f70a003986 */ /* 0x0003e2000c101910 */
[----:B------:R-:W-:Y:S01]  /*17230*/  ISETP.LT.AND P3, PT, R0, UR5, !P0 ;  /* 0x0000000500007c0c */ /* 0x000fe2000c761270 */
[----:B------:R-:W-:-:S02]  /*17240*/  ULDC UR4, c[0x0][0x248] ;  /* 0x0000920000047ab9 */ /* 0x000fc40000000800 */
[-C--:B------:R-:W-:Y:S01]  /*17250*/  LEA R236, P6, R18, R2.reuse, 0x2 ;  /* 0x0000000212ec7211 */ /* 0x080fe200078c10ff */
[----:B------:R-:W-:Y:S01]  /*17260*/  VIADD R0, R8, 0x1c ;  /* 0x0000001c08007836 */ /* 0x000fe20000000000 */
[----:B------:R-:W-:Y:S02]  /*17270*/  ULDC UR5, c[0x0][0x22c] ;  /* 0x00008b0000057ab9 */ /* 0x000fe40000000800 */
[CC--:B------:R-:W-:Y:S01]  /*17280*/  LEA.HI.X.SX32 R237, R18.reuse, R3.reuse, 0x2, P6 ;  /* 0x0000000312ed7211 */ /* 0x0c0fe200030f16ff */
[----:B------:R-:W-:Y:S01]  /*17290*/  VIADD R18, R18, UR4 ;  /* 0x0000000412127c36 */ /* 0x000fe20008000000 */
[----:B------:R2:W-:Y:S01]  /*172a0*/  @P2 STG.E desc[UR16][R16.64], R19 ;  /* 0x0000001310002986 */ /* 0x0005e2000c101910 */
[----:B------:R-:W-:Y:S01]  /*172b0*/  ISETP.LT.AND P2, PT, R0, UR5, !P0 ;  /* 0x0000000500007c0c */ /* 0x000fe2000c741270 */
[----:B------:R-:W-:Y:S01]  /*172c0*/  ULDC UR4, c[0x0][0x248] ;  /* 0x0000920000047ab9 */ /* 0x000fe20000000800 */
[----:B------:R-:W-:Y:S01]  /*172d0*/  VIADD R0, R8, 0x1d ;  /* 0x0000001d08007836 */ /* 0x000fe20000000000 */
[----:B------:R3:W-:Y:S01]  /*172e0*/  @P1 STG.E desc[UR16][R236.64], R4 ;  /* 0x00000004ec001986 */ /* 0x0007e2000c101910 */
[C---:B-1----:R-:W-:Y:S01]  /*172f0*/  LEA R10, P1, R18.reuse, R2, 0x2 ;  /* 0x00000002120a7211 */ /* 0x042fe200078210ff */
[C---:B------:R-:W-:Y:S01]  /*17300*/  VIADD R9, R18.reuse, UR4 ;  /* 0x0000000412097c36 */ /* 0x040fe20008000000 */
[----:B------:R-:W-:Y:S01]  /*17310*/  ULDC UR4, c[0x0][0x22c] ;  /* 0x00008b0000047ab9 */ /* 0x000fe20000000800 */
[----:B------:R-:W-:Y:S01]  /*17320*/  ULDC UR5, c[0x0][0x22c] ;  /* 0x00008b0000057ab9 */ /* 0x000fe20000000800 */
[----:B------:R-:W-:-:S02]  /*17330*/  LEA.HI.X.SX32 R11, R18, R3, 0x2, P1 ;  /* 0x00000003120b7211 */ /* 0x000fc400008f16ff */
[----:B------:R-:W-:Y:S01]  /*17340*/  ISETP.LT.AND P1, PT, R0, UR4, !P0 ;  /* 0x0000000400007c0c */ /* 0x000fe2000c721270 */
[----:B------:R-:W-:Y:S01]  /*17350*/  VIADD R0, R8, 0x1e ;  /* 0x0000001e08007836 */ /* 0x000fe20000000000 */
[C---:B--2---:R-:W-:Y:S01]  /*17360*/  LEA R16, P6, R9.reuse, R2, 0x2 ;  /* 0x0000000209107211 */ /* 0x044fe200078c10ff */
[----:B------:R-:W-:Y:S01]  /*17370*/  ULDC UR4, c[0x0][0x22c] ;  /* 0x00008b0000047ab9 */ /* 0x000fe20000000800 */
[----:B------:R1:W-:Y:S02]  /*17380*/  @P5 STG.E desc[UR16][R10.64], R24 ;  /* 0x000000180a005986 */ /* 0x0003e4000c101910 */
[----:B------:R-:W-:Y:S01]  /*17390*/  ISETP.LT.AND P5, PT, R0, UR4, !P0 ;  /* 0x0000000400007c0c */ /* 0x000fe2000c7a1270 */
[----:B------:R-:W-:Y:S01]  /*173a0*/  ULDC UR4, c[0x0][0x248] ;  /* 0x0000920000047ab9 */ /* 0x000fe20000000800 */
[C---:B------:R-:W-:Y:S01]  /*173b0*/  LEA.HI.X.SX32 R17, R9.reuse, R3, 0x2, P6 ;  /* 0x0000000309117211 */ /* 0x040fe200030f16ff */
[----:B------:R-:W-:Y:S01]  /*173c0*/  VIADD R9, R9, UR4 ;  /* 0x0000000409097c36 */ /* 0x000fe20008000000 */
[----:B------:R-:W-:Y:S01]  /*173d0*/  ULDC UR4, c[0x0][0x248] ;  /* 0x0000920000047ab9 */ /* 0x000fe20000000800 */
[----:B------:R-:W-:-:S02]  /*173e0*/  VIADD R0, R8, 0x1f ;  /* 0x0000001f08007836 */ /* 0x000fc40000000000 */
[C---:B---3--:R-:W-:Y:S01]  /*173f0*/  VIADD R4, R9.reuse, UR4 ;  /* 0x0000000409047c36 */ /* 0x048fe20008000000 */
[CC--:B------:R-:W-:Y:S01]  /*17400*/  LEA R18, P6, R9.reuse, R2.reuse, 0x2 ;  /* 0x0000000209127211 */ /* 0x0c0fe200078c10ff */
[----:B------:R-:W-:Y:S01]  /*17410*/  ULDC UR4, c[0x0][0x248] ;  /* 0x0000920000047ab9 */ /* 0x000fe20000000800 */
[----:B------:R2:W-:Y:S02]  /*17420*/  @P4 STG.E desc[UR16][R16.64], R5 ;  /* 0x0000000510004986 */ /* 0x0005e4000c101910 */
[-C--:B------:R-:W-:Y:S01]  /*17430*/  LEA.HI.X.SX32 R19, R9, R3.reuse, 0x2, P6 ;  /* 0x0000000309137211 */ /* 0x080fe200030f16ff */
[C---:B------:R-:W-:Y:S01]  /*17440*/  VIADD R9, R4.reuse, UR4 ;  /* 0x0000000404097c36 */ /* 0x040fe20008000000 */
[-C--:B-1----:R-:W-:Y:S01]  /*17450*/  LEA R10, P6, R4, R2.reuse, 0x2 ;  /* 0x00000002040a7211 */ /* 0x082fe200078c10ff */
[----:B------:R-:W-:Y:S01]  /*17460*/  ULDC UR4, c[0x0][0x248] ;  /* 0x0000920000047ab9 */ /* 0x000fe20000000800 */
[----:B------:R-:W-:Y:S01]  /*17470*/  ISETP.LT.AND P4, PT, R0, UR5, !P0 ;  /* 0x0000000500007c0c */ /* 0x000fe2000c781270 */
[----:B------:R-:W-:Y:S01]  /*17480*/  VIADD R0, R8, 0x20 ;  /* 0x0000002008007836 */ /* 0x000fe20000000000 */
[-C--:B------:R-:W-:Y:S01]  /*17490*/  LEA.HI.X.SX32 R11, R4, R3.reuse, 0x2, P6 ;  /* 0x00000003040b7211 */ /* 0x080fe200030f16ff */
[----:B------:R-:W-:Y:S01]  /*174a0*/  ULDC UR5, c[0x0][0x22c] ;  /* 0x00008b0000057ab9 */ /* 0x000fe20000000800 */
[CC--:B------:R-:W-:Y:S01]  /*174b0*/  LEA R4, P6, R9.reuse, R2.reuse, 0x2 ;  /* 0x0000000209047211 */ /* 0x0c0fe200078c10ff */
[----:B------:R1:W-:Y:S01]  /*174c0*/  @P3 STG.E desc[UR16][R18.64], R25 ;  /* 0x0000001912003986 */ /* 0x0003e2000c101910 */
[----:B------:R-:W-:Y:S01]  /*174d0*/  ISETP.LT.AND P3, PT, R0, UR5, !P0 ;  /* 0x0000000500007c0c */ /* 0x000fe2000c761270 */
[----:B------:R-:W-:Y:S01]  /*174e0*/  VIADD R0, R8, 0x21 ;  /* 0x0000002108007836 */ /* 0x000fe20000000000 */
[CC--:B--2---:R-:W-:Y:S01]  /*174f0*/  LEA.HI.X.SX32 R5, R9.reuse, R3.reuse, 0x2, P6 ;  /* 0x0000000309057211 */ /* 0x0c4fe200030f16ff */
[----:B------:R-:W-:Y:S01]  /*17500*/  VIADD R9, R9, UR4 ;  /* 0x0000000409097c36 */ /* 0x000fe20008000000 */
[----:B------:R-:W-:Y:S01]  /*17510*/  ULDC UR5, c[0x0][0x22c] ;  /* 0x00008b0000057ab9 */ /* 0x000fe20000000800 */
[----:B------:R2:W-:Y:S01]  /*17520*/  @P2 STG.E desc[UR16][R10.64], R6 ;  /* 0x000000060a002986 */ /* 0x0005e2000c101910 */
[----:B------:R-:W-:Y:S01]  /*17530*/  ISETP.LT.AND P2, PT, R0, UR5, !P0 ;  /* 0x0000000500007c0c */ /* 0x000fe2000c741270 */
[----:B------:R-:W-:Y:S01]  /*17540*/  ULDC UR4, c[0x0][0x248] ;  /* 0x0000920000047ab9 */ /* 0x000fe20000000800 */
[----:B------:R-:W-:Y:S01]  /*17550*/  VIADD R0, R8, 0x22 ;  /* 0x0000002208007836 */ /* 0x000fe20000000000 */
[----:B------:R3:W-:Y:S01]  /*17560*/  @P1 STG.E desc[UR16][R4.64], R26 ;  /* 0x0000001a04001986 */ /* 0x0007e2000c101910 */
[C---:B------:R-:W-:Y:S01]  /*17570*/  LEA R16, P1, R9.reuse, R2, 0x2 ;  /* 0x0000000209107211 */ /* 0x040fe200078210ff */
[C---:B-1----:R-:W-:Y:S01]  /*17580*/  VIADD R18, R9.reuse, UR4 ;  /* 0x0000000409127c36 */ /* 0x042fe20008000000 */
[----:B------:R-:W-:Y:S01]  /*17590*/  ULDC UR4, c[0x0][0x22c] ;  /* 0x00008b0000047ab9 */ /* 0x000fe20000000800 */
[----:B------:R-:W-:Y:S01]  /*175a0*/  ULDC UR5, c[0x0][0x22c] ;  /* 0x00008b0000057ab9 */ /* 0x000fe20000000800 */
[----:B------:R-:W-:-:S02]  /*175b0*/  LEA.HI.X.SX32 R17, R9, R3, 0x2, P1 ;  /* 0x0000000309117211 */ /* 0x000fc400008f16ff */
[----:B------:R-:W-:Y:S01]  /*175c0*/  ISETP.LT.AND P1, PT, R0, UR4, !P0 ;  /* 0x0000000400007c0c */ /* 0x000fe2000c721270 */
[----:B------:R-:W-:Y:S01]  /*175d0*/  VIADD R0, R8, 0x23 ;  /* 0x0000002308007836 */ /* 0x000fe20000000000 */
[----:B--2---:R-:W-:Y:S01]  /*175e0*/  LEA R10, P6, R18, R2, 0x2 ;  /* 0x00000002120a7211 */ /* 0x004fe200078c10ff */
        /* <DEDUP_REMOVED lines=8> */
[C---:B------:R-:W-:Y:S01]  /*17670*/  VIADD R9, R18.reuse, UR4 ;  /* 0x0000000412097c36 */ /* 0x040fe20008000000 */
[CC--:B---3--:R-:W-:Y:S01]  /*17680*/  LEA R4, P6, R18.reuse, R2.reuse, 0x2 ;  /* 0x0000000212047211 */ /* 0x0c8fe200078c10ff */
[----:B------:R-:W-:Y:S01]  /*17690*/  ULDC UR4, c[0x0][0x248] ;  /* 0x0000920000047ab9 */ /* 0x000fe20000000800 */
[----:B------:R2:W-:Y:S01]  /*176a0*/  @P4 STG.E desc[UR16][R10.64], R27 ;  /* 0x0000001b0a004986 */ /* 0x0005e2000c101910 */
[C---:B-1----:R-:W-:Y:S01]  /*176b0*/  VIADD R16, R9.reuse, UR4 ;  /* 0x0000000409107c36 */ /* 0x042fe20008000000 */
[-C--:B------:R-:W-:Y:S01]  /*176c0*/  LEA.HI.X.SX32 R5, R18, R3.reuse, 0x2, P6 ;  /* 0x0000000312057211 */ /* 0x080fe200030f16ff */
[----:B------:R-:W-:Y:S01]  /*176d0*/  ULDC UR4, c[0x0][0x248] ;  /* 0x0000920000047ab9 */ /* 0x000fe20000000800 */
[CC--:B------:R-:W-:Y:S02]  /*176e0*/  LEA R6, P6, R9.reuse, R2.reuse, 0x2 ;  /* 0x0000000209067211 */ /* 0x0c0fe400078c10ff */
[----:B------:R-:W-:Y:S01]  /*176f0*/  ISETP.LT.AND P4, PT, R0, UR5, !P0 ;  /* 0x0000000500007c0c */ /* 0x000fe2000c781270 */
[----:B------:R-:W-:Y:S01]  /*17700*/  VIADD R0, R8, 0x25 ;  /* 0x0000002508007836 */ /* 0x000fe20000000000 */
[----:B------:R-:W-:Y:S01]  /*17710*/  LEA.HI.X.SX32 R7, R9, R3, 0x2, P6 ;  /* 0x0000000309077211 */ /* 0x000fe200030f16ff */
[----:B------:R-:W-:Y:S01]  /*17720*/  ULDC UR5, c[0x0][0x22c] ;  /* 0x00008b0000057ab9 */ /* 0x000fe20000000800 */
[----:B------:R1:W-:Y:S01]  /*17730*/  @P3 STG.E desc[UR16][R4.64], R12 ;  /* 0x0000000c04003986 */ /* 0x0003e2000c101910 */
[----:B--2---:R-:W-:-:S02]  /*17740*/  LEA R10, P6, R16, R2, 0x2 ;  /* 0x00000002100a7211 */ /* 0x004fc400078c10ff */
        /* <DEDUP_REMOVED lines=17> */
[CC--:B--2---:R-:W-:Y:S01]  /*17860*/  LEA R6, P6, R9.reuse, R2.reuse, 0x2 ;  /* 0x0000000209067211 */ /* 0x0c4fe200078c10ff */
[----:B------:R-:W-:Y:S01]  /*17870*/  ULDC UR4, c[0x0][0x22c] ;  /* 0x00008b0000047ab9 */ /* 0x000fe20000000800 */
[----:B------:R1:W-:Y:S02]  /*17880*/  @P5 STG.E desc[UR16][R4.64], R33 ;  /* 0x0000002104005986 */ /* 0x0003e4000c101910 */
[----:B------:R-:W-:Y:S01]  /*17890*/  ISETP.LT.AND P5, PT, R0, UR4, !P0 ;  /* 0x0000000400007c0c */ /* 0x000fe2000c7a1270 */
[----:B------:R-:W-:Y:S01]  /*178a0*/  ULDC UR4, c[0x0][0x248] ;  /* 0x0000920000047ab9 */ /* 0x000fe20000000800 */
[CC--:B------:R-:W-:Y:S01]  /*178b0*/  LEA.HI.X.SX32 R7, R9.reuse, R3.reuse, 0x2, P6 ;  /* 0x0000000309077211 */ /* 0x0c0fe200030f16ff */
[----:B------:R-:W-:Y:S01]  /*178c0*/  VIADD R9, R9, UR4 ;  /* 0x0000000409097c36 */ /* 0x000fe20008000000 */
[----:B------:R-:W-:Y:S01]  /*178d0*/  ULDC UR4, c[0x0][0x248] ;  /* 0x0000920000047ab9 */ /* 0x000fe20000000800 */
[----:B------:R-:W-:Y:S01]  /*178e0*/  VIADD R0, R8, 0x29 ;  /* 0x0000002908007836 */ /* 0x000fe20000000000 */
[----:B------:R-:W2:Y:S01]  /*178f0*/  LDS.128 R16, [R252] ;  /* 0x00000000fc107984 */ /* 0x000ea20000000c00 */
[C---:B------:R-:W-:Y:S01]  /*17900*/  VIADD R12, R9.reuse, UR4 ;  /* 0x00000004090c7c36 */ /* 0x040fe20008000000 */
[CC--:B---3--:R-:W-:Y:S01]  /*17910*/  LEA R10, P6, R9.reuse, R2.reuse, 0x2 ;  /* 0x00000002090a7211 */ /* 0x0c8fe200078c10ff */
        /* <DEDUP_REMOVED lines=8> */
[----:B------:R-:W-:Y:S01]  /*179a0*/  LEA.HI.X.SX32 R5, R12, R3, 0x2, P6 ;  /* 0x000000030c057211 */ /* 0x000fe200030f16ff */
[----:B------:R-:W-:Y:S01]  /*179b0*/  ULDC UR5, c[0x0][0x22c] ;  /* 0x00008b0000057ab9 */ /* 0x000fe20000000800 */
[----:B------:R1:W-:Y:S01]  /*179c0*/  @P3 STG.E desc[UR16][R10.64], R34 ;  /* 0x000000220a003986 */ /* 0x0003e2000c101910 */
[----:B---3--:R-:W-:-:S02]  /*179d0*/  LEA R6, P6, R9, R2, 0x2 ;  /* 0x0000000209067211 */ /* 0x008fc400078c10ff */
        /* <DEDUP_REMOVED lines=17> */
[----:B---3--:R-:W-:Y:S01]  /*17af0*/  LEA R4, P6, R12, R2, 0x2 ;  /* 0x000000020c047211 */ /* 0x008fe200078c10ff */
        /* <DEDUP_REMOVED lines=9> */
[CC--:B----4-:R-:W-:Y:S01]  /*17b90*/  LEA R6, P6, R12.reuse, R2.reuse, 0x2 ;  /* 0x000000020c067211 */ /* 0x0d0fe200078c10ff */
[----:B------:R-:W-:Y:S01]  /*17ba0*/  ULDC UR4, c[0x0][0x248] ;  /* 0x0000920000047ab9 */ /* 0x000fe20000000800 */
[----:B------:R3:W-:Y:S02]  /*17bb0*/  @P4 STG.E desc[UR16][R4.64], R40 ;  /* 0x0000002804004986 */ /* 0x0007e4000c101910 */
[-C--:B------:R-:W-:Y:S01]  /*17bc0*/  LEA.HI.X.SX32 R7, R12, R3.reuse, 0x2, P6 ;  /* 0x000000030c077211 */ /* 0x080fe200030f16ff */
[C---:B------:R-:W-:Y:S01]  /*17bd0*/  VIADD R12, R9.reuse, UR4 ;  /* 0x00000004090c7c36 */ /* 0x040fe20008000000 */
[CC--:B-1----:R-:W-:Y:S01]  /*17be0*/  LEA R10, P6, R9.reuse, R2.reuse, 0x2 ;  /* 0x00000002090a7211 */ /* 0x0c2fe200078c10ff */
        /* <DEDUP_REMOVED lines=24> */
[C---:B---3--:R-:W-:Y:S01]  /*17d70*/  LEA R10, P6, R9.reuse, R2, 0x2 ;  /* 0x00000002090a7211 */ /* 0x048fe200078c10ff */
        /* <DEDUP_REMOVED lines=1589> */
[----:B------:R-:W-:Y:S01]  /*1e0d0*/  VIADD R0, R8, 0xf9 ;  /* 0x000000f908007836 */ /* 0x000fe20000000000 */
[----:B------:R-:W-:Y:S01]  /*1e0e0*/  ULDC UR4, c[0x0][0x248] ;  /* 0x0000920000047ab9 */ /* 0x000fe20000000800 */
        /* <DEDUP_REMOVED lines=15> */
[----:B------:R-:W-:-:S03]  /*1e1e0*/  ULDC UR4, c[0x0][0x248] ;  /* 0x0000920000047ab9 */ /* 0x000fc60000000800 */
[C---:B------:R-:W-:Y:S01]  /*1e1f0*/  VIADD R12, R9.reuse, UR4 ;  /* 0x00000004090c7c36 */ /* 0x040fe20008000000 */
[----:B----4-:R-:W-:Y:S01]  /*1e200*/  LEA R10, P6, R9, R2, 0x2 ;  /* 0x00000002090a7211 */ /* 0x010fe200078c10ff */
[----:B------:R-:W-:-:S03]  /*1e210*/  ULDC UR4, c[0x0][0x248] ;  /* 0x0000920000047ab9 */ /* 0x000fc60000000800 */
[-C--:B------:R-:W-:Y:S01]  /*1e220*/  LEA.HI.X.SX32 R11, R9, R3.reuse, 0x2, P6 ;  /* 0x00000003090b7211 */ /* 0x080fe200030f16ff */
[C---:B------:R-:W-:Y:S01]  /*1e230*/  VIADD R9, R12.reuse, UR4 ;  /* 0x000000040c097c36 */ /* 0x040fe20008000000 */
[-C--:B-1----:R-:W-:Y:S01]  /*1e240*/  LEA R4, P6, R12, R2.reuse, 0x2 ;  /* 0x000000020c047211 */ /* 0x082fe200078c10ff */
[----:B------:R-:W-:Y:S01]  /*1e250*/  VIADD R0, R8, 0xfb ;  /* 0x000000fb08007836 */ /* 0x000fe20000000000 */
[----:B------:R1:W-:Y:S01]  /*1e260*/  @P4 STG.E desc[UR16][R6.64], R235 ;  /* 0x000000eb06004986 */ /* 0x0003e2000c101910 */
[----:B------:R-:W-:Y:S01]  /*1e270*/  ULDC UR4, c[0x0][0x248] ;  /* 0x0000920000047ab9 */ /* 0x000fe20000000800 */
[-C--:B------:R-:W-:Y:S02]  /*1e280*/  LEA.HI.X.SX32 R5, R12, R3.reuse, 0x2, P6 ;  /* 0x000000030c057211 */ /* 0x080fe400030f16ff */
[----:B------:R-:W-:Y:S01]  /*1e290*/  ISETP.LT.AND P4, PT, R0, UR5, !P0 ;  /* 0x0000000500007c0c */ /* 0x000fe2000c781270 */
[----:B------:R-:W-:Y:S01]  /*1e2a0*/  VIADD R0, R8, 0xfc ;  /* 0x000000fc08007836 */ /* 0x000fe20000000000 */
[----:B------:R-:W-:Y:S01]  /*1e2b0*/  ULDC UR5, c[0x0][0x22c] ;  /* 0x00008b0000057ab9 */ /* 0x000fe20000000800 */
[CC--:B-1----:R-:W-:Y:S01]  /*1e2c0*/  LEA R6, P6, R9.reuse, R2.reuse, 0x2 ;  /* 0x0000000209067211 */ /* 0x0c2fe200078c10ff */
[----:B------:R1:W-:Y:S03]  /*1e2d0*/  @P3 STG.E desc[UR16][R10.64], R243 ;  /* 0x000000f30a003986 */ /* 0x0003e6000c101910 */
[C---:B------:R-:W-:Y:S01]  /*1e2e0*/  LEA.HI.X.SX32 R7, R9.reuse, R3, 0x2, P6 ;  /* 0x0000000309077211 */ /* 0x040fe200030f16ff */
[----:B------:R-:W-:Y:S01]  /*1e2f0*/  VIADD R9, R9, UR4 ;  /* 0x0000000409097c36 */ /* 0x000fe20008000000 */
[----:B------:R-:W-:Y:S01]  /*1e300*/  ULDC UR4, c[0x0][0x248] ;  /* 0x0000920000047ab9 */ /* 0x000fe20000000800 */
[----:B------:R-:W-:Y:S01]  /*1e310*/  ISETP.LT.AND P3, PT, R0, UR5, !P0 ;  /* 0x0000000500007c0c */ /* 0x000fe2000c761270 */
[----:B------:R-:W-:Y:S01]  /*1e320*/  VIADD R0, R8, 0xfd ;  /* 0x000000fd08007836 */ /* 0x000fe20000000000 */
[----:B------:R-:W-:Y:S01]  /*1e330*/  ULDC UR5, c[0x0][0x22c] ;  /* 0x00008b0000057ab9 */ /* 0x000fe20000000800 */
[----:B-1----:R-:W-:Y:S01]  /*1e340*/  VIADD R11, R9, UR4 ;  /* 0x00000004090b7c36 */ /* 0x002fe20008000000 */
[----:B------:R-:W-:Y:S01]  /*1e350*/  ULDC UR4, c[0x0][0x248] ;  /* 0x0000920000047ab9 */ /* 0x000fe20000000800 */
[----:B------:R1:W-:Y:S01]  /*1e360*/  @P2 STG.E desc[UR16][R4.64], R148 ;  /* 0x0000009404002986 */ /* 0x0003e2000c101910 */
[----:B------:R-:W-:Y:S01]  /*1e370*/  ISETP.LT.AND P2, PT, R0, UR5, !P0 ;  /* 0x0000000500007c0c */ /* 0x000fe2000c741270 */
[C---:B------:R-:W-:Y:S01]  /*1e380*/  VIADD R13, R11.reuse, UR4 ;  /* 0x000000040b0d7c36 */ /* 0x040fe20008000000 */
[----:B------:R-:W-:Y:S01]  /*1e390*/  ULDC UR5, c[0x0][0x248] ;  /* 0x0000920000057ab9 */ /* 0x000fe20000000800 */
[----:B--2---:R2:W-:Y:S01]  /*1e3a0*/  @P1 STG.E desc[UR16][R6.64], R16 ;  /* 0x0000001006001986 */ /* 0x0045e2000c101910 */
[-C--:B------:R-:W-:Y:S01]  /*1e3b0*/  LEA R10, P6, R11, R2.reuse, 0x2 ;  /* 0x000000020b0a7211 */ /* 0x080fe200078c10ff */
[----:B------:R-:W-:Y:S01]  /*1e3c0*/  VIADD R14, R13, UR5 ;  /* 0x000000050d0e7c36 */ /* 0x000fe20008000000 */
[----:B------:R-:W-:Y:S01]  /*1e3d0*/  ULDC UR4, c[0x0][0x248] ;  /* 0x0000920000047ab9 */ /* 0x000fe20000000800 */
[----:B-1----:R-:W-:Y:S01]  /*1e3e0*/  LEA R4, P1, R9, R2, 0x2 ;  /* 0x0000000209047211 */ /* 0x002fe200078210ff */
[----:B------:R-:W-:-:S03]  /*1e3f0*/  VIADD R0, R8, 0xfe ;  /* 0x000000fe08007836 */ /* 0x000fc60000000000 */
[-C--:B------:R-:W-:Y:S01]  /*1e400*/  LEA.HI.X.SX32 R5, R9, R3.reuse, 0x2, P1 ;  /* 0x0000000309057211 */ /* 0x080fe200008f16ff */
[----:B------:R-:W-:Y:S01]  /*1e410*/  VIADD R9, R14, UR6 ;  /* 0x000000060e097c36 */ /* 0x000fe20008000000 */
[-C--:B--2---:R-:W-:Y:S01]  /*1e420*/  LEA R6, P1, R13, R2.reuse, 0x2 ;  /* 0x000000020d067211 */ /* 0x084fe200078210ff */
[----:B------:R-:W-:Y:S01]  /*1e430*/  VIADD R8, R8, 0xff ;  /* 0x000000ff08087836 */ /* 0x000fe20000000000 */
[-C--:B------:R-:W-:Y:S01]  /*1e440*/  LEA.HI.X.SX32 R11, R11, R3.reuse, 0x2, P6 ;  /* 0x000000030b0b7211 */ /* 0x080fe200030f16ff */
[----:B------:R-:W-:Y:S01]  /*1e450*/  VIADD R16, R9, UR4 ;  /* 0x0000000409107c36 */ /* 0x000fe20008000000 */
[----:B------:R-:W-:Y:S01]  /*1e460*/  LEA R12, P6, R14, R2, 0x2 ;  /* 0x000000020e0c7211 */ /* 0x000fe200078c10ff */
[----:B------:R-:W-:Y:S01]  /*1e470*/  ULDC UR4, c[0x0][0x22c] ;  /* 0x00008b0000047ab9 */ /* 0x000fe20000000800 */
[----:B------:R-:W-:Y:S02]  /*1e480*/  LEA.HI.X.SX32 R7, R13, R3, 0x2, P1 ;  /* 0x000000030d077211 */ /* 0x000fe400008f16ff */
[----:B------:R-:W-:-:S02]  /*1e490*/  ISETP.LT.AND P1, PT, R0, UR7, !P0 ;  /* 0x0000000700007c0c */ /* 0x000fc4000c721270 */
[----:B------:R-:W-:Y:S02]  /*1e4a0*/  ISETP.LT.AND P0, PT, R8, UR4, !P0 ;  /* 0x0000000408007c0c */ /* 0x000fe4000c701270 */
[-C--:B------:R-:W-:Y:S02]  /*1e4b0*/  LEA.HI.X.SX32 R13, R14, R3.reuse, 0x2, P6 ;  /* 0x000000030e0d7211 */ /* 0x080fe400030f16ff */
[CC--:B------:R-:W-:Y:S01]  /*1e4c0*/  LEA R14, P6, R9.reuse, R2.reuse, 0x2 ;  /* 0x00000002090e7211 */ /* 0x0c0fe200078c10ff */
[----:B------:R1:W-:Y:S03]  /*1e4d0*/  @P5 STG.E desc[UR16][R4.64], R149 ;  /* 0x0000009504005986 */ /* 0x0003e6000c101910 */
[----:B------:R-:W-:Y:S01]  /*1e4e0*/  LEA.HI.X.SX32 R15, R9, R3, 0x2, P6 ;  /* 0x00000003090f7211 */ /* 0x000fe200030f16ff */
[----:B------:R1:W-:Y:S01]  /*1e4f0*/  @P4 STG.E desc[UR16][R10.64], R17 ;  /* 0x000000110a004986 */ /* 0x0003e2000c101910 */
[----:B------:R-:W-:-:S03]  /*1e500*/  LEA R2, P6, R16, R2, 0x2 ;  /* 0x0000000210027211 */ /* 0x000fc600078c10ff */
[----:B------:R1:W-:Y:S04]  /*1e510*/  @P3 STG.E desc[UR16][R6.64], R150 ;  /* 0x0000009606003986 */ /* 0x0003e8000c101910 */
[----:B------:R1:W-:Y:S01]  /*1e520*/  @P2 STG.E desc[UR16][R12.64], R18 ;  /* 0x000000120c002986 */ /* 0x0003e2000c101910 */
[----:B------:R-:W-:-:S03]  /*1e530*/  LEA.HI.X.SX32 R3, R16, R3, 0x2, P6 ;  /* 0x0000000310037211 */ /* 0x000fc600030f16ff */
[----:B------:R1:W-:Y:S01]  /*1e540*/  @P1 STG.E desc[UR16][R14.64], R151 ;  /* 0x000000970e001986 */ /* 0x0003e2000c101910 */
[----:B------:R-:W-:Y:S05]  /*1e550*/  @!P0 EXIT ;  /* 0x000000000000894d */ /* 0x000fea0003800000 */
[----:B------:R-:W-:Y:S01]  /*1e560*/  STG.E desc[UR16][R2.64], R19 ;  /* 0x0000001302007986 */ /* 0x000fe2000c101910 */
[----:B------:R-:W-:Y:S05]  /*1e570*/  EXIT ;  /* 0x000000000000794d */ /* 0x000fea0003800000 */
.L_x_2:
[----:B------:R-:W-:-:S00]  /*1e580*/  BRA `(.L_x_2) ;  /* 0xfffffffc00fc7947 */ /* 0x000fc0000383ffff */
[----:B------:R-:W-:-:S00]  /*1e590*/  NOP ;  /* 0x0000000000007918 */ /* 0x000fc00000000000 */
        /* <DEDUP_REMOVED lines=14> */
.L_x_3:


//--------------------- .nv.shared.matmul_kernel  --------------------------
	.section	.nv.shared.matmul_kernel,"aw",@nobits
	.sectionflags	@""
	.align	16
	.zero		1024


//--------------------- .nv.shared.reserved.0     --------------------------
	.section	.nv.shared.reserved.0,"aw",@nobits
	.weak		__nv_reservedSMEM_offset_0_alias
	.size		__nv_reservedSMEM_offset_0_alias, 0, 0
	.other		__nv_reservedSMEM_offset_0_alias,@"STO_CUDA_RESERVED_SHARED STV_DEFAULT"
__nv_reservedSMEM_offset_0_alias:
	.zero		0


//--------------------- .nv.constant0.matmul_kernel --------------------------
	.section	.nv.constant0.matmul_kernel,"a",@progbits
	.sectionflags	@""
	.align	4
.nv.constant0.matmul_kernel:
	.zero		608


//--------------------- SYMBOLS --------------------------

	.type		.nv.reservedSmem.offset0,@object
	.size		.nv.reservedSmem.offset0,0x4
